	.target	sm_90a

	.elftype	@"ET_EXEC"


//--------------------- .note.nv.tkinfo           --------------------------
	.section	.note.nv.tkinfo,"",@"SHT_NOTE"
	.sectionflags	@"SHF_NOTE_NV_TKINFO"
	.tkinfo
        /*0018*/ 	.word	0x00000002
        /*0030*/ 	.string	""
        /*0030*/ 	.string	"ptxas"
        /*0030*/ 	.string	"Cuda compilation tools, release 13.0, V13.0.88"
        /*0030*/ 	.string	"Build cuda_13.0.r13.0/compiler.36424714_0"
        /*0030*/ 	.string	"-arch sm_90a -m 64 "



//--------------------- .note.nv.cuinfo           --------------------------
	.section	.note.nv.cuinfo,"",@"SHT_NOTE"
	.sectionflags	@"SHF_NOTE_NV_CUINFO"
        /*0018*/ 	.short	0x0002
        /*001a*/ 	.short	0x005a
        /*001c*/ 	.short	0x0082
	.zero		2


//--------------------- .nv.info                  --------------------------
	.section	.nv.info,"",@"SHT_CUDA_INFO"
	.align	4


	//----- nvinfo : EIATTR_REGCOUNT
	.align		4
        /*0000*/ 	.byte	0x04, 0x2f
        /*0002*/ 	.short	(.L_15 - .L_14)
	.align		4
.L_14:
        /*0004*/ 	.word	index@(_ZN7cutlass13device_kernelINS_4gemm6kernel13GemmUniversalINS1_17GroupProblemShapeIN4cute5tupleIJiiiEEEEENS1_10collective13CollectiveMmaINS1_39MainloopSm90ArrayTmaGmmaWarpSpecializedILi6ENS6_IJNS5_1CILi2EEENSC_ILi1EEESE_EEENS1_43KernelPtrArrayTmaWarpSpecializedCooperativeEEENS6_IJNSC_ILi128EEESI_NSC_ILi64EEEEEENS_10bfloat16_tEPNS6_IJlSE_NSC_ILi0EEEEEESL_SO_NS5_8TiledMMAINS5_8MMA_AtomIJNS5_4SM904GMMA28MMA_64x128x16_F32BF16BF16_SSILNSS_5MajorE0ELSU_0ELNSS_7ScaleInE1ELSV_1EEEEEENS5_6LayoutISF_NS6_IJSE_SM_SM_EEEEENS6_IJNS5_10UnderscoreES11_S11_EEEEENS5_13SM90_TMA_LOADENS5_14ComposedLayoutINS5_7SwizzleILi3ELi4ELi3EEENS5_18smem_ptr_flag_bitsILi16EEENSY_INS6_IJNSC_ILi8EEESJ_EEENS6_IJSJ_SE_EEEEEEEvNS5_8identityENS5_23SM90_TMA_LOAD_MULTICASTES1E_vS1F_EENS_8epilogue10collective18CollectiveEpilogueINS1I_30Sm90PtrArrayTmaWarpSpecializedILi4ELi2ELi16ELb1ELb0ELi2EEEJSK_NS6_IJSI_NSC_ILi32EEEEEENS_6half_tEPNS6_IJSE_lSM_EEES1P_S1R_NS1I_6fusion15FusionCallbacksIS1M_NS1S_17LinearCombinationIS1P_fS1P_fLNS_15FloatRoundStyleE2EEESK_S1O_JEEES14_NS15_IS17_S19_NSY_INS6_IJSJ_S1A_EEENS6_IJSE_SJ_EEEEEEENS5_17SM75_U16x8_LDSM_TENS5_14SM90_TMA_STOREES21_NS5_17SM90_U16x8_STSM_TENS5_9Copy_AtomIJNS5_17SM90_U32x4_STSM_NES1P_EEEvEEEvvEEEEvNT_6ParamsE)
        /*0008*/ 	.word	0x000000a8


	//----- nvinfo : EIATTR_FRAME_SIZE
	.align		4
.L_15:
        /*000c*/ 	.byte	0x04, 0x11
        /*000e*/ 	.short	(.L_17 - .L_16)
	.align		4
.L_16:
        /*0010*/ 	.word	index@($__internal_0_$__cuda_sm20_div_u64)
        /*0014*/ 	.word	0x00000000


	//----- nvinfo : EIATTR_FRAME_SIZE
	.align		4
.L_17:
        /*0018*/ 	.byte	0x04, 0x11
        /*001a*/ 	.short	(.L_19 - .L_18)
	.align		4
.L_18:
        /*001c*/ 	.word	index@(_ZN7cutlass13device_kernelINS_4gemm6kernel13GemmUniversalINS1_17GroupProblemShapeIN4cute5tupleIJiiiEEEEENS1_10collective13CollectiveMmaINS1_39MainloopSm90ArrayTmaGmmaWarpSpecializedILi6ENS6_IJNS5_1CILi2EEENSC_ILi1EEESE_EEENS1_43KernelPtrArrayTmaWarpSpecializedCooperativeEEENS6_IJNSC_ILi128EEESI_NSC_ILi64EEEEEENS_10bfloat16_tEPNS6_IJlSE_NSC_ILi0EEEEEESL_SO_NS5_8TiledMMAINS5_8MMA_AtomIJNS5_4SM904GMMA28MMA_64x128x16_F32BF16BF16_SSILNSS_5MajorE0ELSU_0ELNSS_7ScaleInE1ELSV_1EEEEEENS5_6LayoutISF_NS6_IJSE_SM_SM_EEEEENS6_IJNS5_10UnderscoreES11_S11_EEEEENS5_13SM90_TMA_LOADENS5_14ComposedLayoutINS5_7SwizzleILi3ELi4ELi3EEENS5_18smem_ptr_flag_bitsILi16EEENSY_INS6_IJNSC_ILi8EEESJ_EEENS6_IJSJ_SE_EEEEEEEvNS5_8identityENS5_23SM90_TMA_LOAD_MULTICASTES1E_vS1F_EENS_8epilogue10collective18CollectiveEpilogueINS1I_30Sm90PtrArrayTmaWarpSpecializedILi4ELi2ELi16ELb1ELb0ELi2EEEJSK_NS6_IJSI_NSC_ILi32EEEEEENS_6half_tEPNS6_IJSE_lSM_EEES1P_S1R_NS1I_6fusion15FusionCallbacksIS1M_NS1S_17LinearCombinationIS1P_fS1P_fLNS_15FloatRoundStyleE2EEESK_S1O_JEEES14_NS15_IS17_S19_NSY_INS6_IJSJ_S1A_EEENS6_IJSE_SJ_EEEEEEENS5_17SM75_U16x8_LDSM_TENS5_14SM90_TMA_STOREES21_NS5_17SM90_U16x8_STSM_TENS5_9Copy_AtomIJNS5_17SM90_U32x4_STSM_NES1P_EEEvEEEvvEEEEvNT_6ParamsE)
        /*0020*/ 	.word	0x00000000


	//----- nvinfo : EIATTR_MIN_STACK_SIZE
	.align		4
.L_19:
        /*0024*/ 	.byte	0x04, 0x12
        /*0026*/ 	.short	(.L_21 - .L_20)
	.align		4
.L_20:
        /*0028*/ 	.word	index@(_ZN7cutlass13device_kernelINS_4gemm6kernel13GemmUniversalINS1_17GroupProblemShapeIN4cute5tupleIJiiiEEEEENS1_10collective13CollectiveMmaINS1_39MainloopSm90ArrayTmaGmmaWarpSpecializedILi6ENS6_IJNS5_1CILi2EEENSC_ILi1EEESE_EEENS1_43KernelPtrArrayTmaWarpSpecializedCooperativeEEENS6_IJNSC_ILi128EEESI_NSC_ILi64EEEEEENS_10bfloat16_tEPNS6_IJlSE_NSC_ILi0EEEEEESL_SO_NS5_8TiledMMAINS5_8MMA_AtomIJNS5_4SM904GMMA28MMA_64x128x16_F32BF16BF16_SSILNSS_5MajorE0ELSU_0ELNSS_7ScaleInE1ELSV_1EEEEEENS5_6LayoutISF_NS6_IJSE_SM_SM_EEEEENS6_IJNS5_10UnderscoreES11_S11_EEEEENS5_13SM90_TMA_LOADENS5_14ComposedLayoutINS5_7SwizzleILi3ELi4ELi3EEENS5_18smem_ptr_flag_bitsILi16EEENSY_INS6_IJNSC_ILi8EEESJ_EEENS6_IJSJ_SE_EEEEEEEvNS5_8identityENS5_23SM90_TMA_LOAD_MULTICASTES1E_vS1F_EENS_8epilogue10collective18CollectiveEpilogueINS1I_30Sm90PtrArrayTmaWarpSpecializedILi4ELi2ELi16ELb1ELb0ELi2EEEJSK_NS6_IJSI_NSC_ILi32EEEEEENS_6half_tEPNS6_IJSE_lSM_EEES1P_S1R_NS1I_6fusion15FusionCallbacksIS1M_NS1S_17LinearCombinationIS1P_fS1P_fLNS_15FloatRoundStyleE2EEESK_S1O_JEEES14_NS15_IS17_S19_NSY_INS6_IJSJ_S1A_EEENS6_IJSE_SJ_EEEEEEENS5_17SM75_U16x8_LDSM_TENS5_14SM90_TMA_STOREES21_NS5_17SM90_U16x8_STSM_TENS5_9Copy_AtomIJNS5_17SM90_U32x4_STSM_NES1P_EEEvEEEvvEEEEvNT_6ParamsE)
        /*002c*/ 	.word	0x00000000
.L_21:


//--------------------- .nv.compat                --------------------------
	.section	.nv.compat,"",@"SHT_CUDA_COMPAT_INFO"
	.align	4
        /*0000*/ 	.byte	0x02, 0x09, 0x01, 0x00, 0x02, 0x02, 0x04, 0x00, 0x02, 0x05, 0x05, 0x00, 0x03, 0x07, 0x01, 0x01
        /*0010*/ 	.byte	0x02, 0x03, 0x03, 0x00, 0x02, 0x06, 0x01, 0x00, 0x04, 0x0b, 0x08, 0x00, 0x00, 0x00, 0x00, 0x00
        /*0020*/ 	.byte	0x00, 0x00, 0x00, 0x00


//--------------------- .nv.info._ZN7cutlass13device_kernelINS_4gemm6kernel13GemmUniversalINS1_17GroupProblemShapeIN4cute5tupleIJiiiEEEEENS1_10collective13CollectiveMmaINS1_39MainloopSm90ArrayTmaGmmaWarpSpecializedILi6ENS6_IJNS5_1CILi2EEENSC_ILi1EEESE_EEENS1_43KernelPtrArrayTmaWarpSpecializedCooperativeEEENS6_IJNSC_ILi128EEESI_NSC_ILi64EEEEEENS_10bfloat16_tEPNS6_IJlSE_NSC_ILi0EEEEEESL_SO_NS5_8TiledMMAINS5_8MMA_AtomIJNS5_4SM904GMMA28MMA_64x128x16_F32BF16BF16_SSILNSS_5MajorE0ELSU_0ELNSS_7ScaleInE1ELSV_1EEEEEENS5_6LayoutISF_NS6_IJSE_SM_SM_EEEEENS6_IJNS5_10UnderscoreES11_S11_EEEEENS5_13SM90_TMA_LOADENS5_14ComposedLayoutINS5_7SwizzleILi3ELi4ELi3EEENS5_18smem_ptr_flag_bitsILi16EEENSY_INS6_IJNSC_ILi8EEESJ_EEENS6_IJSJ_SE_EEEEEEEvNS5_8identityENS5_23SM90_TMA_LOAD_MULTICASTES1E_vS1F_EENS_8epilogue10collective18CollectiveEpilogueINS1I_30Sm90PtrArrayTmaWarpSpecializedILi4ELi2ELi16ELb1ELb0ELi2EEEJSK_NS6_IJSI_NSC_ILi32EEEEEENS_6half_tEPNS6_IJSE_lSM_EEES1P_S1R_NS1I_6fusion15FusionCallbacksIS1M_NS1S_17LinearCombinationIS1P_fS1P_fLNS_15FloatRoundStyleE2EEESK_S1O_JEEES14_NS15_IS17_S19_NSY_INS6_IJSJ_S1A_EEENS6_IJSE_SJ_EEEEEEENS5_17SM75_U16x8_LDSM_TENS5_14SM90_TMA_STOREES21_NS5_17SM90_U16x8_STSM_TENS5_9Copy_AtomIJNS5_17SM90_U32x4_STSM_NES1P_EEEvEEEvvEEEEvNT_6ParamsE --------------------------
	.section	.nv.info._ZN7cutlass13device_kernelINS_4gemm6kernel13GemmUniversalINS1_17GroupProblemShapeIN4cute5tupleIJiiiEEEEENS1_10collective13CollectiveMmaINS1_39MainloopSm90ArrayTmaGmmaWarpSpecializedILi6ENS6_IJNS5_1CILi2EEENSC_ILi1EEESE_EEENS1_43KernelPtrArrayTmaWarpSpecializedCooperativeEEENS6_IJNSC_ILi128EEESI_NSC_ILi64EEEEEENS_10bfloat16_tEPNS6_IJlSE_NSC_ILi0EEEEEESL_SO_NS5_8TiledMMAINS5_8MMA_AtomIJNS5_4SM904GMMA28MMA_64x128x16_F32BF16BF16_SSILNSS_5MajorE0ELSU_0ELNSS_7ScaleInE1ELSV_1EEEEEENS5_6LayoutISF_NS6_IJSE_SM_SM_EEEEENS6_IJNS5_10UnderscoreES11_S11_EEEEENS5_13SM90_TMA_LOADENS5_14ComposedLayoutINS5_7SwizzleILi3ELi4ELi3EEENS5_18smem_ptr_flag_bitsILi16EEENSY_INS6_IJNSC_ILi8EEESJ_EEENS6_IJSJ_SE_EEEEEEEvNS5_8identityENS5_23SM90_TMA_LOAD_MULTICASTES1E_vS1F_EENS_8epilogue10collective18CollectiveEpilogueINS1I_30Sm90PtrArrayTmaWarpSpecializedILi4ELi2ELi16ELb1ELb0ELi2EEEJSK_NS6_IJSI_NSC_ILi32EEEEEENS_6half_tEPNS6_IJSE_lSM_EEES1P_S1R_NS1I_6fusion15FusionCallbacksIS1M_NS1S_17LinearCombinationIS1P_fS1P_fLNS_15FloatRoundStyleE2EEESK_S1O_JEEES14_NS15_IS17_S19_NSY_INS6_IJSJ_S1A_EEENS6_IJSE_SJ_EEEEEEENS5_17SM75_U16x8_LDSM_TENS5_14SM90_TMA_STOREES21_NS5_17SM90_U16x8_STSM_TENS5_9Copy_AtomIJNS5_17SM90_U32x4_STSM_NES1P_EEEvEEEvvEEEEvNT_6ParamsE,"",@"SHT_CUDA_INFO"
	.sectionflags	@""
	.align	4


	//----- nvinfo : EIATTR_CUDA_API_VERSION
	.align		4
        /*0000*/ 	.byte	0x04, 0x37
        /*0002*/ 	.short	(.L_23 - .L_22)
.L_22:
        /*0004*/ 	.word	0x00000082


	//----- nvinfo : EIATTR_KPARAM_INFO
	.align		4
.L_23:
        /*0008*/ 	.byte	0x04, 0x17
        /*000a*/ 	.short	(.L_25 - .L_24)
.L_24:
        /*000c*/ 	.word	0x00000000
        /*0010*/ 	.short	0x0000
        /*0012*/ 	.short	0x0070
        /*0014*/ 	.byte	0x00, 0xf0, 0x01, 0x1c


	//----- nvinfo : EIATTR_SPARSE_MMA_MASK
	.align		4
.L_25:
        /*0018*/ 	.byte	0x03, 0x50
        /*001a*/ 	.short	0x0000


	//----- nvinfo : EIATTR_MAXREG_COUNT
	.align		4
        /*001c*/ 	.byte	0x03, 0x1b
        /*001e*/ 	.short	0x00a8


	//----- nvinfo : EIATTR_NUM_BARRIERS
	.align		4
        /*0020*/ 	.byte	0x02, 0x4c
        /*0022*/ 	.byte	0x02
	.zero		1


	//----- nvinfo : EIATTR_EXTERNS
	.align		4
        /*0024*/ 	.byte	0x04, 0x0f
        /*0026*/ 	.short	(.L_27 - .L_26)


	//   ....[0]....
	.align		4
.L_26:
        /*0028*/ 	.word	index@(__assertfail)


	//----- nvinfo : EIATTR_MERCURY_ISA_VERSION
	.align		4
.L_27:
        /*002c*/ 	.byte	0x03, 0x5f
        /*002e*/ 	.short	0x0101


	//----- nvinfo : EIATTR_INT_WARP_WIDE_INSTR_OFFSETS
	.align		4
        /*0030*/ 	.byte	0x04, 0x31
        /*0032*/ 	.short	(.L_29 - .L_28)


	//   ....[0]....
.L_28:
        /*0034*/ 	.word	0x00001350


	//   ....[1]....
        /*0038*/ 	.word	0x00001360


	//   ....[2]....
        /*003c*/ 	.word	0x00001450


	//----- nvinfo : EIATTR_COOP_GROUP_MASK_REGIDS
	.align		4
.L_29:
        /*0040*/ 	.byte	0x04, 0x29
        /*0042*/ 	.short	(.L_31 - .L_30)


	//   ....[0]....
.L_30:
        /*0044*/ 	.word	0xffffffff


	//   ....[1]....
        /*0048*/ 	.word	0xffffffff


	//   ....[2]....
        /*004c*/ 	.word	0xffffffff


	//   ....[3]....
        /*0050*/ 	.word	0xffffffff


	//   ....[4]....
        /*0054*/ 	.word	0xffffffff


	//   ....[5]....
        /*0058*/ 	.word	0xffffffff


	//   ....[6]....
        /*005c*/ 	.word	0xffffffff


	//   ....[7]....
        /*0060*/ 	.word	0xffffffff


	//   ....[8]....
        /*0064*/ 	.word	0xffffffff


	//   ....[9]....
        /*0068*/ 	.word	0xffffffff


	//   ....[10]....
        /*006c*/ 	.word	0xffffffff


	//   ....[11]....
        /*0070*/ 	.word	0xffffffff


	//   ....[12]....
        /*0074*/ 	.word	0xffffffff


	//   ....[13]....
        /*0078*/ 	.word	0xffffffff


	//   ....[14]....
        /*007c*/ 	.word	0xffffffff


	//   ....[15]....
        /*0080*/ 	.word	0xffffffff


	//   ....[16]....
        /*0084*/ 	.word	0xffffffff


	//   ....[17]....
        /*0088*/ 	.word	0xffffffff


	//   ....[18]....
        /*008c*/ 	.word	0xffffffff


	//   ....[19]....
        /*0090*/ 	.word	0xffffffff


	//   ....[20]....
        /*0094*/ 	.word	0xffffffff


	//   ....[21]....
        /*0098*/ 	.word	0xffffffff


	//   ....[22]....
        /*009c*/ 	.word	0xffffffff


	//   ....[23]....
        /*00a0*/ 	.word	0xffffffff


	//   ....[24]....
        /*00a4*/ 	.word	0xffffffff


	//   ....[25]....
        /*00a8*/ 	.word	0xffffffff


	//   ....[26]....
        /*00ac*/ 	.word	0xffffffff


	//   ....[27]....
        /*00b0*/ 	.word	0xffffffff


	//   ....[28]....
        /*00b4*/ 	.word	0xffffffff


	//   ....[29]....
        /*00b8*/ 	.word	0xffffffff


	//   ....[30]....
        /*00bc*/ 	.word	0xffffffff


	//   ....[31]....
        /*00c0*/ 	.word	0xffffffff


	//   ....[32]....
        /*00c4*/ 	.word	0xffffffff


	//   ....[33]....
        /*00c8*/ 	.word	0xffffffff


	//   ....[34]....
        /*00cc*/ 	.word	0xffffffff


	//   ....[35]....
        /*00d0*/ 	.word	0xffffffff


	//   ....[36]....
        /*00d4*/ 	.word	0xffffffff


	//   ....[37]....
        /*00d8*/ 	.word	0xffffffff


	//   ....[38]....
        /*00dc*/ 	.word	0xffffffff


	//   ....[39]....
        /*00e0*/ 	.word	0xffffffff


	//   ....[40]....
        /*00e4*/ 	.word	0xffffffff


	//   ....[41]....
        /*00e8*/ 	.word	0xffffffff


	//   ....[42]....
        /*00ec*/ 	.word	0xffffffff


	//   ....[43]....
        /*00f0*/ 	.word	0xffffffff


	//   ....[44]....
        /*00f4*/ 	.word	0xffffffff


	//   ....[45]....
        /*00f8*/ 	.word	0xffffffff


	//   ....[46]....
        /*00fc*/ 	.word	0xffffffff


	//   ....[47]....
        /*0100*/ 	.word	0xffffffff


	//   ....[48]....
        /*0104*/ 	.word	0xffffffff


	//   ....[49]....
        /*0108*/ 	.word	0xffffffff


	//   ....[50]....
        /*010c*/ 	.word	0xffffffff


	//   ....[51]....
        /*0110*/ 	.word	0xffffffff


	//   ....[52]....
        /*0114*/ 	.word	0xffffffff


	//   ....[53]....
        /*0118*/ 	.word	0xffffffff


	//   ....[54]....
        /*011c*/ 	.word	0xffffffff


	//   ....[55]....
        /*0120*/ 	.word	0xffffffff


	//   ....[56]....
        /*0124*/ 	.word	0xffffffff


	//   ....[57]....
        /*0128*/ 	.word	0xffffffff


	//   ....[58]....
        /*012c*/ 	.word	0xffffffff


	//   ....[59]....
        /*0130*/ 	.word	0xffffffff


	//   ....[60]....
        /*0134*/ 	.word	0xffffffff


	//   ....[61]....
        /*0138*/ 	.word	0xffffffff


	//   ....[62]....
        /*013c*/ 	.word	0xffffffff


	//   ....[63]....
        /*0140*/ 	.word	0xffffffff


	//   ....[64]....
        /*0144*/ 	.word	0xffffffff


	//   ....[65]....
        /*0148*/ 	.word	0xffffffff


	//   ....[66]....
        /*014c*/ 	.word	0xffffffff


	//   ....[67]....
        /*0150*/ 	.word	0xffffffff


	//   ....[68]....
        /*0154*/ 	.word	0xffffffff


	//   ....[69]....
        /*0158*/ 	.word	0xffffffff


	//   ....[70]....
        /*015c*/ 	.word	0xffffffff


	//   ....[71]....
        /*0160*/ 	.word	0xffffffff


	//   ....[72]....
        /*0164*/ 	.word	0xffffffff


	//   ....[73]....
        /*0168*/ 	.word	0xffffffff


	//   ....[74]....
        /*016c*/ 	.word	0xffffffff


	//   ....[75]....
        /*0170*/ 	.word	0xffffffff


	//   ....[76]....
        /*0174*/ 	.word	0xffffffff


	//   ....[77]....
        /*0178*/ 	.word	0xffffffff


	//   ....[78]....
        /*017c*/ 	.word	0xffffffff


	//   ....[79]....
        /*0180*/ 	.word	0x0500000f


	//----- nvinfo : EIATTR_COOP_GROUP_INSTR_OFFSETS
	.align		4
.L_31:
        /*0184*/ 	.byte	0x04, 0x28
        /*0186*/ 	.short	(.L_33 - .L_32)


	//   ....[0]....
.L_32:
        /*0188*/ 	.word	0x000007c0


	//   ....[1]....
        /*018c*/ 	.word	0x00000880


	//   ....[2]....
        /*0190*/ 	.word	0x00000d20


	//   ....[3]....
        /*0194*/ 	.word	0x00000f60


	//   ....[4]....
        /*0198*/ 	.word	0x000011d0


	//   ....[5]....
        /*019c*/ 	.word	0x00001580


	//   ....[6]....
        /*01a0*/ 	.word	0x00001cd0


	//   ....[7]....
        /*01a4*/ 	.word	0x00001d00


	//   ....[8]....
        /*01a8*/ 	.word	0x00001d80


	//   ....[9]....
        /*01ac*/ 	.word	0x00001d90


	//   ....[10]....
        /*01b0*/ 	.word	0x00001dd0


	//   ....[11]....
        /*01b4*/ 	.word	0x00001df0


	//   ....[12]....
        /*01b8*/ 	.word	0x00001e30


	//   ....[13]....
        /*01bc*/ 	.word	0x00001e50


	//   ....[14]....
        /*01c0*/ 	.word	0x00001e90


	//   ....[15]....
        /*01c4*/ 	.word	0x00001eb0


	//   ....[16]....
        /*01c8*/ 	.word	0x00001f20


	//   ....[17]....
        /*01cc*/ 	.word	0x000020b0


	//   ....[18]....
        /*01d0*/ 	.word	0x000020c0


	//   ....[19]....
        /*01d4*/ 	.word	0x000026a0


	//   ....[20]....
        /*01d8*/ 	.word	0x000026b0


	//   ....[21]....
        /*01dc*/ 	.word	0x00002700


	//   ....[22]....
        /*01e0*/ 	.word	0x00002710


	//   ....[23]....
        /*01e4*/ 	.word	0x00002760


	//   ....[24]....
        /*01e8*/ 	.word	0x00002770


	//   ....[25]....
        /*01ec*/ 	.word	0x000027c0


	//   ....[26]....
        /*01f0*/ 	.word	0x000027d0


	//   ....[27]....
        /*01f4*/ 	.word	0x00002820


	//   ....[28]....
        /*01f8*/ 	.word	0x00002830


	//   ....[29]....
        /*01fc*/ 	.word	0x000028c0


	//   ....[30]....
        /*0200*/ 	.word	0x00002920


	//   ....[31]....
        /*0204*/ 	.word	0x000029b0


	//   ....[32]....
        /*0208*/ 	.word	0x000029d0


	//   ....[33]....
        /*020c*/ 	.word	0x000029e0


	//   ....[34]....
        /*0210*/ 	.word	0x000029f0


	//   ....[35]....
        /*0214*/ 	.word	0x00002a00


	//   ....[36]....
        /*0218*/ 	.word	0x00002a10


	//   ....[37]....
        /*021c*/ 	.word	0x00002fb0


	//   ....[38]....
        /*0220*/ 	.word	0x00003250


	//   ....[39]....
        /*0224*/ 	.word	0x00003600


	//   ....[40]....
        /*0228*/ 	.word	0x00003a90


	//   ....[41]....
        /*022c*/ 	.word	0x00006c30


	//   ....[42]....
        /*0230*/ 	.word	0x000070d0


	//   ....[43]....
        /*0234*/ 	.word	0x00007470


	//   ....[44]....
        /*0238*/ 	.word	0x00008400


	//   ....[45]....
        /*023c*/ 	.word	0x00008ad0


	//   ....[46]....
        /*0240*/ 	.word	0x00009020


	//   ....[47]....
        /*0244*/ 	.word	0x00009eb0


	//   ....[48]....
        /*0248*/ 	.word	0x0000ae10


	//   ....[49]....
        /*024c*/ 	.word	0x0000ae30


	//   ....[50]....
        /*0250*/ 	.word	0x0000ae80


	//   ....[51]....
        /*0254*/ 	.word	0x0000aea0


	//   ....[52]....
        /*0258*/ 	.word	0x0000aee0


	//   ....[53]....
        /*025c*/ 	.word	0x0000af10


	//   ....[54]....
        /*0260*/ 	.word	0x0000af50


	//   ....[55]....
        /*0264*/ 	.word	0x0000af80


	//   ....[56]....
        /*0268*/ 	.word	0x0000afc0


	//   ....[57]....
        /*026c*/ 	.word	0x0000aff0


	//   ....[58]....
        /*0270*/ 	.word	0x0000b080


	//   ....[59]....
        /*0274*/ 	.word	0x0000b1a0


	//   ....[60]....
        /*0278*/ 	.word	0x0000b1c0


	//   ....[61]....
        /*027c*/ 	.word	0x0000b810


	//   ....[62]....
        /*0280*/ 	.word	0x0000b820


	//   ....[63]....
        /*0284*/ 	.word	0x0000b870


	//   ....[64]....
        /*0288*/ 	.word	0x0000b880


	//   ....[65]....
        /*028c*/ 	.word	0x0000b8d0


	//   ....[66]....
        /*0290*/ 	.word	0x0000b8e0


	//   ....[67]....
        /*0294*/ 	.word	0x0000b930


	//   ....[68]....
        /*0298*/ 	.word	0x0000b940


	//   ....[69]....
        /*029c*/ 	.word	0x0000b990


	//   ....[70]....
        /*02a0*/ 	.word	0x0000b9a0


	//   ....[71]....
        /*02a4*/ 	.word	0x0000ba30


	//   ....[72]....
        /*02a8*/ 	.word	0x0000baa0


	//   ....[73]....
        /*02ac*/ 	.word	0x0000bb30


	//   ....[74]....
        /*02b0*/ 	.word	0x0000bb50


	//   ....[75]....
        /*02b4*/ 	.word	0x0000bb60


	//   ....[76]....
        /*02b8*/ 	.word	0x0000bb70


	//   ....[77]....
        /*02bc*/ 	.word	0x0000bb80


	//   ....[78]....
        /*02c0*/ 	.word	0x0000bb90


	//   ....[79]....
        /*02c4*/ 	.word	0x0000cfc0


	//----- nvinfo : EIATTR_REG_RECONFIG
	.align		4
.L_33:
        /*02c8*/ 	.byte	0x01, 0x54
	.zero		2


	//----- nvinfo : EIATTR_SYSCALL_OFFSETS
	.align		4
        /*02cc*/ 	.byte	0x04, 0x46
        /*02ce*/ 	.short	(.L_35 - .L_34)


	//   ....[0]....
.L_34:
        /*02d0*/ 	.word	0x00004980


	//   ....[1]....
        /*02d4*/ 	.word	0x00004a70


	//----- nvinfo : EIATTR_MBARRIER_INSTR_OFFSETS
	.align		4
.L_35:
        /*02d8*/ 	.byte	0x04, 0x39
        /*02da*/ 	.short	(.L_37 - .L_36)


	//   ....[0]....
.L_36:
        /*02dc*/ 	.word	0x00000c00
        /*02e0*/ 	.word	0x000000ff
        /*02e4*/ 	.word	0x00038400
        /*02e8*/ 	.short	0x0100
        /*02ea*/ 	.byte	0x0b
	.zero		1


	//   ....[1]....
        /*02ec*/ 	.word	0x00000c10
        /*02f0*/ 	.word	0x000000ff
        /*02f4*/ 	.word	0x00038440
        /*02f8*/ 	.short	0x0100
        /*02fa*/ 	.byte	0x0b
	.zero		1


	//   ....[2]....
        /*02fc*/ 	.word	0x00000c20
        /*0300*/ 	.word	0x000000ff
        /*0304*/ 	.word	0x00038408
        /*0308*/ 	.short	0x0100
        /*030a*/ 	.byte	0x0b
	.zero		1


	//   ....[3]....
        /*030c*/ 	.word	0x00000c30
        /*0310*/ 	.word	0x000000ff
        /*0314*/ 	.word	0x00038448
        /*0318*/ 	.short	0x0100
        /*031a*/ 	.byte	0x0b
	.zero		1


	//   ....[4]....
        /*031c*/ 	.word	0x00000c40
        /*0320*/ 	.word	0x000000ff
        /*0324*/ 	.word	0x00038410
        /*0328*/ 	.short	0x0100
        /*032a*/ 	.byte	0x0b
	.zero		1


	//   ....[5]....
        /*032c*/ 	.word	0x00000c50
        /*0330*/ 	.word	0x000000ff
        /*0334*/ 	.word	0x00038450
        /*0338*/ 	.short	0x0100
        /*033a*/ 	.byte	0x0b
	.zero		1


	//   ....[6]....
        /*033c*/ 	.word	0x00000c60
        /*0340*/ 	.word	0x000000ff
        /*0344*/ 	.word	0x00038418
        /*0348*/ 	.short	0x0100
        /*034a*/ 	.byte	0x0b
	.zero		1


	//   ....[7]....
        /*034c*/ 	.word	0x00000c70
        /*0350*/ 	.word	0x000000ff
        /*0354*/ 	.word	0x00038458
        /*0358*/ 	.short	0x0100
        /*035a*/ 	.byte	0x0b
	.zero		1


	//   ....[8]....
        /*035c*/ 	.word	0x00000c80
        /*0360*/ 	.word	0x000000ff
        /*0364*/ 	.word	0x00038420
        /*0368*/ 	.short	0x0100
        /*036a*/ 	.byte	0x0b
	.zero		1


	//   ....[9]....
        /*036c*/ 	.word	0x00000c90
        /*0370*/ 	.word	0x000000ff
        /*0374*/ 	.word	0x00038460
        /*0378*/ 	.short	0x0100
        /*037a*/ 	.byte	0x0b
	.zero		1


	//   ....[10]....
        /*037c*/ 	.word	0x00000ca0
        /*0380*/ 	.word	0x000000ff
        /*0384*/ 	.word	0x00038428
        /*0388*/ 	.short	0x0100
        /*038a*/ 	.byte	0x0b
	.zero		1


	//   ....[11]....
        /*038c*/ 	.word	0x00000cb0
        /*0390*/ 	.word	0x000000ff
        /*0394*/ 	.word	0x00038468
        /*0398*/ 	.short	0x0100
        /*039a*/ 	.byte	0x0b
	.zero		1


	//   ....[12]....
        /*039c*/ 	.word	0x00000cc0
        /*03a0*/ 	.word	0x000000ff
        /*03a4*/ 	.word	0x00038430
        /*03a8*/ 	.short	0x0100
        /*03aa*/ 	.byte	0x0b
	.zero		1


	//   ....[13]....
        /*03ac*/ 	.word	0x00000cd0
        /*03b0*/ 	.word	0x000000ff
        /*03b4*/ 	.word	0x00038470
        /*03b8*/ 	.short	0x0100
        /*03ba*/ 	.byte	0x0b
	.zero		1


	//   ....[14]....
        /*03bc*/ 	.word	0x00000ce0
        /*03c0*/ 	.word	0x000000ff
        /*03c4*/ 	.word	0x00038438
        /*03c8*/ 	.short	0x0100
        /*03ca*/ 	.byte	0x0b
	.zero		1


	//   ....[15]....
        /*03cc*/ 	.word	0x00000cf0
        /*03d0*/ 	.word	0x000000ff
        /*03d4*/ 	.word	0x00038478
        /*03d8*/ 	.short	0x0100
        /*03da*/ 	.byte	0x0b
	.zero		1


	//   ....[16]....
        /*03dc*/ 	.word	0x00000e90
        /*03e0*/ 	.word	0x000000ff
        /*03e4*/ 	.word	0x00038480
        /*03e8*/ 	.short	0x0100
        /*03ea*/ 	.byte	0x0b
	.zero		1


	//   ....[17]....
        /*03ec*/ 	.word	0x00000ea0
        /*03f0*/ 	.word	0x000000ff
        /*03f4*/ 	.word	0x000384b0
        /*03f8*/ 	.short	0x0100
        /*03fa*/ 	.byte	0x0b
	.zero		1


	//   ....[18]....
        /*03fc*/ 	.word	0x00000eb0
        /*0400*/ 	.word	0x000000ff
        /*0404*/ 	.word	0x00038488
        /*0408*/ 	.short	0x0100
        /*040a*/ 	.byte	0x0b
	.zero		1


	//   ....[19]....
        /*040c*/ 	.word	0x00000ec0
        /*0410*/ 	.word	0x000000ff
        /*0414*/ 	.word	0x000384b8
        /*0418*/ 	.short	0x0100
        /*041a*/ 	.byte	0x0b
	.zero		1


	//   ....[20]....
        /*041c*/ 	.word	0x00000ed0
        /*0420*/ 	.word	0x000000ff
        /*0424*/ 	.word	0x00038490
        /*0428*/ 	.short	0x0100
        /*042a*/ 	.byte	0x0b
	.zero		1


	//   ....[21]....
        /*042c*/ 	.word	0x00000ee0
        /*0430*/ 	.word	0x000000ff
        /*0434*/ 	.word	0x000384c0
        /*0438*/ 	.short	0x0100
        /*043a*/ 	.byte	0x0b
	.zero		1


	//   ....[22]....
        /*043c*/ 	.word	0x00000ef0
        /*0440*/ 	.word	0x000000ff
        /*0444*/ 	.word	0x00038498
        /*0448*/ 	.short	0x0100
        /*044a*/ 	.byte	0x0b
	.zero		1


	//   ....[23]....
        /*044c*/ 	.word	0x00000f00
        /*0450*/ 	.word	0x000000ff
        /*0454*/ 	.word	0x000384c8
        /*0458*/ 	.short	0x0100
        /*045a*/ 	.byte	0x0b
	.zero		1


	//   ....[24]....
        /*045c*/ 	.word	0x00000f10
        /*0460*/ 	.word	0x000000ff
        /*0464*/ 	.word	0x000384a0
        /*0468*/ 	.short	0x0100
        /*046a*/ 	.byte	0x0b
	.zero		1


	//   ....[25]....
        /*046c*/ 	.word	0x00000f20
        /*0470*/ 	.word	0x000000ff
        /*0474*/ 	.word	0x000384d0
        /*0478*/ 	.short	0x0100
        /*047a*/ 	.byte	0x0b
	.zero		1


	//   ....[26]....
        /*047c*/ 	.word	0x00000f30
        /*0480*/ 	.word	0x000000ff
        /*0484*/ 	.word	0x000384a8
        /*0488*/ 	.short	0x0100
        /*048a*/ 	.byte	0x0b
	.zero		1


	//   ....[27]....
        /*048c*/ 	.word	0x00000f40
        /*0490*/ 	.word	0x000000ff
        /*0494*/ 	.word	0x000384d8
        /*0498*/ 	.short	0x0100
        /*049a*/ 	.byte	0x0b
	.zero		1


	//   ....[28]....
        /*049c*/ 	.word	0x00001130
        /*04a0*/ 	.word	0x000000ff
        /*04a4*/ 	.word	0x000384e0
        /*04a8*/ 	.short	0x0100
        /*04aa*/ 	.byte	0x06
	.zero		1


	//   ....[29]....
        /*04ac*/ 	.word	0x00001140
        /*04b0*/ 	.word	0x000000ff
        /*04b4*/ 	.word	0x00038500
        /*04b8*/ 	.short	0x0100
        /*04ba*/ 	.byte	0x06
	.zero		1


	//   ....[30]....
        /*04bc*/ 	.word	0x00001150
        /*04c0*/ 	.word	0x000000ff
        /*04c4*/ 	.word	0x000384e8
        /*04c8*/ 	.short	0x0100
        /*04ca*/ 	.byte	0x06
	.zero		1


	//   ....[31]....
        /*04cc*/ 	.word	0x00001160
        /*04d0*/ 	.word	0x000000ff
        /*04d4*/ 	.word	0x00038508
        /*04d8*/ 	.short	0x0100
        /*04da*/ 	.byte	0x06
	.zero		1


	//   ....[32]....
        /*04dc*/ 	.word	0x00001170
        /*04e0*/ 	.word	0x000000ff
        /*04e4*/ 	.word	0x000384f0
        /*04e8*/ 	.short	0x0100
        /*04ea*/ 	.byte	0x06
	.zero		1


	//   ....[33]....
        /*04ec*/ 	.word	0x00001180
        /*04f0*/ 	.word	0x000000ff
        /*04f4*/ 	.word	0x00038510
        /*04f8*/ 	.short	0x0100
        /*04fa*/ 	.byte	0x06
	.zero		1


	//   ....[34]....
        /*04fc*/ 	.word	0x00001190
        /*0500*/ 	.word	0x000000ff
        /*0504*/ 	.word	0x000384f8
        /*0508*/ 	.short	0x0100
        /*050a*/ 	.byte	0x06
	.zero		1


	//   ....[35]....
        /*050c*/ 	.word	0x000011a0
        /*0510*/ 	.word	0x000000ff
        /*0514*/ 	.word	0x00038518
        /*0518*/ 	.short	0x0100
        /*051a*/ 	.byte	0x06
	.zero		1


	//   ....[36]....
        /*051c*/ 	.word	0x000014b0
        /*0520*/ 	.word	0x000000ff
        /*0524*/ 	.word	0x00038520
        /*0528*/ 	.short	0x0100
        /*052a*/ 	.byte	0x06
	.zero		1


	//   ....[37]....
        /*052c*/ 	.word	0x00001510
        /*0530*/ 	.word	0x000000ff
        /*0534*/ 	.word	0x00038528
        /*0538*/ 	.short	0x0100
        /*053a*/ 	.byte	0x06
	.zero		1


	//   ....[38]....
        /*053c*/ 	.word	0x00003dd0
        /*0540*/ 	.word	0x000000ff
        /*0544*/ 	.word	0x00038480
        /*0548*/ 	.short	0x010a
        /*054a*/ 	.byte	0x04
	.zero		1


	//   ....[39]....
        /*054c*/ 	.word	0x00003e10
        /*0550*/ 	.word	0x000000ff
        /*0554*/ 	.word	0x00038480
        /*0558*/ 	.short	0x010a
        /*055a*/ 	.byte	0x04
	.zero		1


	//   ....[40]....
        /*055c*/ 	.word	0x000041c0
        /*0560*/ 	.word	0x000000ff
        /*0564*/ 	.word	0x00038480
        /*0568*/ 	.short	0x010a
        /*056a*/ 	.byte	0x04
	.zero		1


	//   ....[41]....
        /*056c*/ 	.word	0x00004200
        /*0570*/ 	.word	0x000000ff
        /*0574*/ 	.word	0x00038480
        /*0578*/ 	.short	0x010a
        /*057a*/ 	.byte	0x04
	.zero		1


	//   ....[42]....
        /*057c*/ 	.word	0x000044c0
        /*0580*/ 	.word	0x00000005
        /*0584*/ 	.word	0x00000000
        /*0588*/ 	.short	0x0101
        /*058a*/ 	.byte	0x3f
	.zero		1


	//   ....[43]....
        /*058c*/ 	.word	0x000046a0
        /*0590*/ 	.word	0x00000003
        /*0594*/ 	.word	0x00000000
        /*0598*/ 	.short	0x0101
        /*059a*/ 	.byte	0x3f
	.zero		1


	//   ....[44]....
        /*059c*/ 	.word	0x00004e40
        /*05a0*/ 	.word	0x000000ff
        /*05a4*/ 	.word	0x000384e0
        /*05a8*/ 	.short	0x010a
        /*05aa*/ 	.byte	0x2b
	.zero		1


	//   ....[45]....
        /*05ac*/ 	.word	0x000054c0
        /*05b0*/ 	.word	0x000000ff
        /*05b4*/ 	.word	0x00000000
        /*05b8*/ 	.short	0x0101
        /*05ba*/ 	.byte	0x04
	.zero		1


	//   ....[46]....
        /*05bc*/ 	.word	0x000054f0
        /*05c0*/ 	.word	0x000000ff
        /*05c4*/ 	.word	0x000384e8
        /*05c8*/ 	.short	0x010a
        /*05ca*/ 	.byte	0x2b
	.zero		1


	//   ....[47]....
        /*05cc*/ 	.word	0x00005ab0
        /*05d0*/ 	.word	0x000000ff
        /*05d4*/ 	.word	0x00000000
        /*05d8*/ 	.short	0x0101
        /*05da*/ 	.byte	0x04
	.zero		1


	//   ....[48]....
        /*05dc*/ 	.word	0x00005ae0
        /*05e0*/ 	.word	0x000000ff
        /*05e4*/ 	.word	0x000384f0
        /*05e8*/ 	.short	0x010a
        /*05ea*/ 	.byte	0x2b
	.zero		1


	//   ....[49]....
        /*05ec*/ 	.word	0x000060d0
        /*05f0*/ 	.word	0x000000ff
        /*05f4*/ 	.word	0x00000000
        /*05f8*/ 	.short	0x0101
        /*05fa*/ 	.byte	0x04
	.zero		1


	//   ....[50]....
        /*05fc*/ 	.word	0x00006100
        /*0600*/ 	.word	0x000000ff
        /*0604*/ 	.word	0x000384f8
        /*0608*/ 	.short	0x010a
        /*060a*/ 	.byte	0x2b
	.zero		1


	//   ....[51]....
        /*060c*/ 	.word	0x00006770
        /*0610*/ 	.word	0x000000ff
        /*0614*/ 	.word	0x00000000
        /*0618*/ 	.short	0x0101
        /*061a*/ 	.byte	0x05
	.zero		1


	//   ....[52]....
        /*061c*/ 	.word	0x000067c0
        /*0620*/ 	.word	0x000000ff
        /*0624*/ 	.word	0x00038400
        /*0628*/ 	.short	0x010a
        /*062a*/ 	.byte	0x04
	.zero		1


	//   ....[53]....
        /*062c*/ 	.word	0x000068d0
        /*0630*/ 	.word	0x000000ff
        /*0634*/ 	.word	0x00000000
        /*0638*/ 	.short	0x0101
        /*063a*/ 	.byte	0x04
	.zero		1


	//   ....[54]....
        /*063c*/ 	.word	0x00006e00
        /*0640*/ 	.word	0x000000ff
        /*0644*/ 	.word	0x00000000
        /*0648*/ 	.short	0x0101
        /*064a*/ 	.byte	0x2b
	.zero		1


	//   ....[55]....
        /*064c*/ 	.word	0x00007580
        /*0650*/ 	.word	0x000000ff
        /*0654*/ 	.word	0x00038528
        /*0658*/ 	.short	0x010a
        /*065a*/ 	.byte	0x05
	.zero		1


	//   ....[56]....
        /*065c*/ 	.word	0x00007690
        /*0660*/ 	.word	0x000000ff
        /*0664*/ 	.word	0x00038400
        /*0668*/ 	.short	0x010a
        /*066a*/ 	.byte	0x08
	.zero		1


	//   ....[57]....
        /*066c*/ 	.word	0x000077c0
        /*0670*/ 	.word	0x000000ff
        /*0674*/ 	.word	0x00000000
        /*0678*/ 	.short	0x0101
        /*067a*/ 	.byte	0x08
	.zero		1


	//   ....[58]....
        /*067c*/ 	.word	0x000079a0
        /*0680*/ 	.word	0x000000ff
        /*0684*/ 	.word	0x00038500
        /*0688*/ 	.short	0x010a
        /*068a*/ 	.byte	0x05
	.zero		1


	//   ....[59]....
        /*068c*/ 	.word	0x00007ab0
        /*0690*/ 	.word	0x000000ff
        /*0694*/ 	.word	0x000384e0
        /*0698*/ 	.short	0x010b
        /*069a*/ 	.byte	0x05
	.zero		1


	//   ....[60]....
        /*069c*/ 	.word	0x00007b10
        /*06a0*/ 	.word	0x000000ff
        /*06a4*/ 	.word	0x00000000
        /*06a8*/ 	.short	0x0101
        /*06aa*/ 	.byte	0x08
	.zero		1


	//   ....[61]....
        /*06ac*/ 	.word	0x00007b40
        /*06b0*/ 	.word	0x000000ff
        /*06b4*/ 	.word	0x00038508
        /*06b8*/ 	.short	0x010a
        /*06ba*/ 	.byte	0x05
	.zero		1


	//   ....[62]....
        /*06bc*/ 	.word	0x00007c70
        /*06c0*/ 	.word	0x000000ff
        /*06c4*/ 	.word	0x000384e8
        /*06c8*/ 	.short	0x010b
        /*06ca*/ 	.byte	0x05
	.zero		1


	//   ....[63]....
        /*06cc*/ 	.word	0x00007cd0
        /*06d0*/ 	.word	0x000000ff
        /*06d4*/ 	.word	0x00000000
        /*06d8*/ 	.short	0x0101
        /*06da*/ 	.byte	0x08
	.zero		1


	//   ....[64]....
        /*06dc*/ 	.word	0x00007d00
        /*06e0*/ 	.word	0x000000ff
        /*06e4*/ 	.word	0x00038510
        /*06e8*/ 	.short	0x010a
        /*06ea*/ 	.byte	0x05
	.zero		1


	//   ....[65]....
        /*06ec*/ 	.word	0x00007e30
        /*06f0*/ 	.word	0x000000ff
        /*06f4*/ 	.word	0x000384f0
        /*06f8*/ 	.short	0x010b
        /*06fa*/ 	.byte	0x05
	.zero		1


	//   ....[66]....
        /*06fc*/ 	.word	0x00007e90
        /*0700*/ 	.word	0x000000ff
        /*0704*/ 	.word	0x00000000
        /*0708*/ 	.short	0x0101
        /*070a*/ 	.byte	0x08
	.zero		1


	//   ....[67]....
        /*070c*/ 	.word	0x00007ec0
        /*0710*/ 	.word	0x000000ff
        /*0714*/ 	.word	0x00038518
        /*0718*/ 	.short	0x010a
        /*071a*/ 	.byte	0x05
	.zero		1


	//   ....[68]....
        /*071c*/ 	.word	0x00007ff0
        /*0720*/ 	.word	0x000000ff
        /*0724*/ 	.word	0x000384f8
        /*0728*/ 	.short	0x010b
        /*072a*/ 	.byte	0x05
	.zero		1


	//   ....[69]....
        /*072c*/ 	.word	0x00008090
        /*0730*/ 	.word	0x000000ff
        /*0734*/ 	.word	0x00000000
        /*0738*/ 	.short	0x0101
        /*073a*/ 	.byte	0x08
	.zero		1


	//   ....[70]....
        /*073c*/ 	.word	0x000085d0
        /*0740*/ 	.word	0x000000ff
        /*0744*/ 	.word	0x00038500
        /*0748*/ 	.short	0x010a
        /*074a*/ 	.byte	0x05
	.zero		1


	//   ....[71]....
        /*074c*/ 	.word	0x00008610
        /*0750*/ 	.word	0x000000ff
        /*0754*/ 	.word	0x00038508
        /*0758*/ 	.short	0x010a
        /*075a*/ 	.byte	0x05
	.zero		1


	//   ....[72]....
        /*075c*/ 	.word	0x00008650
        /*0760*/ 	.word	0x000000ff
        /*0764*/ 	.word	0x00038510
        /*0768*/ 	.short	0x010a
        /*076a*/ 	.byte	0x05
	.zero		1


	//   ....[73]....
        /*076c*/ 	.word	0x000086b0
        /*0770*/ 	.word	0x00000003
        /*0774*/ 	.word	0x00038518
        /*0778*/ 	.short	0x010a
        /*077a*/ 	.byte	0x3f
	.zero		1


	//   ....[74]....
        /*077c*/ 	.word	0x00009440
        /*0780*/ 	.word	0x00000008
        /*0784*/ 	.word	0x000384b0
        /*0788*/ 	.short	0x010a
        /*078a*/ 	.byte	0x3f
	.zero		1


	//   ....[75]....
        /*078c*/ 	.word	0x00009700
        /*0790*/ 	.word	0x000000ff
        /*0794*/ 	.word	0x00038528
        /*0798*/ 	.short	0x0101
        /*079a*/ 	.byte	0x12
	.zero		1


	//   ....[76]....
        /*079c*/ 	.word	0x000097c0
        /*07a0*/ 	.word	0x00000003
        /*07a4*/ 	.word	0x00038400
        /*07a8*/ 	.short	0x010a
        /*07aa*/ 	.byte	0x3f
	.zero		1


	//   ....[77]....
        /*07ac*/ 	.word	0x00009900
        /*07b0*/ 	.word	0x00000002
        /*07b4*/ 	.word	0x00000000
        /*07b8*/ 	.short	0x0101
        /*07ba*/ 	.byte	0x3f
	.zero		1


	//   ....[78]....
        /*07bc*/ 	.word	0x0000a140
        /*07c0*/ 	.word	0x00000007
        /*07c4*/ 	.word	0x00000000
        /*07c8*/ 	.short	0x010a
        /*07ca*/ 	.byte	0x3f
	.zero		1


	//   ....[79]....
        /*07cc*/ 	.word	0x0000a1c0
        /*07d0*/ 	.word	0x00000009
        /*07d4*/ 	.word	0x00000000
        /*07d8*/ 	.short	0x010a
        /*07da*/ 	.byte	0x3f
	.zero		1


	//   ....[80]....
        /*07dc*/ 	.word	0x0000a250
        /*07e0*/ 	.word	0x00000006
        /*07e4*/ 	.word	0x00000000
        /*07e8*/ 	.short	0x010a
        /*07ea*/ 	.byte	0x3f
	.zero		1


	//   ....[81]....
        /*07ec*/ 	.word	0x0000a2e0
        /*07f0*/ 	.word	0x00000009
        /*07f4*/ 	.word	0x00000000
        /*07f8*/ 	.short	0x010a
        /*07fa*/ 	.byte	0x3f
	.zero		1


	//   ....[82]....
        /*07fc*/ 	.word	0x0000a370
        /*0800*/ 	.word	0x00000006
        /*0804*/ 	.word	0x00000000
        /*0808*/ 	.short	0x010a
        /*080a*/ 	.byte	0x3f
	.zero		1


	//   ....[83]....
        /*080c*/ 	.word	0x0000a400
        /*0810*/ 	.word	0x00000003
        /*0814*/ 	.word	0x00000000
        /*0818*/ 	.short	0x010a
        /*081a*/ 	.byte	0x3f
	.zero		1


	//   ....[84]....
        /*081c*/ 	.word	0x0000c080
        /*0820*/ 	.word	0x00000011
        /*0824*/ 	.word	0x00038440
        /*0828*/ 	.short	0x010a
        /*082a*/ 	.byte	0x3f
	.zero		1


	//   ....[85]....
        /*082c*/ 	.word	0x0000c1a0
        /*0830*/ 	.word	0x00000011
        /*0834*/ 	.word	0x00038400
        /*0838*/ 	.short	0x0101
        /*083a*/ 	.byte	0x3f
	.zero		1


	//   ....[86]....
        /*083c*/ 	.word	0x0000c270
        /*0840*/ 	.word	0x00000005
        /*0844*/ 	.word	0x00038440
        /*0848*/ 	.short	0x010a
        /*084a*/ 	.byte	0x3f
	.zero		1


	//   ....[87]....
        /*084c*/ 	.word	0x0000c320
        /*0850*/ 	.word	0x00000007
        /*0854*/ 	.word	0x00038440
        /*0858*/ 	.short	0x010a
        /*085a*/ 	.byte	0x3f
	.zero		1


	//   ....[88]....
        /*085c*/ 	.word	0x0000c3d0
        /*0860*/ 	.word	0x00000007
        /*0864*/ 	.word	0x00038440
        /*0868*/ 	.short	0x010a
        /*086a*/ 	.byte	0x3f
	.zero		1


	//   ....[89]....
        /*086c*/ 	.word	0x0000c480
        /*0870*/ 	.word	0x00000007
        /*0874*/ 	.word	0x00038440
        /*0878*/ 	.short	0x010a
        /*087a*/ 	.byte	0x3f
	.zero		1


	//   ....[90]....
        /*087c*/ 	.word	0x0000c530
        /*0880*/ 	.word	0x00000007
        /*0884*/ 	.word	0x00038440
        /*0888*/ 	.short	0x010a
        /*088a*/ 	.byte	0x3f
	.zero		1


	//   ....[91]....
        /*088c*/ 	.word	0x0000c5e0
        /*0890*/ 	.word	0x00000007
        /*0894*/ 	.word	0x00038440
        /*0898*/ 	.short	0x010a
        /*089a*/ 	.byte	0x3f
	.zero		1


	//   ....[92]....
        /*089c*/ 	.word	0x0000c690
        /*08a0*/ 	.word	0x00000007
        /*08a4*/ 	.word	0x00038440
        /*08a8*/ 	.short	0x010a
        /*08aa*/ 	.byte	0x3f
	.zero		1


	//   ....[93]....
        /*08ac*/ 	.word	0x0000c740
        /*08b0*/ 	.word	0x00000003
        /*08b4*/ 	.word	0x00038440
        /*08b8*/ 	.short	0x010a
        /*08ba*/ 	.byte	0x3f
	.zero		1


	//   ....[94]....
        /*08bc*/ 	.word	0x0000c7a0
        /*08c0*/ 	.word	0x00000003
        /*08c4*/ 	.word	0x00038480
        /*08c8*/ 	.short	0x010a
        /*08ca*/ 	.byte	0x3f
	.zero		1


	//   ....[95]....
        /*08cc*/ 	.word	0x0000c800
        /*08d0*/ 	.word	0x00000008
        /*08d4*/ 	.word	0x00038480
        /*08d8*/ 	.short	0x010a
        /*08da*/ 	.byte	0x3f
	.zero		1


	//   ....[96]....
        /*08dc*/ 	.word	0x0000c8c0
        /*08e0*/ 	.word	0x00000004
        /*08e4*/ 	.word	0x000384e0
        /*08e8*/ 	.short	0x010a
        /*08ea*/ 	.byte	0x3f
	.zero		1


	//   ....[97]....
        /*08ec*/ 	.word	0x0000c920
        /*08f0*/ 	.word	0x0000000e
        /*08f4*/ 	.word	0x000384e8
        /*08f8*/ 	.short	0x010a
        /*08fa*/ 	.byte	0x3f
	.zero		1


	//   ....[98]....
        /*08fc*/ 	.word	0x0000c980
        /*0900*/ 	.word	0x0000000e
        /*0904*/ 	.word	0x000384f0
        /*0908*/ 	.short	0x010a
        /*090a*/ 	.byte	0x3f
	.zero		1


	//   ....[99]....
        /*090c*/ 	.word	0x0000c9e0
        /*0910*/ 	.word	0x0000000e
        /*0914*/ 	.word	0x000384f8
        /*0918*/ 	.short	0x010a
        /*091a*/ 	.byte	0x3f
	.zero		1


	//   ....[100]....
        /*091c*/ 	.word	0x0000ca40
        /*0920*/ 	.word	0x00000003
        /*0924*/ 	.word	0x00038400
        /*0928*/ 	.short	0x010a
        /*092a*/ 	.byte	0x3f
	.zero		1


	//   ....[101]....
        /*092c*/ 	.word	0x0000caa0
        /*0930*/ 	.word	0x00000003
        /*0934*/ 	.word	0x00038528
        /*0938*/ 	.short	0x010a
        /*093a*/ 	.byte	0x3f
	.zero		1


	//   ....[102]....
        /*093c*/ 	.word	0x0000cb00
        /*0940*/ 	.word	0x00000004
        /*0944*/ 	.word	0x00038400
        /*0948*/ 	.short	0x010a
        /*094a*/ 	.byte	0x3f
	.zero		1


	//   ....[103]....
        /*094c*/ 	.word	0x0000cb60
        /*0950*/ 	.word	0x00000003
        /*0954*/ 	.word	0x00038500
        /*0958*/ 	.short	0x010a
        /*095a*/ 	.byte	0x3f
	.zero		1


	//   ....[104]....
        /*095c*/ 	.word	0x0000cbc0
        /*0960*/ 	.word	0x00000003
        /*0964*/ 	.word	0x00038508
        /*0968*/ 	.short	0x010a
        /*096a*/ 	.byte	0x3f
	.zero		1


	//   ....[105]....
        /*096c*/ 	.word	0x0000cc20
        /*0970*/ 	.word	0x00000003
        /*0974*/ 	.word	0x00038510
        /*0978*/ 	.short	0x010a
        /*097a*/ 	.byte	0x3f
	.zero		1


	//   ....[106]....
        /*097c*/ 	.word	0x0000cc80
        /*0980*/ 	.word	0x00000003
        /*0984*/ 	.word	0x00038518
        /*0988*/ 	.short	0x010a
        /*098a*/ 	.byte	0x3f
	.zero		1


	//   ....[107]....
        /*098c*/ 	.word	0x0000cce0
        /*0990*/ 	.word	0x00000003
        /*0994*/ 	.word	0x00038500
        /*0998*/ 	.short	0x010a
        /*099a*/ 	.byte	0x3f
	.zero		1


	//   ....[108]....
        /*099c*/ 	.word	0x0000cd40
        /*09a0*/ 	.word	0x00000003
        /*09a4*/ 	.word	0x00038508
        /*09a8*/ 	.short	0x010a
        /*09aa*/ 	.byte	0x3f
	.zero		1


	//   ....[109]....
        /*09ac*/ 	.word	0x0000cda0
        /*09b0*/ 	.word	0x00000003
        /*09b4*/ 	.word	0x00038510
        /*09b8*/ 	.short	0x010a
        /*09ba*/ 	.byte	0x3f
	.zero		1


	//   ....[110]....
        /*09bc*/ 	.word	0x0000ce70
        /*09c0*/ 	.word	0x00000008
        /*09c4*/ 	.word	0x000384b0
        /*09c8*/ 	.short	0x010a
        /*09ca*/ 	.byte	0x3f
	.zero		1


	//   ....[111]....
        /*09cc*/ 	.word	0x0000cec0
        /*09d0*/ 	.word	0x00000003
        /*09d4*/ 	.word	0x00038400
        /*09d8*/ 	.short	0x010a
        /*09da*/ 	.byte	0x3f
	.zero		1


	//   ....[112]....
        /*09dc*/ 	.word	0x0000d0d0
        /*09e0*/ 	.word	0x00000007
        /*09e4*/ 	.word	0x00000000
        /*09e8*/ 	.short	0x010a
        /*09ea*/ 	.byte	0x3f
	.zero		1


	//   ....[113]....
        /*09ec*/ 	.word	0x0000d120
        /*09f0*/ 	.word	0x00000009
        /*09f4*/ 	.word	0x00000000
        /*09f8*/ 	.short	0x010a
        /*09fa*/ 	.byte	0x3f
	.zero		1


	//   ....[114]....
        /*09fc*/ 	.word	0x0000d170
        /*0a00*/ 	.word	0x00000006
        /*0a04*/ 	.word	0x00000000
        /*0a08*/ 	.short	0x010a
        /*0a0a*/ 	.byte	0x3f
	.zero		1


	//   ....[115]....
        /*0a0c*/ 	.word	0x0000d1c0
        /*0a10*/ 	.word	0x00000009
        /*0a14*/ 	.word	0x00000000
        /*0a18*/ 	.short	0x010a
        /*0a1a*/ 	.byte	0x3f
	.zero		1


	//   ....[116]....
        /*0a1c*/ 	.word	0x0000d210
        /*0a20*/ 	.word	0x00000006
        /*0a24*/ 	.word	0x00000000
        /*0a28*/ 	.short	0x010a
        /*0a2a*/ 	.byte	0x3f
	.zero		1


	//   ....[117]....
        /*0a2c*/ 	.word	0x0000d260
        /*0a30*/ 	.word	0x00000011
        /*0a34*/ 	.word	0x00038440
        /*0a38*/ 	.short	0x010a
        /*0a3a*/ 	.byte	0x3f
	.zero		1


	//   ....[118]....
        /*0a3c*/ 	.word	0x0000d2b0
        /*0a40*/ 	.word	0x00000005
        /*0a44*/ 	.word	0x00038440
        /*0a48*/ 	.short	0x010a
        /*0a4a*/ 	.byte	0x3f
	.zero		1


	//   ....[119]....
        /*0a4c*/ 	.word	0x0000d300
        /*0a50*/ 	.word	0x00000007
        /*0a54*/ 	.word	0x00038440
        /*0a58*/ 	.short	0x010a
        /*0a5a*/ 	.byte	0x3f
	.zero		1


	//   ....[120]....
        /*0a5c*/ 	.word	0x0000d350
        /*0a60*/ 	.word	0x00000007
        /*0a64*/ 	.word	0x00038440
        /*0a68*/ 	.short	0x010a
        /*0a6a*/ 	.byte	0x3f
	.zero		1


	//   ....[121]....
        /*0a6c*/ 	.word	0x0000d3a0
        /*0a70*/ 	.word	0x00000007
        /*0a74*/ 	.word	0x00038440
        /*0a78*/ 	.short	0x010a
        /*0a7a*/ 	.byte	0x3f
	.zero		1


	//   ....[122]....
        /*0a7c*/ 	.word	0x0000d3f0
        /*0a80*/ 	.word	0x00000007
        /*0a84*/ 	.word	0x00038440
        /*0a88*/ 	.short	0x010a
        /*0a8a*/ 	.byte	0x3f
	.zero		1


	//   ....[123]....
        /*0a8c*/ 	.word	0x0000d440
        /*0a90*/ 	.word	0x00000007
        /*0a94*/ 	.word	0x00038440
        /*0a98*/ 	.short	0x010a
        /*0a9a*/ 	.byte	0x3f
	.zero		1


	//   ....[124]....
        /*0a9c*/ 	.word	0x0000d490
        /*0aa0*/ 	.word	0x00000007
        /*0aa4*/ 	.word	0x00038440
        /*0aa8*/ 	.short	0x010a
        /*0aaa*/ 	.byte	0x3f
	.zero		1


	//----- nvinfo : EIATTR_NUM_MBARRIERS
	.align		4
.L_37:
        /*0aac*/ 	.byte	0x03, 0x38
        /*0aae*/ 	.short	0x0026


	//----- nvinfo : EIATTR_EXIT_INSTR_OFFSETS
	.align		4
        /*0ab0*/ 	.byte	0x04, 0x1c
        /*0ab2*/ 	.short	(.L_39 - .L_38)


	//   ....[0]....
.L_38:
        /*0ab4*/ 	.word	0x00002ea0


	//   ....[1]....
        /*0ab8*/ 	.word	0x00002f60


	//   ....[2]....
        /*0abc*/ 	.word	0x00006e10


	//   ....[3]....
        /*0ac0*/ 	.word	0x00006eb0


	//   ....[4]....
        /*0ac4*/ 	.word	0x00008700


	//   ....[5]....
        /*0ac8*/ 	.word	0x0000a450


	//   ....[6]....
        /*0acc*/ 	.word	0x0000c770


	//----- nvinfo : EIATTR_MAX_THREADS
	.align		4
.L_39:
        /*0ad0*/ 	.byte	0x04, 0x05
        /*0ad2*/ 	.short	(.L_41 - .L_40)
.L_40:
        /*0ad4*/ 	.word	0x00000180
        /*0ad8*/ 	.word	0x00000001
        /*0adc*/ 	.word	0x00000001


	//----- nvinfo : EIATTR_CRS_STACK_SIZE
	.align		4
.L_41:
        /*0ae0*/ 	.byte	0x04, 0x1e
        /*0ae2*/ 	.short	(.L_43 - .L_42)
.L_42:
        /*0ae4*/ 	.word	0x00000000


	//----- nvinfo : EIATTR_CBANK_PARAM_SIZE
	.align		4
.L_43:
        /*0ae8*/ 	.byte	0x03, 0x19
        /*0aea*/ 	.short	0x0770


	//----- nvinfo : EIATTR_PARAM_CBANK
	.align		4
        /*0aec*/ 	.byte	0x04, 0x0a
        /*0aee*/ 	.short	(.L_45 - .L_44)
	.align		4
.L_44:
        /*0af0*/ 	.word	index@(.nv.constant0._ZN7cutlass13device_kernelINS_4gemm6kernel13GemmUniversalINS1_17GroupProblemShapeIN4cute5tupleIJiiiEEEEENS1_10collective13CollectiveMmaINS1_39MainloopSm90ArrayTmaGmmaWarpSpecializedILi6ENS6_IJNS5_1CILi2EEENSC_ILi1EEESE_EEENS1_43KernelPtrArrayTmaWarpSpecializedCooperativeEEENS6_IJNSC_ILi128EEESI_NSC_ILi64EEEEEENS_10bfloat16_tEPNS6_IJlSE_NSC_ILi0EEEEEESL_SO_NS5_8TiledMMAINS5_8MMA_AtomIJNS5_4SM904GMMA28MMA_64x128x16_F32BF16BF16_SSILNSS_5MajorE0ELSU_0ELNSS_7ScaleInE1ELSV_1EEEEEENS5_6LayoutISF_NS6_IJSE_SM_SM_EEEEENS6_IJNS5_10UnderscoreES11_S11_EEEEENS5_13SM90_TMA_LOADENS5_14ComposedLayoutINS5_7SwizzleILi3ELi4ELi3EEENS5_18smem_ptr_flag_bitsILi16EEENSY_INS6_IJNSC_ILi8EEESJ_EEENS6_IJSJ_SE_EEEEEEEvNS5_8identityENS5_23SM90_TMA_LOAD_MULTICASTES1E_vS1F_EENS_8epilogue10collective18CollectiveEpilogueINS1I_30Sm90PtrArrayTmaWarpSpecializedILi4ELi2ELi16ELb1ELb0ELi2EEEJSK_NS6_IJSI_NSC_ILi32EEEEEENS_6half_tEPNS6_IJSE_lSM_EEES1P_S1R_NS1I_6fusion15FusionCallbacksIS1M_NS1S_17LinearCombinationIS1P_fS1P_fLNS_15FloatRoundStyleE2EEESK_S1O_JEEES14_NS15_IS17_S19_NSY_INS6_IJSJ_S1A_EEENS6_IJSE_SJ_EEEEEEENS5_17SM75_U16x8_LDSM_TENS5_14SM90_TMA_STOREES21_NS5_17SM90_U16x8_STSM_TENS5_9Copy_AtomIJNS5_17SM90_U32x4_STSM_NES1P_EEEvEEEvvEEEEvNT_6ParamsE)
        /*0af4*/ 	.short	0x0210
        /*0af6*/ 	.short	0x0770


	//----- nvinfo : EIATTR_SW_WAR
	.align		4
.L_45:
        /*0af8*/ 	.byte	0x04, 0x36
        /*0afa*/ 	.short	(.L_47 - .L_46)
.L_46:
        /*0afc*/ 	.word	0x00000008
.L_47:


//--------------------- .nv.callgraph             --------------------------
	.section	.nv.callgraph,"",@"SHT_CUDA_CALLGRAPH"
	.align	4
	.sectionentsize	8
	.align		4
        /*0000*/ 	.word	0x00000000
	.align		4
        /*0004*/ 	.word	0xffffffff
	.align		4
        /*0008*/ 	.word	index@(_ZN7cutlass13device_kernelINS_4gemm6kernel13GemmUniversalINS1_17GroupProblemShapeIN4cute5tupleIJiiiEEEEENS1_10collective13CollectiveMmaINS1_39MainloopSm90ArrayTmaGmmaWarpSpecializedILi6ENS6_IJNS5_1CILi2EEENSC_ILi1EEESE_EEENS1_43KernelPtrArrayTmaWarpSpecializedCooperativeEEENS6_IJNSC_ILi128EEESI_NSC_ILi64EEEEEENS_10bfloat16_tEPNS6_IJlSE_NSC_ILi0EEEEEESL_SO_NS5_8TiledMMAINS5_8MMA_AtomIJNS5_4SM904GMMA28MMA_64x128x16_F32BF16BF16_SSILNSS_5MajorE0ELSU_0ELNSS_7ScaleInE1ELSV_1EEEEEENS5_6LayoutISF_NS6_IJSE_SM_SM_EEEEENS6_IJNS5_10UnderscoreES11_S11_EEEEENS5_13SM90_TMA_LOADENS5_14ComposedLayoutINS5_7SwizzleILi3ELi4ELi3EEENS5_18smem_ptr_flag_bitsILi16EEENSY_INS6_IJNSC_ILi8EEESJ_EEENS6_IJSJ_SE_EEEEEEEvNS5_8identityENS5_23SM90_TMA_LOAD_MULTICASTES1E_vS1F_EENS_8epilogue10collective18CollectiveEpilogueINS1I_30Sm90PtrArrayTmaWarpSpecializedILi4ELi2ELi16ELb1ELb0ELi2EEEJSK_NS6_IJSI_NSC_ILi32EEEEEENS_6half_tEPNS6_IJSE_lSM_EEES1P_S1R_NS1I_6fusion15FusionCallbacksIS1M_NS1S_17LinearCombinationIS1P_fS1P_fLNS_15FloatRoundStyleE2EEESK_S1O_JEEES14_NS15_IS17_S19_NSY_INS6_IJSJ_S1A_EEENS6_IJSE_SJ_EEEEEEENS5_17SM75_U16x8_LDSM_TENS5_14SM90_TMA_STOREES21_NS5_17SM90_U16x8_STSM_TENS5_9Copy_AtomIJNS5_17SM90_U32x4_STSM_NES1P_EEEvEEEvvEEEEvNT_6ParamsE)
	.align		4
        /*000c*/ 	.word	index@(__assertfail)
	.align		4
        /*0010*/ 	.word	0x00000000
	.align		4
        /*0014*/ 	.word	0xfffffffe
	.align		4
        /*0018*/ 	.word	0x00000000
	.align		4
        /*001c*/ 	.word	0xfffffffd
	.align		4
        /*0020*/ 	.word	0x00000000
	.align		4
        /*0024*/ 	.word	0xfffffffc


//--------------------- .nv.constant4             --------------------------
	.section	.nv.constant4,"a",@progbits
	.align	8
	.align		8
.nv.constant4:
        /*0000*/ 	.dword	__assertfail
	.align		8
        /*0008*/ 	.dword	__unnamed_1
	.align		8
        /*0010*/ 	.dword	_ZN39_INTERNAL_caf4c499_4_k_cu_29128e6b_29274cuda3std3__45__cpo5beginE
	.align		8
        /*0018*/ 	.dword	_ZN39_INTERNAL_caf4c499_4_k_cu_29128e6b_29274cuda3std3__45__cpo3endE
	.align		8
        /*0020*/ 	.dword	_ZN39_INTERNAL_caf4c499_4_k_cu_29128e6b_29274cuda3std3__45__cpo6cbeginE
	.align		8
        /*0028*/ 	.dword	_ZN39_INTERNAL_caf4c499_4_k_cu_29128e6b_29274cuda3std3__45__cpo4cendE
	.align		8
        /*0030*/ 	.dword	_ZN39_INTERNAL_caf4c499_4_k_cu_29128e6b_29274cuda3std3__441_GLOBAL__N__caf4c499_4_k_cu_29128e6b_29276ignoreE
	.align		8
        /*0038*/ 	.dword	_ZN39_INTERNAL_caf4c499_4_k_cu_29128e6b_29274cuda3std3__419piecewise_constructE
	.align		8
        /*0040*/ 	.dword	_ZN39_INTERNAL_caf4c499_4_k_cu_29128e6b_29274cuda3std3__48in_placeE
	.align		8
        /*0048*/ 	.dword	_ZN39_INTERNAL_caf4c499_4_k_cu_29128e6b_29274cuda3std6ranges3__45__cpo4swapE
	.align		8
        /*0050*/ 	.dword	_ZN39_INTERNAL_caf4c499_4_k_cu_29128e6b_29274cuda3std6ranges3__45__cpo9iter_moveE
	.align		8
        /*0058*/ 	.dword	_ZN39_INTERNAL_caf4c499_4_k_cu_29128e6b_29274cute7productE
	.align		8
        /*0060*/ 	.dword	_ZN39_INTERNAL_caf4c499_4_k_cu_29128e6b_29274cute1_E
	.align		8
        /*0068*/ 	.dword	$str$24
	.align		8
        /*0070*/ 	.dword	$str$25


//--------------------- .text._ZN7cutlass13device_kernelINS_4gemm6kernel13GemmUniversalINS1_17GroupProblemShapeIN4cute5tupleIJiiiEEEEENS1_10collective13CollectiveMmaINS1_39MainloopSm90ArrayTmaGmmaWarpSpecializedILi6ENS6_IJNS5_1CILi2EEENSC_ILi1EEESE_EEENS1_43KernelPtrArrayTmaWarpSpecializedCooperativeEEENS6_IJNSC_ILi128EEESI_NSC_ILi64EEEEEENS_10bfloat16_tEPNS6_IJlSE_NSC_ILi0EEEEEESL_SO_NS5_8TiledMMAINS5_8MMA_AtomIJNS5_4SM904GMMA28MMA_64x128x16_F32BF16BF16_SSILNSS_5MajorE0ELSU_0ELNSS_7ScaleInE1ELSV_1EEEEEENS5_6LayoutISF_NS6_IJSE_SM_SM_EEEEENS6_IJNS5_10UnderscoreES11_S11_EEEEENS5_13SM90_TMA_LOADENS5_14ComposedLayoutINS5_7SwizzleILi3ELi4ELi3EEENS5_18smem_ptr_flag_bitsILi16EEENSY_INS6_IJNSC_ILi8EEESJ_EEENS6_IJSJ_SE_EEEEEEEvNS5_8identityENS5_23SM90_TMA_LOAD_MULTICASTES1E_vS1F_EENS_8epilogue10collective18CollectiveEpilogueINS1I_30Sm90PtrArrayTmaWarpSpecializedILi4ELi2ELi16ELb1ELb0ELi2EEEJSK_NS6_IJSI_NSC_ILi32EEEEEENS_6half_tEPNS6_IJSE_lSM_EEES1P_S1R_NS1I_6fusion15FusionCallbacksIS1M_NS1S_17LinearCombinationIS1P_fS1P_fLNS_15FloatRoundStyleE2EEESK_S1O_JEEES14_NS15_IS17_S19_NSY_INS6_IJSJ_S1A_EEENS6_IJSE_SJ_EEEEEEENS5_17SM75_U16x8_LDSM_TENS5_14SM90_TMA_STOREES21_NS5_17SM90_U16x8_STSM_TENS5_9Copy_AtomIJNS5_17SM90_U32x4_STSM_NES1P_EEEvEEEvvEEEEvNT_6ParamsE --------------------------
	.section	.text._ZN7cutlass13device_kernelINS_4gemm6kernel13GemmUniversalINS1_17GroupProblemShapeIN4cute5tupleIJiiiEEEEENS1_10collective13CollectiveMmaINS1_39MainloopSm90ArrayTmaGmmaWarpSpecializedILi6ENS6_IJNS5_1CILi2EEENSC_ILi1EEESE_EEENS1_43KernelPtrArrayTmaWarpSpecializedCooperativeEEENS6_IJNSC_ILi128EEESI_NSC_ILi64EEEEEENS_10bfloat16_tEPNS6_IJlSE_NSC_ILi0EEEEEESL_SO_NS5_8TiledMMAINS5_8MMA_AtomIJNS5_4SM904GMMA28MMA_64x128x16_F32BF16BF16_SSILNSS_5MajorE0ELSU_0ELNSS_7ScaleInE1ELSV_1EEEEEENS5_6LayoutISF_NS6_IJSE_SM_SM_EEEEENS6_IJNS5_10UnderscoreES11_S11_EEEEENS5_13SM90_TMA_LOADENS5_14ComposedLayoutINS5_7SwizzleILi3ELi4ELi3EEENS5_18smem_ptr_flag_bitsILi16EEENSY_INS6_IJNSC_ILi8EEESJ_EEENS6_IJSJ_SE_EEEEEEEvNS5_8identityENS5_23SM90_TMA_LOAD_MULTICASTES1E_vS1F_EENS_8epilogue10collective18CollectiveEpilogueINS1I_30Sm90PtrArrayTmaWarpSpecializedILi4ELi2ELi16ELb1ELb0ELi2EEEJSK_NS6_IJSI_NSC_ILi32EEEEEENS_6half_tEPNS6_IJSE_lSM_EEES1P_S1R_NS1I_6fusion15FusionCallbacksIS1M_NS1S_17LinearCombinationIS1P_fS1P_fLNS_15FloatRoundStyleE2EEESK_S1O_JEEES14_NS15_IS17_S19_NSY_INS6_IJSJ_S1A_EEENS6_IJSE_SJ_EEEEEEENS5_17SM75_U16x8_LDSM_TENS5_14SM90_TMA_STOREES21_NS5_17SM90_U16x8_STSM_TENS5_9Copy_AtomIJNS5_17SM90_U32x4_STSM_NES1P_EEEvEEEvvEEEEvNT_6ParamsE,"ax",@progbits
	.align	128
.text._ZN7cutlass13device_kernelINS_4gemm6kernel13GemmUniversalINS1_17GroupProblemShapeIN4cute5tupleIJiiiEEEEENS1_10collective13CollectiveMmaINS1_39MainloopSm90ArrayTmaGmmaWarpSpecializedILi6ENS6_IJNS5_1CILi2EEENSC_ILi1EEESE_EEENS1_43KernelPtrArrayTmaWarpSpecializedCooperativeEEENS6_IJNSC_ILi128EEESI_NSC_ILi64EEEEEENS_10bfloat16_tEPNS6_IJlSE_NSC_ILi0EEEEEESL_SO_NS5_8TiledMMAINS5_8MMA_AtomIJNS5_4SM904GMMA28MMA_64x128x16_F32BF16BF16_SSILNSS_5MajorE0ELSU_0ELNSS_7ScaleInE1ELSV_1EEEEEENS5_6LayoutISF_NS6_IJSE_SM_SM_EEEEENS6_IJNS5_10UnderscoreES11_S11_EEEEENS5_13SM90_TMA_LOADENS5_14ComposedLayoutINS5_7SwizzleILi3ELi4ELi3EEENS5_18smem_ptr_flag_bitsILi16EEENSY_INS6_IJNSC_ILi8EEESJ_EEENS6_IJSJ_SE_EEEEEEEvNS5_8identityENS5_23SM90_TMA_LOAD_MULTICASTES1E_vS1F_EENS_8epilogue10collective18CollectiveEpilogueINS1I_30Sm90PtrArrayTmaWarpSpecializedILi4ELi2ELi16ELb1ELb0ELi2EEEJSK_NS6_IJSI_NSC_ILi32EEEEEENS_6half_tEPNS6_IJSE_lSM_EEES1P_S1R_NS1I_6fusion15FusionCallbacksIS1M_NS1S_17LinearCombinationIS1P_fS1P_fLNS_15FloatRoundStyleE2EEESK_S1O_JEEES14_NS15_IS17_S19_NSY_INS6_IJSJ_S1A_EEENS6_IJSE_SJ_EEEEEEENS5_17SM75_U16x8_LDSM_TENS5_14SM90_TMA_STOREES21_NS5_17SM90_U16x8_STSM_TENS5_9Copy_AtomIJNS5_17SM90_U32x4_STSM_NES1P_EEEvEEEvvEEEEvNT_6ParamsE:
        .type           _ZN7cutlass13device_kernelINS_4gemm6kernel13GemmUniversalINS1_17GroupProblemShapeIN4cute5tupleIJiiiEEEEENS1_10collective13CollectiveMmaINS1_39MainloopSm90ArrayTmaGmmaWarpSpecializedILi6ENS6_IJNS5_1CILi2EEENSC_ILi1EEESE_EEENS1_43KernelPtrArrayTmaWarpSpecializedCooperativeEEENS6_IJNSC_ILi128EEESI_NSC_ILi64EEEEEENS_10bfloat16_tEPNS6_IJlSE_NSC_ILi0EEEEEESL_SO_NS5_8TiledMMAINS5_8MMA_AtomIJNS5_4SM904GMMA28MMA_64x128x16_F32BF16BF16_SSILNSS_5MajorE0ELSU_0ELNSS_7ScaleInE1ELSV_1EEEEEENS5_6LayoutISF_NS6_IJSE_SM_SM_EEEEENS6_IJNS5_10UnderscoreES11_S11_EEEEENS5_13SM90_TMA_LOADENS5_14ComposedLayoutINS5_7SwizzleILi3ELi4ELi3EEENS5_18smem_ptr_flag_bitsILi16EEENSY_INS6_IJNSC_ILi8EEESJ_EEENS6_IJSJ_SE_EEEEEEEvNS5_8identityENS5_23SM90_TMA_LOAD_MULTICASTES1E_vS1F_EENS_8epilogue10collective18CollectiveEpilogueINS1I_30Sm90PtrArrayTmaWarpSpecializedILi4ELi2ELi16ELb1ELb0ELi2EEEJSK_NS6_IJSI_NSC_ILi32EEEEEENS_6half_tEPNS6_IJSE_lSM_EEES1P_S1R_NS1I_6fusion15FusionCallbacksIS1M_NS1S_17LinearCombinationIS1P_fS1P_fLNS_15FloatRoundStyleE2EEESK_S1O_JEEES14_NS15_IS17_S19_NSY_INS6_IJSJ_S1A_EEENS6_IJSE_SJ_EEEEEEENS5_17SM75_U16x8_LDSM_TENS5_14SM90_TMA_STOREES21_NS5_17SM90_U16x8_STSM_TENS5_9Copy_AtomIJNS5_17SM90_U32x4_STSM_NES1P_EEEvEEEvvEEEEvNT_6ParamsE,@function
        .size           _ZN7cutlass13device_kernelINS_4gemm6kernel13GemmUniversalINS1_17GroupProblemShapeIN4cute5tupleIJiiiEEEEENS1_10collective13CollectiveMmaINS1_39MainloopSm90ArrayTmaGmmaWarpSpecializedILi6ENS6_IJNS5_1CILi2EEENSC_ILi1EEESE_EEENS1_43KernelPtrArrayTmaWarpSpecializedCooperativeEEENS6_IJNSC_ILi128EEESI_NSC_ILi64EEEEEENS_10bfloat16_tEPNS6_IJlSE_NSC_ILi0EEEEEESL_SO_NS5_8TiledMMAINS5_8MMA_AtomIJNS5_4SM904GMMA28MMA_64x128x16_F32BF16BF16_SSILNSS_5MajorE0ELSU_0ELNSS_7ScaleInE1ELSV_1EEEEEENS5_6LayoutISF_NS6_IJSE_SM_SM_EEEEENS6_IJNS5_10UnderscoreES11_S11_EEEEENS5_13SM90_TMA_LOADENS5_14ComposedLayoutINS5_7SwizzleILi3ELi4ELi3EEENS5_18smem_ptr_flag_bitsILi16EEENSY_INS6_IJNSC_ILi8EEESJ_EEENS6_IJSJ_SE_EEEEEEEvNS5_8identityENS5_23SM90_TMA_LOAD_MULTICASTES1E_vS1F_EENS_8epilogue10collective18CollectiveEpilogueINS1I_30Sm90PtrArrayTmaWarpSpecializedILi4ELi2ELi16ELb1ELb0ELi2EEEJSK_NS6_IJSI_NSC_ILi32EEEEEENS_6half_tEPNS6_IJSE_lSM_EEES1P_S1R_NS1I_6fusion15FusionCallbacksIS1M_NS1S_17LinearCombinationIS1P_fS1P_fLNS_15FloatRoundStyleE2EEESK_S1O_JEEES14_NS15_IS17_S19_NSY_INS6_IJSJ_S1A_EEENS6_IJSE_SJ_EEEEEEENS5_17SM75_U16x8_LDSM_TENS5_14SM90_TMA_STOREES21_NS5_17SM90_U16x8_STSM_TENS5_9Copy_AtomIJNS5_17SM90_U32x4_STSM_NES1P_EEEvEEEvvEEEEvNT_6ParamsE,(.L_x_273 - _ZN7cutlass13device_kernelINS_4gemm6kernel13GemmUniversalINS1_17GroupProblemShapeIN4cute5tupleIJiiiEEEEENS1_10collective13CollectiveMmaINS1_39MainloopSm90ArrayTmaGmmaWarpSpecializedILi6ENS6_IJNS5_1CILi2EEENSC_ILi1EEESE_EEENS1_43KernelPtrArrayTmaWarpSpecializedCooperativeEEENS6_IJNSC_ILi128EEESI_NSC_ILi64EEEEEENS_10bfloat16_tEPNS6_IJlSE_NSC_ILi0EEEEEESL_SO_NS5_8TiledMMAINS5_8MMA_AtomIJNS5_4SM904GMMA28MMA_64x128x16_F32BF16BF16_SSILNSS_5MajorE0ELSU_0ELNSS_7ScaleInE1ELSV_1EEEEEENS5_6LayoutISF_NS6_IJSE_SM_SM_EEEEENS6_IJNS5_10UnderscoreES11_S11_EEEEENS5_13SM90_TMA_LOADENS5_14ComposedLayoutINS5_7SwizzleILi3ELi4ELi3EEENS5_18smem_ptr_flag_bitsILi16EEENSY_INS6_IJNSC_ILi8EEESJ_EEENS6_IJSJ_SE_EEEEEEEvNS5_8identityENS5_23SM90_TMA_LOAD_MULTICASTES1E_vS1F_EENS_8epilogue10collective18CollectiveEpilogueINS1I_30Sm90PtrArrayTmaWarpSpecializedILi4ELi2ELi16ELb1ELb0ELi2EEEJSK_NS6_IJSI_NSC_ILi32EEEEEENS_6half_tEPNS6_IJSE_lSM_EEES1P_S1R_NS1I_6fusion15FusionCallbacksIS1M_NS1S_17LinearCombinationIS1P_fS1P_fLNS_15FloatRoundStyleE2EEESK_S1O_JEEES14_NS15_IS17_S19_NSY_INS6_IJSJ_S1A_EEENS6_IJSE_SJ_EEEEEEENS5_17SM75_U16x8_LDSM_TENS5_14SM90_TMA_STOREES21_NS5_17SM90_U16x8_STSM_TENS5_9Copy_AtomIJNS5_17SM90_U32x4_STSM_NES1P_EEEvEEEvvEEEEvNT_6ParamsE)
        .other          _ZN7cutlass13device_kernelINS_4gemm6kernel13GemmUniversalINS1_17GroupProblemShapeIN4cute5tupleIJiiiEEEEENS1_10collective13CollectiveMmaINS1_39MainloopSm90ArrayTmaGmmaWarpSpecializedILi6ENS6_IJNS5_1CILi2EEENSC_ILi1EEESE_EEENS1_43KernelPtrArrayTmaWarpSpecializedCooperativeEEENS6_IJNSC_ILi128EEESI_NSC_ILi64EEEEEENS_10bfloat16_tEPNS6_IJlSE_NSC_ILi0EEEEEESL_SO_NS5_8TiledMMAINS5_8MMA_AtomIJNS5_4SM904GMMA28MMA_64x128x16_F32BF16BF16_SSILNSS_5MajorE0ELSU_0ELNSS_7ScaleInE1ELSV_1EEEEEENS5_6LayoutISF_NS6_IJSE_SM_SM_EEEEENS6_IJNS5_10UnderscoreES11_S11_EEEEENS5_13SM90_TMA_LOADENS5_14ComposedLayoutINS5_7SwizzleILi3ELi4ELi3EEENS5_18smem_ptr_flag_bitsILi16EEENSY_INS6_IJNSC_ILi8EEESJ_EEENS6_IJSJ_SE_EEEEEEEvNS5_8identityENS5_23SM90_TMA_LOAD_MULTICASTES1E_vS1F_EENS_8epilogue10collective18CollectiveEpilogueINS1I_30Sm90PtrArrayTmaWarpSpecializedILi4ELi2ELi16ELb1ELb0ELi2EEEJSK_NS6_IJSI_NSC_ILi32EEEEEENS_6half_tEPNS6_IJSE_lSM_EEES1P_S1R_NS1I_6fusion15FusionCallbacksIS1M_NS1S_17LinearCombinationIS1P_fS1P_fLNS_15FloatRoundStyleE2EEESK_S1O_JEEES14_NS15_IS17_S19_NSY_INS6_IJSJ_S1A_EEENS6_IJSE_SJ_EEEEEEENS5_17SM75_U16x8_LDSM_TENS5_14SM90_TMA_STOREES21_NS5_17SM90_U16x8_STSM_TENS5_9Copy_AtomIJNS5_17SM90_U32x4_STSM_NES1P_EEEvEEEvvEEEEvNT_6ParamsE,@"STO_CUDA_ENTRY STV_DEFAULT"
_ZN7cutlass13device_kernelINS_4gemm6kernel13GemmUniversalINS1_17GroupProblemShapeIN4cute5tupleIJiiiEEEEENS1_10collective13CollectiveMmaINS1_39MainloopSm90ArrayTmaGmmaWarpSpecializedILi6ENS6_IJNS5_1CILi2EEENSC_ILi1EEESE_EEENS1_43KernelPtrArrayTmaWarpSpecializedCooperativeEEENS6_IJNSC_ILi128EEESI_NSC_ILi64EEEEEENS_10bfloat16_tEPNS6_IJlSE_NSC_ILi0EEEEEESL_SO_NS5_8TiledMMAINS5_8MMA_AtomIJNS5_4SM904GMMA28MMA_64x128x16_F32BF16BF16_SSILNSS_5MajorE0ELSU_0ELNSS_7ScaleInE1ELSV_1EEEEEENS5_6LayoutISF_NS6_IJSE_SM_SM_EEEEENS6_IJNS5_10UnderscoreES11_S11_EEEEENS5_13SM90_TMA_LOADENS5_14ComposedLayoutINS5_7SwizzleILi3ELi4ELi3EEENS5_18smem_ptr_flag_bitsILi16EEENSY_INS6_IJNSC_ILi8EEESJ_EEENS6_IJSJ_SE_EEEEEEEvNS5_8identityENS5_23SM90_TMA_LOAD_MULTICASTES1E_vS1F_EENS_8epilogue10collective18CollectiveEpilogueINS1I_30Sm90PtrArrayTmaWarpSpecializedILi4ELi2ELi16ELb1ELb0ELi2EEEJSK_NS6_IJSI_NSC_ILi32EEEEEENS_6half_tEPNS6_IJSE_lSM_EEES1P_S1R_NS1I_6fusion15FusionCallbacksIS1M_NS1S_17LinearCombinationIS1P_fS1P_fLNS_15FloatRoundStyleE2EEESK_S1O_JEEES14_NS15_IS17_S19_NSY_INS6_IJSJ_S1A_EEENS6_IJSE_SJ_EEEEEEENS5_17SM75_U16x8_LDSM_TENS5_14SM90_TMA_STOREES21_NS5_17SM90_U16x8_STSM_TENS5_9Copy_AtomIJNS5_17SM90_U32x4_STSM_NES1P_EEEvEEEvvEEEEvNT_6ParamsE:
[----:B------:R-:W1:Y:S08]  /*0000*/  LDC R1, c[0x0][0x28] ;  /* 0x00000a00ff017b82 */ /* 0x000e700000000800 */
[----:B------:R-:W2:Y:S01]  /*0010*/  LDC.64 R6, c[0x0][0x918] ;  /* 0x00024600ff067b82 */ /* 0x000ea20000000a00 */
[----:B------:R-:W-:Y:S01]  /*0020*/  ULDC.64 UR56, c[0x0][0x208] ;  /* 0x0000820000387ab9 */ /* 0x000fe20000000a00 */
[----:B------:R-:W3:Y:S01]  /*0030*/  S2R R19, SR_TID.X ;  /* 0x0000000000137919 */ /* 0x000ee20000002100 */
[----:B------:R-:W-:Y:S01]  /*0040*/  ULDC UR4, c[0x0][0x910] ;  /* 0x0002440000047ab9 */ /* 0x000fe20000000800 */
[----:B------:R-:W-:Y:S01]  /*0050*/  ULDC.64 UR20, c[0x0][0x8d0] ;  /* 0x0002340000147ab9 */ /* 0x000fe20000000a00 */
[----:B------:R-:W-:Y:S01]  /*0060*/  ULDC.64 UR14, c[0x0][0x8c8] ;  /* 0x00023200000e7ab9 */ /* 0x000fe20000000a00 */
[----:B------:R-:W-:Y:S01]  /*0070*/  IMAD.MOV.U32 R9, RZ, RZ, RZ ;  /* 0x000000ffff097224 */ /* 0x000fe200078e00ff */
[----:B------:R-:W-:Y:S01]  /*0080*/  ULDC.64 UR16, c[0x0][0x8e0] ;  /* 0x0002380000107ab9 */ /* 0x000fe20000000a00 */
[----:B------:R-:W4:Y:S01]  /*0090*/  S2UR UR8, SR_CTAID.Y ;  /* 0x00000000000879c3 */ /* 0x000f220000002600 */
[----:B------:R-:W-:Y:S01]  /*00a0*/  IMAD.MOV.U32 R10, RZ, RZ, RZ ;  /* 0x000000ffff0a7224 */ /* 0x000fe200078e00ff */
[----:B------:R-:W-:Y:S01]  /*00b0*/  ULDC.64 UR22, c[0x0][0x8e8] ;  /* 0x00023a0000167ab9 */ /* 0x000fe20000000a00 */
[----:B--2---:R-:W2:Y:S01]  /*00c0*/  LDG.E R2, desc[UR56][R6.64] ;  /* 0x0000003806027981 */ /* 0x004ea2000c1e1900 */
[----:B------:R-:W-:-:S03]  /*00d0*/  IMAD.U32 R3, RZ, RZ, UR4 ;  /* 0x00000004ff037e24 */ /* 0x000fc6000f8e00ff */
[----:B------:R-:W2:Y:S01]  /*00e0*/  LDG.E R0, desc[UR56][R6.64+0x4] ;  /* 0x0000043806007981 */ /* 0x000ea2000c1e1900 */
[----:B---3--:R-:W-:Y:S01]  /*00f0*/  LOP3.LUT R8, R19, 0x1f, RZ, 0xc0, !PT ;  /* 0x0000001f13087812 */ /* 0x008fe200078ec0ff */
[----:B------:R-:W-:Y:S01]  /*0100*/  UISETP.NE.U32.AND UP0, UPT, UR20, URZ, UPT ;  /* 0x0000003f1400728c */ /* 0x000fe2000bf05070 */
[----:B------:R-:W3:Y:S01]  /*0110*/  S2UR UR40, SR_CTAID.X ;  /* 0x00000000002879c3 */ /* 0x000ee20000002500 */
[----:B------:R-:W-:Y:S01]  /*0120*/  ULDC UR4, c[0x0][0x908] ;  /* 0x0002420000047ab9 */ /* 0x000fe20000000800 */
[----:B------:R-:W-:Y:S01]  /*0130*/  ISETP.GE.AND P0, PT, R8, R3, PT ;  /* 0x000000030800720c */ /* 0x000fe20003f06270 */
[----:B------:R-:W-:Y:S02]  /*0140*/  UISETP.NE.AND.EX UP0, UPT, UR21, URZ, UPT, UP0 ;  /* 0x0000003f1500728c */ /* 0x000fe4000bf05300 */
[----:B------:R-:W-:-:S09]  /*0150*/  UISETP.NE.AND UP3, UPT, UR4, 0x1, UPT ;  /* 0x000000010400788c */ /* 0x000fd2000bf65270 */
[----:B------:R-:W-:Y:S01]  /*0160*/  @UP0 ULDC UR10, c[0x0][0x8dc] ;  /* 0x00023700000a0ab9 */ /* 0x000fe20000000800 */
[----:B------:R-:W1:Y:S01]  /*0170*/  @!P0 LDC.64 R4, c[0x0][0x918] ;  /* 0x00024600ff048b82 */ /* 0x000e620000000a00 */
[----:B----4-:R-:W-:Y:S01]  /*0180*/  @UP3 UMOV UR6, UR8 ;  /* 0x0000000800063c82 */ /* 0x010fe20008000000 */
[----:B------:R-:W-:Y:S01]  /*0190*/  @UP3 ULDC UR18, c[0x0][0x10] ;  /* 0x0000040000123ab9 */ /* 0x000fe20000000800 */
[----:B------:R-:W-:Y:S01]  /*01a0*/  @UP3 UMOV UR4, UR6 ;  /* 0x0000000600043c82 */ /* 0x000fe20008000000 */
[----:B------:R-:W-:Y:S01]  /*01b0*/  @UP3 UMOV UR5, URZ ;  /* 0x0000003f00053c82 */ /* 0x000fe20008000000 */
[----:B------:R-:W-:Y:S01]  /*01c0*/  @!UP3 UMOV UR6, UR8 ;  /* 0x000000080006bc82 */ /* 0x000fe20008000000 */
[----:B---3--:R-:W-:Y:S01]  /*01d0*/  @UP3 UIMAD.WIDE.U32 UR18, UR40, UR18, UR4 ;  /* 0x00000012281232a5 */ /* 0x008fe2000f8e0004 */
[----:B------:R-:W-:Y:S01]  /*01e0*/  @UP3 UMOV UR9, URZ ;  /* 0x0000003f00093c82 */ /* 0x000fe20008000000 */
[----:B-1----:R-:W-:-:S05]  /*01f0*/  @!P0 IMAD.WIDE.U32 R4, R8, 0xc, R4 ;  /* 0x0000000c08048825 */ /* 0x002fca00078e0004 */
[----:B------:R1:W5:Y:S04]  /*0200*/  @!P0 LDG.E R9, desc[UR56][R4.64] ;  /* 0x0000003804098981 */ /* 0x000368000c1e1900 */
[----:B------:R1:W5:Y:S01]  /*0210*/  @!P0 LDG.E R10, desc[UR56][R4.64+0x4] ;  /* 0x00000438040a8981 */ /* 0x000362000c1e1900 */
[----:B------:R-:W-:Y:S01]  /*0220*/  ISETP.NE.U32.AND P0, PT, RZ, UR22, PT ;  /* 0x00000016ff007c0c */ /* 0x000fe2000bf05070 */
[----:B------:R-:W-:-:S03]  /*0230*/  @!UP3 ULDC UR7, c[0x0][0xc] ;  /* 0x000003000007bab9 */ /* 0x000fc60000000800 */
[----:B------:R-:W-:Y:S01]  /*0240*/  ISETP.NE.AND.EX P0, PT, RZ, UR23, PT, P0 ;  /* 0x00000017ff007c0c */ /* 0x000fe2000bf05300 */
[----:B------:R-:W-:Y:S01]  /*0250*/  UMOV UR41, URZ ;  /* 0x0000003f00297c82 */ /* 0x000fe20008000000 */
[----:B------:R-:W-:Y:S01]  /*0260*/  @UP3 UIADD3 UR9, UR19, UR9, URZ ;  /* 0x0000000913093290 */ /* 0x000fe2000fffe03f */
[----:B--2---:R-:W-:Y:S02]  /*0270*/  R2UR UR12, R2 ;  /* 0x00000000020c72ca */ /* 0x004fe400000e0000 */
[----:B------:R-:W-:-:S11]  /*0280*/  R2UR UR26, R0 ;  /* 0x00000000001a72ca */ /* 0x000fd600000e0000 */
[----:B------:R-:W-:-:S04]  /*0290*/  UIADD3 UR11, UP1, UR12, UR14, URZ ;  /* 0x0000000e0c0b7290 */ /* 0x000fc8000ff3e03f */
[----:B------:R-:W-:Y:S02]  /*02a0*/  ULEA.HI.X.SX32 UR12, UR12, UR15, 0x1, UP1 ;  /* 0x0000000f0c0c7291 */ /* 0x000fe400088f0e3f */
[----:B------:R-:W-:-:S04]  /*02b0*/  UIADD3 UR11, UP1, UR11, -0x1, URZ ;  /* 0xffffffff0b0b7890 */ /* 0x000fc8000ff3e03f */
[----:B------:R-:W-:Y:S02]  /*02c0*/  UIADD3.X UR12, UR12, -0x1, URZ, UP1, !UPT ;  /* 0xffffffff0c0c7890 */ /* 0x000fe40008ffe43f */
[----:B------:R-:W-:-:S04]  /*02d0*/  @UP0 UIADD3 UR10, UP1, UR11, UR10, URZ ;  /* 0x0000000a0b0a0290 */ /* 0x000fc8000ff3e03f */
[----:B------:R-:W-:Y:S02]  /*02e0*/  @UP0 UIADD3.X UR28, URZ, UR12, URZ, UP1, !UPT ;  /* 0x0000000c3f1c0290 */ /* 0x000fe40008ffe43f */
[----:B------:R-:W-:Y:S02]  /*02f0*/  UIADD3 UR13, UP1, UR26, UR16, URZ ;  /* 0x000000101a0d7290 */ /* 0x000fe4000ff3e03f */
[----:B------:R-:W-:Y:S02]  /*0300*/  @UP0 UIMAD.WIDE.U32 UR24, UR28, UR20, URZ ;  /* 0x000000141c1802a5 */ /* 0x000fe4000f8e003f */
[----:B------:R-:W-:Y:S02]  /*0310*/  ULEA.HI.X.SX32 UR8, UR26, UR17, 0x1, UP1 ;  /* 0x000000111a087291 */ /* 0x000fe400088f0e3f */
[----:B------:R-:W-:Y:S02]  /*0320*/  @UP0 UIMAD.WIDE.U32 UR24, UP1, UR10, UR21, UR24 ;  /* 0x000000150a1802a5 */ /* 0x000fe4000f820018 */
[----:B------:R-:W-:-:S02]  /*0330*/  @UP0 UIMAD.WIDE.U32 UR4, UR10, UR20, URZ ;  /* 0x000000140a0402a5 */ /* 0x000fc4000f8e003f */
[----:B------:R-:W-:Y:S02]  /*0340*/  @UP0 UIADD3.X UR27, URZ, URZ, URZ, UP1, !UPT ;  /* 0x0000003f3f1b0290 */ /* 0x000fe40008ffe43f */
[----:B------:R-:W-:Y:S01]  /*0350*/  @UP0 UIADD3 URZ, UP1, UR5, UR24, URZ ;  /* 0x00000018053f0290 */ /* 0x000fe2000ff3e03f */
[----:B------:R-:W-:Y:S01]  /*0360*/  @UP0 UMOV UR26, UR25 ;  /* 0x00000019001a0c82 */ /* 0x000fe20008000000 */
[----:B------:R-:W-:Y:S02]  /*0370*/  @!UP3 UIMAD.WIDE.U32 UR4, UR7, UR6, UR40 ;  /* 0x000000060704b2a5 */ /* 0x000fe4000f8e0028 */
[----:B------:R-:W-:Y:S02]  /*0380*/  @UP0 UIMAD.WIDE.U32.X UR24, UR28, UR21, UR26, UP1 ;  /* 0x000000151c1802a5 */ /* 0x000fe400088e041a */
[----:B------:R-:W-:Y:S01]  /*0390*/  UIADD3 UR13, UP2, UR13, -0x1, URZ ;  /* 0xffffffff0d0d7890 */ /* 0x000fe2000ff5e03f */
[----:B------:R-:W-:Y:S02]  /*03a0*/  @UP3 UMOV UR10, UR18 ;  /* 0x00000012000a3c82 */ /* 0x000fe40008000000 */
[----:B------:R-:W-:Y:S01]  /*03b0*/  @!UP3 UMOV UR10, UR4 ;  /* 0x00000004000abc82 */ /* 0x000fe20008000000 */
[----:B------:R-:W-:Y:S01]  /*03c0*/  UIADD3.X UR19, UR8, -0x1, URZ, UP2, !UPT ;  /* 0xffffffff08137890 */ /* 0x000fe200097fe43f */
[----:B------:R-:W-:Y:S01]  /*03d0*/  @!UP3 UMOV UR9, UR5 ;  /* 0x000000050009bc82 */ /* 0x000fe20008000000 */
[----:B------:R-:W-:Y:S01]  /*03e0*/  @UP0 UMOV UR11, UR24 ;  /* 0x00000018000b0c82 */ /* 0x000fe20008000000 */
[----:B------:R-:W-:Y:S01]  /*03f0*/  @UP0 UMOV UR12, UR25 ;  /* 0x00000019000c0c82 */ /* 0x000fe20008000000 */
[----:B-1----:R-:W-:Y:S08]  /*0400*/  @!P0 BRA `(.L_x_0) ;  /* 0x0000000000308947 */ /* 0x002ff00003800000 */
[----:B------:R-:W-:Y:S02]  /*0410*/  ULDC UR7, c[0x0][0x8f4] ;  /* 0x00023d0000077ab9 */ /* 0x000fe40000000800 */
[----:B------:R-:W-:-:S04]  /*0420*/  UIADD3 UR7, UP1, UR13, UR7, URZ ;  /* 0x000000070d077290 */ /* 0x000fc8000ff3e03f */
[----:B------:R-:W-:-:S04]  /*0430*/  UIADD3.X UR8, URZ, UR19, URZ, UP1, !UPT ;  /* 0x000000133f087290 */ /* 0x000fc80008ffe43f */
[----:B------:R-:W-:-:S04]  /*0440*/  UIMAD.WIDE.U32 UR4, UR8, UR22, URZ ;  /* 0x00000016080472a5 */ /* 0x000fc8000f8e003f */
[----:B------:R-:W-:Y:S02]  /*0450*/  UIMAD.WIDE.U32 UR18, UP1, UR7, UR23, UR4 ;  /* 0x00000017071272a5 */ /* 0x000fe4000f820004 */
[----:B------:R-:W-:Y:S02]  /*0460*/  UIMAD.WIDE.U32 UR4, UR7, UR22, URZ ;  /* 0x00000016070472a5 */ /* 0x000fe4000f8e003f */
[----:B------:R-:W-:Y:S02]  /*0470*/  UIADD3.X UR25, URZ, URZ, URZ, UP1, !UPT ;  /* 0x0000003f3f197290 */ /* 0x000fe40008ffe43f */
[----:B------:R-:W-:Y:S01]  /*0480*/  UIADD3 URZ, UP1, UR5, UR18, URZ ;  /* 0x00000012053f7290 */ /* 0x000fe2000ff3e03f */
[----:B------:R-:W-:-:S03]  /*0490*/  UMOV UR24, UR19 ;  /* 0x0000001300187c82 */ /* 0x000fc60008000000 */
[----:B------:R-:W-:-:S07]  /*04a0*/  UIMAD.WIDE.U32.X UR4, UR8, UR23, UR24, UP1 ;  /* 0x00000017080472a5 */ /* 0x000fce00088e0418 */
[----:B------:R-:W-:Y:S01]  /*04b0*/  UMOV UR13, UR4 ;  /* 0x00000004000d7c82 */ /* 0x000fe20008000000 */
[----:B------:R-:W-:-:S05]  /*04c0*/  UMOV UR19, UR5 ;  /* 0x0000000500137c82 */ /* 0x000fca0008000000 */
.L_x_0:
[----:B------:R-:W-:Y:S01]  /*04d0*/  ULDC UR8, c[0x0][0x934] ;  /* 0x00024d0000087ab9 */ /* 0x000fe20000000800 */
[----:B------:R-:W-:Y:S01]  /*04e0*/  ULDC UR7, c[0x0][0x904] ;  /* 0x0002410000077ab9 */ /* 0x000fe20000000800 */
[----:B------:R-:W-:Y:S01]  /*04f0*/  ULDC UR4, c[0x0][0x938] ;  /* 0x00024e0000047ab9 */ /* 0x000fe20000000800 */
[----:B------:R-:W-:Y:S01]  /*0500*/  USHF.L.U32 UR8, UR8, UR7, URZ ;  /* 0x0000000708087299 */ /* 0x000fe2000800063f */
[----:B------:R-:W-:Y:S01]  /*0510*/  SHF.R.U32.HI R13, RZ, 0x5, R19 ;  /* 0x00000005ff0d7819 */ /* 0x000fe20000011613 */
[----:B------:R-:W-:Y:S01]  /*0520*/  USHF.L.U32 UR7, UR4, UR7, URZ ;  /* 0x0000000704077299 */ /* 0x000fe2000800063f */
[----:B------:R-:W-:Y:S01]  /*0530*/  ULDC UR26, c[0x0][0x8d8] ;  /* 0x00023600001a7ab9 */ /* 0x000fe20000000800 */
[----:B------:R-:W-:Y:S02]  /*0540*/  ULDC UR30, c[0x0][0x8f0] ;  /* 0x00023c00001e7ab9 */ /* 0x000fe40000000800 */
[----:B------:R-:W-:Y:S01]  /*0550*/  IMAD.U32 R11, RZ, RZ, UR8 ;  /* 0x00000008ff0b7e24 */ /* 0x000fe2000f8e00ff */
[----:B------:R-:W-:Y:S01]  /*0560*/  USHF.R.U64 UR18, UR11, UR26, UR12 ;  /* 0x0000001a0b127299 */ /* 0x000fe2000800120c */
[----:B------:R-:W-:Y:S01]  /*0570*/  IMAD.U32 R20, RZ, RZ, UR7 ;  /* 0x00000007ff147e24 */ /* 0x000fe2000f8e00ff */
[----:B------:R-:W-:-:S02]  /*0580*/  USHF.R.U64 UR11, UR13, UR30, UR19 ;  /* 0x0000001e0d0b7299 */ /* 0x000fc40008001213 */
[----:B------:R-:W-:Y:S01]  /*0590*/  IABS R0, R11 ;  /* 0x0000000b00007213 */ /* 0x000fe20000000000 */
[----:B------:R-:W-:Y:S01]  /*05a0*/  UIADD3 UR18, UR18, -0x1, UR8 ;  /* 0xffffffff12127890 */ /* 0x000fe2000fffe008 */
[----:B------:R-:W-:Y:S01]  /*05b0*/  IABS R2, R20 ;  /* 0x0000001400027213 */ /* 0x000fe20000000000 */
[----:B------:R-:W-:Y:S01]  /*05c0*/  UIADD3 UR11, UR11, -0x1, UR7 ;  /* 0xffffffff0b0b7890 */ /* 0x000fe2000fffe007 */
[----:B------:R-:W-:Y:S01]  /*05d0*/  R2UR UR28, R0 ;  /* 0x00000000001c72ca */ /* 0x000fe200000e0000 */
[----:B------:R-:W-:Y:S01]  /*05e0*/  UMOV UR12, URZ ;  /* 0x0000003f000c7c82 */ /* 0x000fe20008000000 */
[----:B------:R-:W-:Y:S01]  /*05f0*/  UISETP.GE.AND UP5, UPT, UR18, URZ, UPT ;  /* 0x0000003f1200728c */ /* 0x000fe2000bfa6270 */
[----:B------:R-:W-:Y:S01]  /*0600*/  IMAD.MOV.U32 R0, RZ, RZ, R2 ;  /* 0x000000ffff007224 */ /* 0x000fe200078e0002 */
[----:B------:R-:W-:Y:S01]  /*0610*/  UISETP.NE.AND UP4, UPT, UR8, URZ, UPT ;  /* 0x0000003f0800728c */ /* 0x000fe2000bf85270 */
[----:B------:R-:W-:-:S03]  /*0620*/  UMOV UR53, 0x1 ;  /* 0x0000000100357882 */ /* 0x000fc60000000000 */
[----:B------:R-:W-:-:S05]  /*0630*/  R2UR UR27, R0 ;  /* 0x00000000001b72ca */ /* 0x000fca00000e0000 */
[----:B------:R-:W1:Y:S08]  /*0640*/  I2F.RP R0, UR28 ;  /* 0x0000001c00007d06 */ /* 0x000e700008209400 */
[----:B------:R-:W2:Y:S08]  /*0650*/  I2F.RP R4, UR27 ;  /* 0x0000001b00047d06 */ /* 0x000eb00008209400 */
[----:B-1----:R-:W1:Y:S08]  /*0660*/  MUFU.RCP R0, R0 ;  /* 0x0000000000007308 */ /* 0x002e700000001000 */
[----:B--2---:R-:W2:Y:S01]  /*0670*/  MUFU.RCP R4, R4 ;  /* 0x0000000400047308 */ /* 0x004ea20000001000 */
[----:B-1----:R-:W-:-:S02]  /*0680*/  VIADD R2, R0, 0xffffffe ;  /* 0x0ffffffe00027836 */ /* 0x002fc40000000000 */
[----:B------:R-:W-:-:S05]  /*0690*/  IMAD.U32 R0, RZ, RZ, UR18 ;  /* 0x00000012ff007e24 */ /* 0x000fca000f8e00ff */
[----:B------:R-:W1:Y:S01]  /*06a0*/  F2I.FTZ.U32.TRUNC.NTZ R2, R2 ;  /* 0x0000000200027305 */ /* 0x000e62000021f000 */
[----:B------:R-:W-:Y:S01]  /*06b0*/  IABS R0, R0 ;  /* 0x0000000000007213 */ /* 0x000fe20000000000 */
[----:B--2---:R-:W-:Y:S01]  /*06c0*/  VIADD R5, R4, 0xffffffe ;  /* 0x0ffffffe04057836 */ /* 0x004fe20000000000 */
[----:B------:R-:W-:Y:S02]  /*06d0*/  IABS R4, R11 ;  /* 0x0000000b00047213 */ /* 0x000fe40000000000 */
[----:B------:R-:W-:-:S03]  /*06e0*/  R2UR UR32, R0 ;  /* 0x00000000002072ca */ /* 0x000fc600000e0000 */
[----:B------:R-:W2:Y:S01]  /*06f0*/  F2I.FTZ.U32.TRUNC.NTZ R5, R5 ;  /* 0x0000000500057305 */ /* 0x000ea2000021f000 */
[----:B------:R-:W-:Y:S01]  /*0700*/  IMAD.MOV R4, RZ, RZ, -R4 ;  /* 0x000000ffff047224 */ /* 0x000fe200078e0a04 */
[----:B-1----:R-:W-:Y:S01]  /*0710*/  R2UR UR13, R2 ;  /* 0x00000000020d72ca */ /* 0x002fe200000e0000 */
[----:B------:R-:W-:Y:S01]  /*0720*/  IMAD.U32 R2, RZ, RZ, UR11 ;  /* 0x0000000bff027e24 */ /* 0x000fe2000f8e00ff */
[----:B--2---:R-:W-:-:S04]  /*0730*/  R2UR UR5, R5 ;  /* 0x00000000050572ca */ /* 0x004fc800000e0000 */
[----:B------:R-:W-:Y:S01]  /*0740*/  IABS R5, R2 ;  /* 0x0000000200057213 */ /* 0x000fe20000000000 */
[----:B------:R-:W-:Y:S01]  /*0750*/  IMAD.MOV.U32 R2, RZ, RZ, R4 ;  /* 0x000000ffff027224 */ /* 0x000fe200078e0004 */
[----:B------:R-:W-:-:S05]  /*0760*/  IABS R4, R20 ;  /* 0x0000001400047213 */ /* 0x000fca0000000000 */
[----:B------:R-:W-:Y:S01]  /*0770*/  UIADD3 UR4, URZ, -UR13, URZ ;  /* 0x8000000d3f047290 */ /* 0x000fe2000fffe03f */
[----:B------:R-:W-:Y:S01]  /*0780*/  IMAD.MOV.U32 R0, RZ, RZ, R5 ;  /* 0x000000ffff007224 */ /* 0x000fe200078e0005 */
[----:B------:R-:W-:Y:S01]  /*0790*/  R2UR UR29, R2 ;  /* 0x00000000021d72ca */ /* 0x000fe200000e0000 */
[----:B------:R-:W-:Y:S01]  /*07a0*/  IMAD.MOV R4, RZ, RZ, -R4 ;  /* 0x000000ffff047224 */ /* 0x000fe200078e0a04 */
[----:B------:R-:W-:Y:S01]  /*07b0*/  UIMAD UR4, UR4, UR28, URZ ;  /* 0x0000001c040472a4 */ /* 0x000fe2000f8e023f */
[----:B------:R-:W1:Y:S01]  /*07c0*/  SHFL.IDX PT, R2, R13, RZ, 0x1f ;  /* 0x00001fff0d027589 */ /* 0x000e6200000e0000 */
[----:B------:R-:W-:Y:S01]  /*07d0*/  R2UR UR33, R0 ;  /* 0x00000000002172ca */ /* 0x000fe200000e0000 */
[----:B------:R-:W-:Y:S01]  /*07e0*/  UIADD3 UR24, URZ, -UR5, URZ ;  /* 0x800000053f187290 */ /* 0x000fe2000fffe03f */
[----:B------:R-:W-:Y:S01]  /*07f0*/  IMAD.MOV.U32 R0, RZ, RZ, R4 ;  /* 0x000000ffff007224 */ /* 0x000fe200078e0004 */
[----:B------:R-:W-:Y:S02]  /*0800*/  UIMAD.WIDE.U32 UR12, UR13, UR4, UR12 ;  /* 0x000000040d0c72a5 */ /* 0x000fe4000f8e000c */
[----:B------:R-:W-:Y:S01]  /*0810*/  UIMAD UR24, UR24, UR27, URZ ;  /* 0x0000001b181872a4 */ /* 0x000fe2000f8e023f */
[----:B------:R-:W-:Y:S01]  /*0820*/  UMOV UR4, URZ ;  /* 0x0000003f00047c82 */ /* 0x000fe20008000000 */
[----:B------:R-:W-:-:S02]  /*0830*/  R2UR UR31, R0 ;  /* 0x00000000001f72ca */ /* 0x000fc400000e0000 */
[----:B------:R-:W-:Y:S01]  /*0840*/  UIMAD.WIDE.U32 UR24, UR5, UR24, UR4 ;  /* 0x00000018051872a5 */ /* 0x000fe2000f8e0004 */
[----:B------:R-:W-:Y:S01]  /*0850*/  SHF.R.U32.HI R0, RZ, 0x7, R19 ;  /* 0x00000007ff007819 */ /* 0x000fe20000011613 */
[----:B------:R-:W-:-:S04]  /*0860*/  UIMAD.WIDE.U32 UR4, UR13, UR32, URZ ;  /* 0x000000200d0472a5 */ /* 0x000fc8000f8e003f */
[----:B------:R-:W-:Y:S01]  /*0870*/  UIMAD UR5, UR5, UR29, UR32 ;  /* 0x0000001d050572a4 */ /* 0x000fe2000f8e0220 */
[----:B------:R-:W2:Y:S01]  /*0880*/  SHFL.IDX PT, R0, R0, RZ, 0x1f ;  /* 0x00001fff00007589 */ /* 0x000ea200000e0000 */
[----:B------:R-:W-:Y:S01]  /*0890*/  UMOV UR19, UR25 ;  /* 0x0000001900137c82 */ /* 0x000fe20008000000 */
[----:B------:R-:W-:Y:S02]  /*08a0*/  ULOP3.LUT UR32, URZ, UR8, URZ, 0x33, !UPT ;  /* 0x000000083f207292 */ /* 0x000fe4000f8e333f */
[----:B------:R-:W-:Y:S02]  /*08b0*/  UIMAD.WIDE.U32 UR24, UR19, UR33, URZ ;  /* 0x00000021131872a5 */ /* 0x000fe4000f8e003f */
[----:B------:R-:W-:Y:S01]  /*08c0*/  UISETP.GT.U32.AND UP1, UPT, UR28, UR5, UPT ;  /* 0x000000051c00728c */ /* 0x000fe2000bf24070 */
[----:B-1----:R-:W-:Y:S01]  /*08d0*/  R2UR UR34, R2 ;  /* 0x00000000022272ca */ /* 0x002fe200000e0000 */
[----:B------:R-:W-:Y:S02]  /*08e0*/  UIMAD UR25, UR25, UR31, UR33 ;  /* 0x0000001f191972a4 */ /* 0x000fe4000f8e0221 */
[----:B------:R-:W-:-:S02]  /*08f0*/  ULOP3.LUT UR33, URZ, UR7, URZ, 0x33, !UPT ;  /* 0x000000073f217292 */ /* 0x000fc4000f8e333f */
[----:B------:R-:W-:-:S05]  /*0900*/  UISETP.GT.U32.AND UP2, UPT, UR27, UR25, UPT ;  /* 0x000000191b00728c */ /* 0x000fca000bf44070 */
[----:B------:R-:W-:-:S03]  /*0910*/  @!UP1 UIADD3 UR5, UR5, -UR28, URZ ;  /* 0x8000001c05059290 */ /* 0x000fc6000fffe03f */
[----:B------:R-:W-:Y:S02]  /*0920*/  USHF.R.S32.HI UR4, URZ, 0x1f, UR34 ;  /* 0x0000001f3f047899 */ /* 0x000fe40008011422 */
[----:B------:R-:W-:Y:S01]  /*0930*/  ISETP.NE.AND P1, PT, RZ, UR34, PT ;  /* 0x00000022ff007c0c */ /* 0x000fe2000bf25270 */
[----:B------:R-:W-:Y:S02]  /*0940*/  UISETP.GT.U32.AND UP6, UPT, UR28, UR5, UPT ;  /* 0x000000051c00728c */ /* 0x000fe4000bfc4070 */
[----:B------:R-:W-:Y:S01]  /*0950*/  @!UP2 UIADD3 UR25, UR25, -UR27, URZ ;  /* 0x8000001b1919a290 */ /* 0x000fe2000fffe03f */
[----:B--2---:R-:W-:Y:S01]  /*0960*/  R2UR UR12, R0 ;  /* 0x00000000000c72ca */ /* 0x004fe200000e0000 */
[----:B------:R-:W-:Y:S02]  /*0970*/  UISETP.NE.AND UP2, UPT, UR7, URZ, UPT ;  /* 0x0000003f0700728c */ /* 0x000fe4000bf45270 */
[----:B------:R-:W-:Y:S02]  /*0980*/  UISETP.GT.U32.AND UP1, UPT, UR27, UR25, UPT ;  /* 0x000000191b00728c */ /* 0x000fe4000bf24070 */
[----:B------:R-:W-:-:S03]  /*0990*/  ULEA.HI UR4, UR4, UR34, URZ, 0x2 ;  /* 0x0000002204047291 */ /* 0x000fc6000f8f103f */
[----:B------:R-:W-:Y:S02]  /*09a0*/  @!UP6 UIADD3 UR5, UR5, -UR28, URZ ;  /* 0x8000001c0505e290 */ /* 0x000fe4000fffe03f */
[----:B------:R-:W-:Y:S02]  /*09b0*/  UISETP.GE.AND UP6, UPT, UR11, URZ, UPT ;  /* 0x0000003f0b00728c */ /* 0x000fe4000bfc6270 */
[----:B------:R-:W-:Y:S02]  /*09c0*/  @!UP5 UIADD3 UR5, -UR5, URZ, URZ ;  /* 0x0000003f0505d290 */ /* 0x000fe4000fffe13f */
[----:B------:R-:W-:Y:S02]  /*09d0*/  @!UP1 UIADD3 UR25, UR25, -UR27, URZ ;  /* 0x8000001b19199290 */ /* 0x000fe4000fffe03f */
[----:B------:R-:W-:Y:S02]  /*09e0*/  USEL UR5, UR32, UR5, !UP4 ;  /* 0x0000000520057287 */ /* 0x000fe4000e000000 */
[----:B------:R-:W-:-:S02]  /*09f0*/  ULOP3.LUT UR4, UR4, 0xfffffffc, URZ, 0xc0, !UPT ;  /* 0xfffffffc04047892 */ /* 0x000fc4000f8ec03f */
[----:B------:R-:W-:Y:S02]  /*0a00*/  UIADD3 UR5, UR18, -UR5, URZ ;  /* 0x8000000512057290 */ /* 0x000fe4000fffe03f */
[----:B------:R-:W-:Y:S02]  /*0a10*/  @!UP6 UIADD3 UR25, -UR25, URZ, URZ ;  /* 0x0000003f1919e290 */ /* 0x000fe4000fffe13f */
[----:B------:R-:W-:Y:S02]  /*0a20*/  UIADD3 UR54, UR34, -UR4, URZ ;  /* 0x8000000422367290 */ /* 0x000fe4000fffe03f */
[----:B------:R-:W-:Y:S02]  /*0a30*/  USEL UR25, UR33, UR25, !UP2 ;  /* 0x0000001921197287 */ /* 0x000fe4000d000000 */
[----:B------:R-:W-:Y:S02]  /*0a40*/  UISETP.NE.AND UP1, UPT, UR12, URZ, UPT ;  /* 0x0000003f0c00728c */ /* 0x000fe4000bf25270 */
[----:B------:R-:W-:-:S02]  /*0a50*/  UIADD3 UR25, UR11, -UR25, URZ ;  /* 0x800000190b197290 */ /* 0x000fc4000fffe03f */
[----:B------:R-:W-:Y:S02]  /*0a60*/  UISETP.EQ.AND UP5, UPT, UR54, 0x3, !UP1 ;  /* 0x000000033600788c */ /* 0x000fe4000cfa2270 */
[----:B------:R-:W-:Y:S02]  /*0a70*/  UIMAD UR24, UR5, UR25, URZ ;  /* 0x00000019051872a4 */ /* 0x000fe4000f8e023f */
[----:B------:R-:W-:Y:S02]  /*0a80*/  USEL UR4, UR25, UR5, !UP3 ;  /* 0x0000000519047287 */ /* 0x000fe4000d800000 */
[----:B------:R-:W-:Y:S02]  /*0a90*/  USHF.R.S32.HI UR25, URZ, 0x1f, UR24 ;  /* 0x0000001f3f197899 */ /* 0x000fe40008011418 */
[----:B------:R-:W-:Y:S01]  /*0aa0*/  USHF.R.S32.HI UR5, URZ, 0x1f, UR4 ;  /* 0x0000001f3f057899 */ /* 0x000fe20008011404 */
[----:B------:R-:W-:Y:S01]  /*0ab0*/  IMAD.U32 R6, RZ, RZ, UR24 ;  /* 0x00000018ff067e24 */ /* 0x000fe2000f8e00ff */
[----:B------:R-:W-:Y:S01]  /*0ac0*/  USEL UR53, UR53, 0x2, UP5 ;  /* 0x0000000235357887 */ /* 0x000fe2000a800000 */
[----:B------:R-:W-:-:S02]  /*0ad0*/  IMAD.U32 R4, RZ, RZ, UR4 ;  /* 0x00000004ff047e24 */ /* 0x000fc4000f8e00ff */
[----:B------:R-:W-:Y:S02]  /*0ae0*/  IMAD.U32 R7, RZ, RZ, UR25 ;  /* 0x00000019ff077e24 */ /* 0x000fe4000f8e00ff */
[----:B------:R-:W-:Y:S01]  /*0af0*/  IMAD.U32 R5, RZ, RZ, UR5 ;  /* 0x00000005ff057e24 */ /* 0x000fe2000f8e00ff */
[----:B------:R-:W-:Y:S06]  /*0b00*/  @P1 BRA `(.L_x_1) ;  /* 0x0000000000841947 */ /* 0x000fec0003800000 */
[----:B------:R-:W-:Y:S01]  /*0b10*/  ELECT P1, URZ, PT ;  /* 0x00000000003f782f */ /* 0x000fe20003820000 */
[----:B------:R-:W-:-:S12]  /*0b20*/  BSSY B0, `(.L_x_1) ;  /* 0x000001f000007945 */ /* 0x000fd80003800000 */
[----:B------:R-:W-:Y:S05]  /*0b30*/  @!P1 BRA `(.L_x_2) ;  /* 0x0000000000749947 */ /* 0x000fea0003800000 */
[----:B------:R-:W1:Y:S01]  /*0b40*/  S2UR UR11, SR_CgaCtaId ;  /* 0x00000000000b79c3 */ /* 0x000e620000008800 */
[----:B------:R-:W-:Y:S01]  /*0b50*/  UMOV UR4, 0x400 ;  /* 0x0000040000047882 */ /* 0x000fe20000000000 */
[----:B------:R-:W-:Y:S01]  /*0b60*/  UMOV UR5, 0x1 ;  /* 0x0000000100057882 */ /* 0x000fe20000000000 */
[----:B------:R-:W-:Y:S02]  /*0b70*/  UMOV UR24, 0x140 ;  /* 0x0000014000187882 */ /* 0x000fe40000000000 */
[----:B------:R-:W-:-:S04]  /*0b80*/  UIADD3 UR24, -UR24, 0x100000, URZ ;  /* 0x0010000018187890 */ /* 0x000fc8000fffe13f */
[----:B------:R-:W-:Y:S02]  /*0b90*/  USHF.L.U32 UR25, UR24, 0xb, URZ ;  /* 0x0000000b18197899 */ /* 0x000fe4000800063f */
[----:B------:R-:W-:Y:S02]  /*0ba0*/  USHF.L.U32 UR24, UR24, 0x1, URZ ;  /* 0x0000000118187899 */ /* 0x000fe4000800063f */
[----:B-1----:R-:W-:Y:S02]  /*0bb0*/  ULEA UR11, UR11, UR4, 0x18 ;  /* 0x000000040b0b7291 */ /* 0x002fe4000f8ec03f */
[----:B------:R-:W-:-:S04]  /*0bc0*/  UIADD3 UR4, -UR5, 0x100000, URZ ;  /* 0x0010000005047890 */ /* 0x000fc8000fffe13f */
[----:B------:R-:W-:Y:S02]  /*0bd0*/  USHF.L.U32 UR5, UR4, 0xb, URZ ;  /* 0x0000000b04057899 */ /* 0x000fe4000800063f */
[----:B------:R-:W-:Y:S01]  /*0be0*/  USHF.L.U32 UR4, UR4, 0x1, URZ ;  /* 0x0000000104047899 */ /* 0x000fe2000800063f */
[----:B------:R-:W1:Y:S11]  /*0bf0*/  FENCE.VIEW.ASYNC.S ;  /* 0x00000000000073c6 */ /* 0x000e760000000000 */
[----:B-1----:R1:W2:Y:S01]  /*0c00*/  SYNCS.EXCH.64 URZ, [UR11+0x38400], UR4 ;  /* 0x038400040b3f75b2 */ /* 0x0022a20008000100 */
[----:B------:R1:W3:Y:S01]  /*0c10*/  SYNCS.EXCH.64 URZ, [UR11+0x38440], UR24 ;  /* 0x038440180b3f75b2 */ /* 0x0002e20008000100 */
[----:B------:R1:W4:Y:S01]  /*0c20*/  SYNCS.EXCH.64 URZ, [UR11+0x38408], UR4 ;  /* 0x038408040b3f75b2 */ /* 0x0003220008000100 */
[----:B------:R1:W1:Y:S01]  /*0c30*/  SYNCS.EXCH.64 URZ, [UR11+0x38448], UR24 ;  /* 0x038448180b3f75b2 */ /* 0x0002620008000100 */
        /* <DEDUP_REMOVED lines=12> */
[----:B------:R-:W-:Y:S01]  /*0d00*/  NOP ;  /* 0x0000000000007918 */ /* 0x000fe20000000000 */
.L_x_2:
[----:B-1----:R-:W-:Y:S05]  /*0d10*/  BSYNC B0 ;  /* 0x0000000000007941 */ /* 0x002fea0003800000 */
.L_x_1:
[----:B------:R-:W1:Y:S01]  /*0d20*/  SHFL.IDX PT, R0, R13, RZ, 0x1f ;  /* 0x00001fff0d007589 */ /* 0x000e6200000e0000 */
[----:B------:R-:W-:Y:S01]  /*0d30*/  UIADD3 UR18, UR12, -0x1, URZ ;  /* 0xffffffff0c127890 */ /* 0x000fe2000fffe03f */
[----:B------:R-:W-:Y:S01]  /*0d40*/  I2FP.F32.U32 R2, UR6 ;  /* 0x0000000600027c45 */ /* 0x000fe20008201000 */
[----:B------:R-:W-:Y:S01]  /*0d50*/  UISETP.LT.U32.AND UP6, UPT, UR54, 0x2, !UP1 ;  /* 0x000000023600788c */ /* 0x000fe2000cfc1070 */
[----:B------:R-:W-:Y:S01]  /*0d60*/  NOP ;  /* 0x0000000000007918 */ /* 0x000fe20000000000 */
[----:B------:R-:W-:Y:S02]  /*0d70*/  UISETP.GE.U32.AND UP5, UPT, UR18, 0x2, UPT ;  /* 0x000000021200788c */ /* 0x000fe4000bfa6070 */
[----:B------:R-:W-:-:S04]  /*0d80*/  USEL UR52, URZ, 0x1, !UP6 ;  /* 0x000000013f347887 */ /* 0x000fc8000f000000 */
[----:B------:R-:W-:Y:S01]  /*0d90*/  USEL UR52, UR52, 0x2, UP5 ;  /* 0x0000000234347887 */ /* 0x000fe2000a800000 */
[----:B-1----:R-:W-:-:S13]  /*0da0*/  ISETP.NE.AND P1, PT, R0, RZ, PT ;  /* 0x000000ff0000720c */ /* 0x002fda0003f25270 */
[----:B------:R-:W-:Y:S05]  /*0db0*/  @P1 BRA `(.L_x_3) ;  /* 0x0000000000681947 */ /* 0x000fea0003800000 */
[----:B------:R-:W1:Y:S01]  /*0dc0*/  S2UR UR5, SR_CgaCtaId ;  /* 0x00000000000579c3 */ /* 0x000e620000008800 */
[----:B------:R-:W-:Y:S01]  /*0dd0*/  UMOV UR4, 0x400 ;  /* 0x0000040000047882 */ /* 0x000fe20000000000 */
[----:B------:R-:W-:Y:S01]  /*0de0*/  UMOV UR24, 0x1 ;  /* 0x0000000100187882 */ /* 0x000fe20000000000 */
[----:B------:R-:W-:Y:S01]  /*0df0*/  UMOV UR25, 0x4 ;  /* 0x0000000400197882 */ /* 0x000fe20000000000 */
[----:B------:R-:W-:Y:S01]  /*0e00*/  ELECT P1, URZ, PT ;  /* 0x00000000003f782f */ /* 0x000fe20003820000 */
[----:B-1----:R-:W-:Y:S02]  /*0e10*/  ULEA UR11, UR5, UR4, 0x18 ;  /* 0x00000004050b7291 */ /* 0x002fe4000f8ec03f */
[----:B------:R-:W-:-:S04]  /*0e20*/  UIADD3 UR4, -UR24, 0x100000, URZ ;  /* 0x0010000018047890 */ /* 0x000fc8000fffe13f */
[----:B------:R-:W-:Y:S02]  /*0e30*/  USHF.L.U32 UR5, UR4, 0xb, URZ ;  /* 0x0000000b04057899 */ /* 0x000fe4000800063f */
[----:B------:R-:W-:Y:S02]  /*0e40*/  USHF.L.U32 UR4, UR4, 0x1, URZ ;  /* 0x0000000104047899 */ /* 0x000fe4000800063f */
[----:B------:R-:W-:-:S04]  /*0e50*/  UIADD3 UR24, -UR25, 0x100000, URZ ;  /* 0x0010000019187890 */ /* 0x000fc8000fffe13f */
[----:B------:R-:W-:Y:S02]  /*0e60*/  USHF.L.U32 UR25, UR24, 0xb, URZ ;  /* 0x0000000b18197899 */ /* 0x000fe4000800063f */
[----:B------:R-:W-:Y:S01]  /*0e70*/  USHF.L.U32 UR24, UR24, 0x1, URZ ;  /* 0x0000000118187899 */ /* 0x000fe2000800063f */
[----:B------:R-:W1:Y:S03]  /*0e80*/  FENCE.VIEW.ASYNC.S ;  /* 0x00000000000073c6 */ /* 0x000e660000000000 */
[----:B-1----:R1:W1:Y:S08]  /*0e90*/  SYNCS.EXCH.64 URZ, [UR11+0x38480], UR4 ;  /* 0x038480040b3f75b2 */ /* 0x0022700008000100 */
        /* <DEDUP_REMOVED lines=12> */
.L_x_3:
[----:B------:R-:W2:Y:S01]  /*0f60*/  SHFL.IDX PT, R15, R13, RZ, 0x1f ;  /* 0x00001fff0d0f7589 */ /* 0x000ea200000e0000 */
[----:B-1----:R-:W-:Y:S01]  /*0f70*/  ULDC UR4, c[0x0][0x154] ;  /* 0x0000550000047ab9 */ /* 0x002fe20000000800 */
[----:B------:R-:W1:Y:S01]  /*0f80*/  LDC R14, c[0x0][0x148] ;  /* 0x00005200ff0e7b82 */ /* 0x000e620000000800 */
[----:B------:R-:W-:Y:S01]  /*0f90*/  FMUL R12, R2, UR4 ;  /* 0x00000004020c7c20 */ /* 0x000fe20008400000 */
[----:B------:R-:W-:Y:S01]  /*0fa0*/  UISETP.EQ.AND UP6, UPT, UR54, 0x2, !UP1 ;  /* 0x000000023600788c */ /* 0x000fe2000cfc2270 */
[----:B------:R-:W-:Y:S01]  /*0fb0*/  I2FP.F32.U32 R2, UR40 ;  /* 0x0000002800027c45 */ /* 0x000fe20008201000 */
[----:B------:R-:W-:Y:S01]  /*0fc0*/  ULDC UR4, c[0x0][0x150] ;  /* 0x0000540000047ab9 */ /* 0x000fe20000000800 */
[----:B------:R-:W-:Y:S01]  /*0fd0*/  NOP ;  /* 0x0000000000007918 */ /* 0x000fe20000000000 */
[----:B------:R-:W-:Y:S01]  /*0fe0*/  USEL UR51, URZ, 0x1, !UP6 ;  /* 0x000000013f337887 */ /* 0x000fe2000f000000 */
[----:B------:R-:W3:Y:S01]  /*0ff0*/  F2I.U32.TRUNC.NTZ R12, R12 ;  /* 0x0000000c000c7305 */ /* 0x000ee2000020f000 */
[----:B------:R-:W-:-:S02]  /*1000*/  FMUL R16, R2, UR4 ;  /* 0x0000000402107c20 */ /* 0x000fc40008400000 */
[----:B------:R-:W-:Y:S01]  /*1010*/  USEL UR51, UR51, 0x2, UP5 ;  /* 0x0000000233337887 */ /* 0x000fe2000a800000 */
[----:B--2---:R-:W-:Y:S01]  /*1020*/  ISETP.NE.AND P1, PT, R15, RZ, PT ;  /* 0x000000ff0f00720c */ /* 0x004fe20003f25270 */
[----:B---3--:R-:W-:-:S04]  /*1030*/  IMAD.MOV R21, RZ, RZ, -R12 ;  /* 0x000000ffff157224 */ /* 0x008fc800078e0a0c */
[----:B-1----:R-:W-:-:S08]  /*1040*/  IMAD R21, R14, R21, UR6 ;  /* 0x000000060e157e24 */ /* 0x002fd0000f8e0215 */
[----:B------:R-:W-:Y:S05]  /*1050*/  @P1 BRA `(.L_x_4) ;  /* 0x0000000000581947 */ /* 0x000fea0003800000 */
[----:B------:R-:W1:Y:S01]  /*1060*/  S2UR UR5, SR_CgaCtaId ;  /* 0x00000000000579c3 */ /* 0x000e620000008800 */
[----:B------:R-:W-:Y:S01]  /*1070*/  UMOV UR4, 0x400 ;  /* 0x0000040000047882 */ /* 0x000fe20000000000 */
[----:B------:R-:W-:Y:S01]  /*1080*/  UMOV UR11, 0x20 ;  /* 0x00000020000b7882 */ /* 0x000fe20000000000 */
[----:B------:R-:W-:Y:S01]  /*1090*/  UMOV UR24, 0x100 ;  /* 0x0000010000187882 */ /* 0x000fe20000000000 */
[----:B------:R-:W-:Y:S01]  /*10a0*/  ELECT P1, URZ, PT ;  /* 0x00000000003f782f */ /* 0x000fe20003820000 */
        /* <DEDUP_REMOVED lines=10> */
[----:B------:R1:W1:Y:S01]  /*1150*/  SYNCS.EXCH.64 URZ, [UR6+0x384e8], UR4 ;  /* 0x0384e804063f75b2 */ /* 0x0002620008000100 */
[----:B------:R1:W1:Y:S01]  /*1160*/  SYNCS.EXCH.64 URZ, [UR6+0x38508], UR24 ;  /* 0x03850818063f75b2 */ /* 0x0002620008000100 */
[----:B------:R1:W1:Y:S01]  /*1170*/  SYNCS.EXCH.64 URZ, [UR6+0x384f0], UR4 ;  /* 0x0384f004063f75b2 */ /* 0x0002620008000100 */
[----:B------:R1:W1:Y:S01]  /*1180*/  SYNCS.EXCH.64 URZ, [UR6+0x38510], UR24 ;  /* 0x03851018063f75b2 */ /* 0x0002620008000100 */
[----:B------:R1:W1:Y:S01]  /*1190*/  SYNCS.EXCH.64 URZ, [UR6+0x384f8], UR4 ;  /* 0x0384f804063f75b2 */ /* 0x0002620008000100 */
[----:B------:R1:W1:Y:S01]  /*11a0*/  SYNCS.EXCH.64 URZ, [UR6+0x38518], UR24 ;  /* 0x03851818063f75b2 */ /* 0x0002620008000100 */
[----:B------:R-:W-:Y:S01]  /*11b0*/  NOP ;  /* 0x0000000000007918 */ /* 0x000fe20000000000 */
.L_x_4:
[----:B------:R-:W-:Y:S01]  /*11c0*/  SHF.R.S32.HI R14, RZ, 0x1f, R19 ;  /* 0x0000001fff0e7819 */ /* 0x000fe20000011413 */
[----:B------:R-:W4:Y:S01]  /*11d0*/  SHFL.IDX PT, R12, R13, RZ, 0x1f ;  /* 0x00001fff0d0c7589 */ /* 0x000f2200000e0000 */
[----:B------:R-:W-:Y:S02]  /*11e0*/  ELECT P1, URZ, PT ;  /* 0x00000000003f782f */ /* 0x000fe40003820000 */
[----:B------:R-:W-:Y:S01]  /*11f0*/  SHF.R.S32.HI R17, RZ, 0x1f, R0 ;  /* 0x0000001fff117819 */ /* 0x000fe20000011400 */
[----:B------:R-:W2:Y:S01]  /*1200*/  LDC R18, c[0x0][0x144] ;  /* 0x00005100ff127b82 */ /* 0x000ea20000000800 */
[----:B------:R-:W-:Y:S01]  /*1210*/  LEA.HI R2, R14, R19, RZ, 0x7 ;  /* 0x000000130e027211 */ /* 0x000fe200078f38ff */
[----:B------:R-:W3:Y:S01]  /*1220*/  F2I.U32.TRUNC.NTZ R16, R16 ;  /* 0x0000001000107305 */ /* 0x000ee2000020f000 */
[----:B------:R-:W-:Y:S01]  /*1230*/  LEA.HI R17, R17, R0, RZ, 0x2 ;  /* 0x0000000011117211 */ /* 0x000fe200078f10ff */
[----:B-1----:R-:W-:Y:S01]  /*1240*/  UMOV UR4, 0x20 ;  /* 0x0000002000047882 */ /* 0x002fe20000000000 */
[----:B------:R-:W-:Y:S01]  /*1250*/  LOP3.LUT R2, R2, 0xffffff80, RZ, 0xc0, !PT ;  /* 0xffffff8002027812 */ /* 0x000fe200078ec0ff */
[----:B------:R-:W-:Y:S01]  /*1260*/  NOP ;  /* 0x0000000000007918 */ /* 0x000fe20000000000 */
[----:B------:R-:W-:Y:S01]  /*1270*/  LOP3.LUT R17, R17, 0x3ffffffc, RZ, 0xc0, !PT ;  /* 0x3ffffffc11117812 */ /* 0x000fe200078ec0ff */
[----:B------:R-:W-:Y:S01]  /*1280*/  IMAD.MOV.U32 R23, RZ, RZ, 0x1 ;  /* 0x00000001ff177424 */ /* 0x000fe200078e00ff */
[----:B------:R-:W-:Y:S01]  /*1290*/  ULDC UR39, c[0x0][0xc] ;  /* 0x0000030000277ab9 */ /* 0x000fe20000000800 */
[----:B------:R-:W-:-:S02]  /*12a0*/  IMAD.IADD R2, R19, 0x1, -R2 ;  /* 0x0000000113027824 */ /* 0x000fc400078e0a02 */
[----:B------:R-:W-:-:S03]  /*12b0*/  IMAD.IADD R0, R0, 0x1, -R17 ;  /* 0x0000000100007824 */ /* 0x000fc600078e0a11 */
[----:B------:R-:W-:Y:S01]  /*12c0*/  SHF.R.S32.HI R15, RZ, 0x1f, R2 ;  /* 0x0000001fff0f7819 */ /* 0x000fe20000011402 */
[----:B---3--:R-:W-:-:S03]  /*12d0*/  IMAD.MOV R17, RZ, RZ, -R16 ;  /* 0x000000ffff117224 */ /* 0x008fc600078e0a10 */
[----:B------:R-:W-:Y:S02]  /*12e0*/  LEA.HI R15, R15, R2, RZ, 0x3 ;  /* 0x000000020f0f7211 */ /* 0x000fe400078f18ff */
[----:B----4-:R-:W-:Y:S02]  /*12f0*/  ISETP.NE.OR P1, PT, R12, RZ, !P1 ;  /* 0x000000ff0c00720c */ /* 0x010fe40004f25670 */
[--C-:B------:R-:W-:Y:S01]  /*1300*/  SHF.R.S32.HI R12, RZ, 0x3, R15.reuse ;  /* 0x00000003ff0c7819 */ /* 0x100fe2000001140f */
[----:B--2---:R-:W-:Y:S01]  /*1310*/  IMAD R18, R18, R17, UR40 ;  /* 0x0000002812127e24 */ /* 0x004fe2000f8e0211 */
[----:B------:R-:W-:-:S04]  /*1320*/  SHF.R.S32.HI R15, RZ, 0x1f, R15 ;  /* 0x0000001fff0f7819 */ /* 0x000fc8000001140f */
[----:B------:R-:W-:-:S04]  /*1330*/  LEA.HI R15, R15, R12, RZ, 0x2 ;  /* 0x0000000c0f0f7211 */ /* 0x000fc800078f10ff */
[----:B------:R-:W-:Y:S01]  /*1340*/  LOP3.LUT R15, R15, 0xfffffffc, RZ, 0xc0, !PT ;  /* 0xfffffffc0f0f7812 */ /* 0x000fe200078ec0ff */
[----:B------:R-:W-:Y:S01]  /*1350*/  VOTEU.ALL UP5, P1 ;  /* 0x00000000003f7886 */ /* 0x000fe200008a0000 */
[----:B------:R-:W-:-:S03]  /*1360*/  VOTEU.ALL UP6, P1 ;  /* 0x00000000003f7886 */ /* 0x000fc600008c0000 */
[----:B------:R-:W-:Y:S01]  /*1370*/  IMAD.IADD R15, R12, 0x1, -R15 ;  /* 0x000000010c0f7824 */ /* 0x000fe200078e0a0f */
[----:B------:R-:W1:Y:S01]  /*1380*/  @!UP5 S2UR UR11, SR_CgaCtaId ;  /* 0x00000000000bd9c3 */ /* 0x000e620000008800 */
[----:B------:R-:W-:Y:S01]  /*1390*/  @!UP5 UMOV UR6, 0x400 ;  /* 0x000004000006d882 */ /* 0x000fe20000000000 */
[----:B------:R-:W-:-:S04]  /*13a0*/  @!UP5 UIADD3 UR4, -UR4, 0x100000, URZ ;  /* 0x001000000404d890 */ /* 0x000fc8000fffe13f */
[----:B------:R-:W-:Y:S02]  /*13b0*/  @!UP5 USHF.L.U32 UR5, UR4, 0xb, URZ ;  /* 0x0000000b0405d899 */ /* 0x000fe4000800063f */
[----:B------:R-:W-:Y:S01]  /*13c0*/  @!UP5 USHF.L.U32 UR4, UR4, 0x1, URZ ;  /* 0x000000010404d899 */ /* 0x000fe2000800063f */
[----:B------:R-:W-:-:S05]  /*13d0*/  IMAD R0, R0, 0x4, R15 ;  /* 0x0000000400007824 */ /* 0x000fca00078e020f */
[----:B------:R-:W-:-:S04]  /*13e0*/  LEA.HI R12, R0, R0, RZ, 0x1 ;  /* 0x00000000000c7211 */ /* 0x000fc800078f08ff */
[----:B------:R-:W-:Y:S02]  /*13f0*/  LOP3.LUT R15, R12, 0xfffffffe, RZ, 0xc0, !PT ;  /* 0xfffffffe0c0f7812 */ /* 0x000fe400078ec0ff */
[----:B------:R-:W2:Y:S03]  /*1400*/  LDC R12, c[0x0][0x140] ;  /* 0x00005000ff0c7b82 */ /* 0x000ea60000000800 */
[----:B------:R-:W-:-:S05]  /*1410*/  IMAD.IADD R15, R0, 0x1, -R15 ;  /* 0x00000001000f7824 */ /* 0x000fca00078e0a0f */
[----:B------:R-:W-:Y:S01]  /*1420*/  ISETP.NE.AND P2, PT, R15, R18, PT ;  /* 0x000000120f00720c */ /* 0x000fe20003f45270 */
[----:B------:R-:W-:Y:S01]  /*1430*/  IMAD.SHL.U32 R15, R0, 0x4, RZ ;  /* 0x00000004000f7824 */ /* 0x000fe200078e00ff */
[----:B-1----:R-:W-:Y:S01]  /*1440*/  @!UP5 ULEA UR6, UR11, UR6, 0x18 ;  /* 0x000000060b06d291 */ /* 0x002fe2000f8ec03f */
[----:B------:R-:W-:Y:S01]  /*1450*/  VOTEU.ALL UP5, P1 ;  /* 0x00000000003f7886 */ /* 0x000fe200008a0000 */
[----:B------:R-:W-:Y:S02]  /*1460*/  LOP3.LUT P1, RZ, R2, 0x7, RZ, 0xc0, !PT ;  /* 0x0000000702ff7812 */ /* 0x000fe4000782c0ff */
[----:B------:R-:W-:-:S04]  /*1470*/  LOP3.LUT R22, R0, 0xc, R15, 0x78, !PT ;  /* 0x0000000c00167812 */ /* 0x000fc800078e780f */
[----:B------:R-:W-:-:S03]  /*1480*/  ISETP.LT.U32.AND P1, PT, R22, 0x2, !P1 ;  /* 0x000000021600780c */ /* 0x000fc60004f21070 */
[----:B------:R-:W-:Y:S01]  /*1490*/  @P2 LEA.HI R0, R22, R22, RZ, 0x1 ;  /* 0x0000001616002211 */ /* 0x000fe200078f08ff */
[----:B------:R-:W1:Y:S02]  /*14a0*/  FENCE.VIEW.ASYNC.S ;  /* 0x00000000000073c6 */ /* 0x000e640000000000 */
[----:B-1----:R-:W1:Y:S01]  /*14b0*/  @!UP5 SYNCS.EXCH.64 URZ, [UR6+0x38520], UR4 ;  /* 0x03852004063fd5b2 */ /* 0x002e620008000100 */
[----:B--2---:R-:W-:Y:S02]  /*14c0*/  ISETP.EQ.U32.AND P4, PT, R12, 0x1, PT ;  /* 0x000000010c00780c */ /* 0x004fe40003f82070 */
[----:B------:R-:W-:-:S04]  /*14d0*/  @P2 SHF.R.S32.HI R0, RZ, 0x1, R0 ;  /* 0x00000001ff002819 */ /* 0x000fc80000011400 */
[----:B------:R-:W-:Y:S02]  /*14e0*/  @P2 ISETP.NE.AND P3, PT, R0, R21, PT ;  /* 0x000000150000220c */ /* 0x000fe40003f65270 */
[----:B------:R-:W-:Y:S02]  /*14f0*/  SEL R0, RZ, 0x1, !P1 ;  /* 0x00000001ff007807 */ /* 0x000fe40004800000 */
[----:B------:R-:W-:Y:S01]  /*1500*/  @P2 SEL R23, RZ, 0x1, P3 ;  /* 0x00000001ff172807 */ /* 0x000fe20001800000 */
[----:B------:R2:W3:Y:S03]  /*1510*/  @!UP6 SYNCS.EXCH.64 URZ, [UR6+0x38528], UR4 ;  /* 0x03852804063fe5b2 */ /* 0x0004e60008000100 */
[----:B------:R-:W-:Y:S01]  /*1520*/  LOP3.LUT R23, R23, R0, RZ, 0xc0, !PT ;  /* 0x0000000017177212 */ /* 0x000fe200078ec0ff */
[----:B------:R-:W-:Y:S01]  /*1530*/  NOP ;  /* 0x0000000000007918 */ /* 0x000fe20000000000 */
[----:B--2---:R-:W-:Y:S01]  /*1540*/  ULDC.U8 UR4, c[0x0][0x900] ;  /* 0x0002400000047ab9 */ /* 0x004fe20000000000 */
[----:B-1----:R-:W-:Y:S05]  /*1550*/  @!P4 BRA `(.L_x_5) ;  /* 0x000000000008c947 */ /* 0x002fea0003800000 */
[----:B---3--:R-:W-:Y:S01]  /*1560*/  UCGABAR_ARV ;  /* 0x00000000000079c7 */ /* 0x008fe20008000000 */
[----:B------:R-:W-:Y:S05]  /*1570*/  BRA `(.L_x_6) ;  /* 0x0000000000047947 */ /* 0x000fea0003800000 */
.L_x_5:
[----:B---3--:R-:W-:Y:S01]  /*1580*/  NOP ;  /* 0x0000000000007918 */ /* 0x008fe20000000000 */
.L_x_6:
[----:B------:R-:W-:Y:S05]  /*1590*/  @!P4 BRA `(.L_x_7) ;  /* 0x00000000000cc947 */ /* 0x000fea0003800000 */
[----:B------:R-:W-:Y:S01]  /*15a0*/  UCGABAR_WAIT ;  /* 0x0000000000007dc7 */ /* 0x000fe20008000000 */
[----:B------:R-:W-:Y:S01]  /*15b0*/  CCTL.IVALL ;  /* 0x00000000ff00798f */ /* 0x000fe20002000000 */
[----:B------:R-:W-:Y:S05]  /*15c0*/  BRA `(.L_x_8) ;  /* 0x0000000000047947 */ /* 0x000fea0003800000 */
.L_x_7:
[----:B------:R-:W-:Y:S06]  /*15d0*/  BAR.SYNC.DEFER_BLOCKING 0x0 ;  /* 0x0000000000007b1d */ /* 0x000fec0000010000 */
.L_x_8:
[----:B------:R-:W1:Y:S01]  /*15e0*/  LDC.64 R16, c[0x0][0x8f8] ;  /* 0x00023e00ff107b82 */ /* 0x000e620000000a00 */
[----:B------:R-:W-:Y:S01]  /*15f0*/  IMAD.U32 R0, RZ, RZ, UR9 ;  /* 0x00000009ff007e24 */ /* 0x000fe2000f8e00ff */
[----:B------:R-:W-:Y:S01]  /*1600*/  ISETP.NE.AND P2, PT, RZ, UR4, PT ;  /* 0x00000004ff007c0c */ /* 0x000fe2000bf45270 */
[----:B------:R-:W-:Y:S01]  /*1610*/  UMOV UR6, URZ ;  /* 0x0000003f00067c82 */ /* 0x000fe20008000000 */
[----:B------:R-:W-:Y:S01]  /*1620*/  UMOV UR5, URZ ;  /* 0x0000003f00057c82 */ /* 0x000fe20008000000 */
[----:B------:R-:W-:Y:S01]  /*1630*/  UMOV UR4, URZ ;  /* 0x0000003f00047c82 */ /* 0x000fe20008000000 */
[----:B------:R-:W-:Y:S01]  /*1640*/  UMOV UR11, URZ ;  /* 0x0000003f000b7c82 */ /* 0x000fe20008000000 */
[----:B------:R-:W-:Y:S01]  /*1650*/  P2R R21, PR, RZ, 0x4 ;  /* 0x00000004ff157803 */ /* 0x000fe20000000000 */
[----:B------:R-:W-:Y:S01]  /*1660*/  IMAD.MOV.U32 R18, RZ, RZ, -0x1 ;  /* 0xffffffffff127424 */ /* 0x000fe200078e00ff */
[----:B-1----:R-:W-:Y:S01]  /*1670*/  ISETP.LE.U32.AND P1, PT, R16, UR10, PT ;  /* 0x0000000a10007c0c */ /* 0x002fe2000bf23070 */
[----:B------:R-:W-:-:S03]  /*1680*/  IMAD.MOV.U32 R16, RZ, RZ, -0x1 ;  /* 0xffffffffff107424 */ /* 0x000fc600078e00ff */
[----:B------:R-:W-:Y:S01]  /*1690*/  ISETP.GE.U32.AND.EX P1, PT, R0, R17, PT, P1 ;  /* 0x000000110000720c */ /* 0x000fe20003f26110 */
[----:B------:R-:W-:-:S12]  /*16a0*/  IMAD.MOV.U32 R17, RZ, RZ, -0x1 ;  /* 0xffffffffff117424 */ /* 0x000fd800078e00ff */
[----:B------:R-:W-:Y:S05]  /*16b0*/  @P2 BRA P1, `(.L_x_9) ;  /* 0x0000001400f42947 */ /* 0x000fea0000800000 */
[----:B------:R-:W-:Y:S01]  /*16c0*/  IMAD.U32 R15, RZ, RZ, UR9 ;  /* 0x00000009ff0f7e24 */ /* 0x000fe2000f8e00ff */
[----:B------:R-:W-:Y:S01]  /*16d0*/  ISETP.LE.U32.AND P1, PT, R6, UR10, PT ;  /* 0x0000000a06007c0c */ /* 0x000fe2000bf23070 */
[----:B------:R-:W-:Y:S01]  /*16e0*/  UMOV UR5, URZ ;  /* 0x0000003f00057c82 */ /* 0x000fe20008000000 */
[----:B------:R-:W-:Y:S01]  /*16f0*/  UMOV UR4, URZ ;  /* 0x0000003f00047c82 */ /* 0x000fe20008000000 */
[----:B------:R-:W-:Y:S01]  /*1700*/  UMOV UR11, URZ ;  /* 0x0000003f000b7c82 */ /* 0x000fe20008000000 */
[----:B------:R-:W-:Y:S01]  /*1710*/  ISETP.GE.U32.AND.EX P1, PT, R15, R7, PT, P1 ;  /* 0x000000070f00720c */ /* 0x000fe20003f26110 */
[----:B------:R-:W-:-:S12]  /*1720*/  UMOV UR6, URZ ;  /* 0x0000003f00067c82 */ /* 0x000fd80008000000 */
[----:B------:R-:W-:Y:S05]  /*1730*/  @!P1 BRA `(.L_x_10) ;  /* 0x0000001000c09947 */ /* 0x000fea0003800000 */
[----:B------:R-:W-:Y:S02]  /*1740*/  VIADD R2, R8, 0x20 ;  /* 0x0000002008027836 */ /* 0x000fe40000000000 */
[----:B------:R-:W-:Y:S02]  /*1750*/  IMAD.MOV.U32 R0, RZ, RZ, R8 ;  /* 0x000000ffff007224 */ /* 0x000fe400078e0008 */
[----:B-----5:R-:W-:Y:S01]  /*1760*/  IMAD.MOV.U32 R12, RZ, RZ, R9 ;  /* 0x000000ffff0c7224 */ /* 0x020fe200078e0009 */
[----:B------:R-:W-:Y:S01]  /*1770*/  ISETP.GE.AND P1, PT, R2, R3, PT ;  /* 0x000000030200720c */ /* 0x000fe20003f26270 */
[----:B------:R-:W-:-:S12]  /*1780*/  IMAD.MOV.U32 R15, RZ, RZ, R10 ;  /* 0x000000ffff0f7224 */ /* 0x000fd800078e000a */
[----:B------:R-:W1:Y:S01]  /*1790*/  @!P1 LDC.64 R24, c[0x0][0x918] ;  /* 0x00024600ff189b82 */ /* 0x000e620000000a00 */
[----:B------:R-:W-:Y:S01]  /*17a0*/  @!P1 VIADD R7, R0, 0x20 ;  /* 0x0000002000079836 */ /* 0x000fe20000000000 */
[----:B------:R-:W-:Y:S02]  /*17b0*/  UIADD3 UR16, UP5, UR16, -0x1, URZ ;  /* 0xffffffff10107890 */ /* 0x000fe4000ffbe03f */
[----:B------:R-:W-:Y:S01]  /*17c0*/  UIADD3 UR14, UP6, UR14, -0x1, URZ ;  /* 0xffffffff0e0e7890 */ /* 0x000fe2000ffde03f */
[----:B------:R-:W-:Y:S01]  /*17d0*/  BSSY B0, `(.L_x_11) ;  /* 0x000004f000007945 */ /* 0x000fe20003800000 */
[----:B------:R-:W-:Y:S01]  /*17e0*/  UIADD3.X UR17, UR17, -0x1, URZ, UP5, !UPT ;  /* 0xffffffff11117890 */ /* 0x000fe2000affe43f */
[----:B-1----:R-:W-:-:S05]  /*17f0*/  @!P1 IMAD.WIDE R24, R7, 0xc, R24 ;  /* 0x0000000c07189825 */ /* 0x002fca00078e0218 */
[----:B------:R1:W5:Y:S04]  /*1800*/  @!P1 LDG.E R9, desc[UR56][R24.64] ;  /* 0x0000003818099981 */ /* 0x000368000c1e1900 */
[----:B------:R1:W5:Y:S01]  /*1810*/  @!P1 LDG.E R10, desc[UR56][R24.64+0x4] ;  /* 0x00000438180a9981 */ /* 0x000362000c1e1900 */
[----:B------:R-:W-:Y:S01]  /*1820*/  ISETP.GE.AND P1, PT, R0, R3, PT ;  /* 0x000000030000720c */ /* 0x000fe20003f26270 */
[----:B------:R-:W-:Y:S01]  /*1830*/  UIADD3.X UR15, UR15, -0x1, URZ, UP6, !UPT ;  /* 0xffffffff0f0f7890 */ /* 0x000fe2000b7fe43f */
[----:B------:R-:W-:Y:S01]  /*1840*/  CS2R R6, SRZ ;  /* 0x0000000000067805 */ /* 0x000fe2000001ff00 */
[----:B------:R-:W-:Y:S01]  /*1850*/  UIADD3 UR4, UR8, -0x1, URZ ;  /* 0xffffffff08047890 */ /* 0x000fe2000fffe03f */
[----:B------:R-:W-:Y:S01]  /*1860*/  IMAD.MOV.U32 R28, RZ, RZ, 0x7fffffff ;  /* 0x7fffffffff1c7424 */ /* 0x000fe200078e00ff */
[----:B------:R-:W-:Y:S01]  /*1870*/  UIADD3 UR5, UR7, -0x1, URZ ;  /* 0xffffffff07057890 */ /* 0x000fe2000fffe03f */
[----:B------:R-:W-:-:S07]  /*1880*/  IMAD.MOV.U32 R29, RZ, RZ, RZ ;  /* 0x000000ffff1d7224 */ /* 0x000fce00078e00ff */
[----:B-1----:R-:W-:Y:S05]  /*1890*/  @P1 BRA `(.L_x_12) ;  /* 0x0000000400081947 */ /* 0x002fea0003800000 */
[----:B------:R-:W-:Y:S02]  /*18a0*/  PLOP3.LUT P3, PT, PT, PT, UP0, 0x80, 0x0 ;  /* 0x000000000000781c */ /* 0x000fe40003f6f008 */
[C---:B------:R-:W-:Y:S02]  /*18b0*/  IADD3 R17, P2, R15.reuse, UR16, RZ ;  /* 0x000000100f117c10 */ /* 0x040fe4000ff5e0ff */
[C---:B------:R-:W-:Y:S02]  /*18c0*/  IADD3 R28, P1, R12.reuse, UR14, RZ ;  /* 0x0000000e0c1c7c10 */ /* 0x040fe4000ff3e0ff */
[----:B------:R-:W-:Y:S02]  /*18d0*/  LEA.HI.X.SX32 R18, R15, UR17, 0x1, P2 ;  /* 0x000000110f127c11 */ /* 0x000fe400090f0eff */
[----:B------:R-:W-:-:S05]  /*18e0*/  LEA.HI.X.SX32 R29, R12, UR15, 0x1, P1 ;  /* 0x0000000f0c1d7c11 */ /* 0x000fca00088f0eff */
[----:B------:R-:W-:Y:S05]  /*18f0*/  @!P3 BRA `(.L_x_13) ;  /* 0x000000000030b947 */ /* 0x000fea0003800000 */
[----:B------:R-:W-:Y:S02]  /*1900*/  ULDC UR6, c[0x0][0x8dc] ;  /* 0x0002370000067ab9 */ /* 0x000fe40000000800 */
[----:B------:R-:W-:-:S05]  /*1910*/  IADD3 R15, P1, R28, UR6, RZ ;  /* 0x000000061c0f7c10 */ /* 0x000fca000ff3e0ff */
[----:B------:R-:W-:-:S04]  /*1920*/  IMAD.X R29, RZ, RZ, R29, P1 ;  /* 0x000000ffff1d7224 */ /* 0x000fc800008e061d */
[----:B------:R-:W-:-:S04]  /*1930*/  IMAD.WIDE.U32 R4, R29, UR20, RZ ;  /* 0x000000141d047c25 */ /* 0x000fc8000f8e00ff */
[----:B------:R-:W-:-:S04]  /*1940*/  IMAD.WIDE.U32 R24, P1, R15, UR21, R4 ;  /* 0x000000150f187c25 */ /* 0x000fc8000f820004 */
[----:B------:R-:W-:-:S04]  /*1950*/  IMAD.WIDE.U32 R4, R15, UR20, RZ ;  /* 0x000000140f047c25 */ /* 0x000fc8000f8e00ff */
[----:B------:R-:W-:Y:S01]  /*1960*/  IMAD.X R27, RZ, RZ, RZ, P1 ;  /* 0x000000ffff1b7224 */ /* 0x000fe200008e06ff */
[----:B------:R-:W-:Y:S01]  /*1970*/  IADD3 RZ, P1, R5, R24, RZ ;  /* 0x0000001805ff7210 */ /* 0x000fe20007f3e0ff */
[----:B------:R-:W-:-:S04]  /*1980*/  IMAD.MOV.U32 R26, RZ, RZ, R25 ;  /* 0x000000ffff1a7224 */ /* 0x000fc800078e0019 */
[----:B------:R-:W-:-:S04]  /*1990*/  IMAD.WIDE.U32.X R4, R29, UR21, R26, P1 ;  /* 0x000000151d047c25 */ /* 0x000fc800088e041a */
[----:B------:R-:W-:Y:S02]  /*19a0*/  IMAD.MOV.U32 R28, RZ, RZ, R4 ;  /* 0x000000ffff1c7224 */ /* 0x000fe400078e0004 */
[----:B------:R-:W-:-:S07]  /*19b0*/  IMAD.MOV.U32 R29, RZ, RZ, R5 ;  /* 0x000000ffff1d7224 */ /* 0x000fce00078e0005 */
.L_x_13:
        /* <DEDUP_REMOVED lines=13> */
.L_x_14:
[----:B------:R-:W-:Y:S02]  /*1a90*/  SHF.R.U64 R5, R28, UR26, R29 ;  /* 0x0000001a1c057c19 */ /* 0x000fe4000800121d */
[----:B------:R-:W-:-:S03]  /*1aa0*/  SHF.R.U64 R4, R17, UR30, R18 ;  /* 0x0000001e11047c19 */ /* 0x000fc60008001212 */
[----:B------:R-:W-:Y:S02]  /*1ab0*/  VIADD R17, R5, UR4 ;  /* 0x0000000405117c36 */ /* 0x000fe40008000000 */
[----:B------:R-:W-:-:S03]  /*1ac0*/  VIADD R18, R4, UR5 ;  /* 0x0000000504127c36 */ /* 0x000fc60008000000 */
[----:B------:R-:W-:Y:S02]  /*1ad0*/  IABS R15, R17 ;  /* 0x00000011000f7213 */ /* 0x000fe40000000000 */
[----:B------:R-:W-:-:S03]  /*1ae0*/  IABS R12, R18 ;  /* 0x00000012000c7213 */ /* 0x000fc60000000000 */
[----:B------:R-:W-:-:S04]  /*1af0*/  IMAD.HI.U32 R4, R15, UR13, RZ ;  /* 0x0000000d0f047c27 */ /* 0x000fc8000f8e00ff */
[----:B------:R-:W-:-:S04]  /*1b00*/  IMAD.HI.U32 R5, R12, UR19, RZ ;  /* 0x000000130c057c27 */ /* 0x000fc8000f8e00ff */
[----:B------:R-:W-:Y:S02]  /*1b10*/  IMAD R4, R4, UR29, R15 ;  /* 0x0000001d04047c24 */ /* 0x000fe4000f8e020f */
[----:B------:R-:W-:Y:S02]  /*1b20*/  IMAD R5, R5, UR31, R12 ;  /* 0x0000001f05057c24 */ /* 0x000fe4000f8e020c */
[----:B------:R-:W-:Y:S01]  /*1b30*/  IMAD.U32 R15, RZ, RZ, UR32 ;  /* 0x00000020ff0f7e24 */ /* 0x000fe2000f8e00ff */
[----:B------:R-:W-:Y:S01]  /*1b40*/  ISETP.LT.U32.AND P1, PT, R4, UR28, PT ;  /* 0x0000001c04007c0c */ /* 0x000fe2000bf21070 */
[----:B------:R-:W-:Y:S01]  /*1b50*/  IMAD.U32 R12, RZ, RZ, UR33 ;  /* 0x00000021ff0c7e24 */ /* 0x000fe2000f8e00ff */
[----:B------:R-:W-:-:S11]  /*1b60*/  ISETP.LT.U32.AND P2, PT, R5, UR27, PT ;  /* 0x0000001b05007c0c */ /* 0x000fd6000bf41070 */
[----:B------:R-:W-:Y:S01]  /*1b70*/  @!P1 VIADD R4, R4, -UR28 ;  /* 0x8000001c04049c36 */ /* 0x000fe20008000000 */
[----:B------:R-:W-:Y:S01]  /*1b80*/  ISETP.GE.AND P1, PT, R18, RZ, PT ;  /* 0x000000ff1200720c */ /* 0x000fe20003f26270 */
[----:B------:R-:W-:Y:S01]  /*1b90*/  @!P2 VIADD R5, R5, -UR27 ;  /* 0x8000001b0505ac36 */ /* 0x000fe20008000000 */
[----:B------:R-:W-:Y:S02]  /*1ba0*/  ISETP.GE.AND P2, PT, R17, RZ, PT ;  /* 0x000000ff1100720c */ /* 0x000fe40003f46270 */
[----:B------:R-:W-:Y:S02]  /*1bb0*/  ISETP.LT.U32.AND P3, PT, R4, UR28, PT ;  /* 0x0000001c04007c0c */ /* 0x000fe4000bf61070 */
[----:B------:R-:W-:-:S11]  /*1bc0*/  ISETP.LT.U32.AND P4, PT, R5, UR27, PT ;  /* 0x0000001b05007c0c */ /* 0x000fd6000bf81070 */
[----:B------:R-:W-:Y:S01]  /*1bd0*/  @!P3 VIADD R4, R4, -UR28 ;  /* 0x8000001c0404bc36 */ /* 0x000fe20008000000 */
[----:B------:R-:W-:Y:S01]  /*1be0*/  PLOP3.LUT P3, PT, PT, PT, UP4, 0x80, 0x0 ;  /* 0x000000000000781c */ /* 0x000fe20003f6f048 */
[----:B------:R-:W-:Y:S01]  /*1bf0*/  @!P4 VIADD R5, R5, -UR27 ;  /* 0x8000001b0505cc36 */ /* 0x000fe20008000000 */
[----:B------:R-:W-:Y:S01]  /*1c00*/  PLOP3.LUT P4, PT, PT, PT, UP2, 0x80, 0x0 ;  /* 0x000000000000781c */ /* 0x000fe20003f8f028 */
[----:B------:R-:W-:Y:S02]  /*1c10*/  @!P2 IMAD.MOV R4, RZ, RZ, -R4 ;  /* 0x000000ffff04a224 */ /* 0x000fe400078e0a04 */
[----:B------:R-:W-:Y:S01]  /*1c20*/  @!P1 IMAD.MOV R5, RZ, RZ, -R5 ;  /* 0x000000ffff059224 */ /* 0x000fe200078e0a05 */
[----:B------:R-:W-:Y:S02]  /*1c30*/  PLOP3.LUT P1, PT, PT, PT, UP3, 0x80, 0x0 ;  /* 0x000000000000781c */ /* 0x000fe40003f2f038 */
[----:B------:R-:W-:Y:S02]  /*1c40*/  SEL R4, R15, R4, !P3 ;  /* 0x000000040f047207 */ /* 0x000fe40005800000 */
[----:B------:R-:W-:-:S03]  /*1c50*/  SEL R5, R12, R5, !P4 ;  /* 0x000000050c057207 */ /* 0x000fc60006000000 */
[----:B------:R-:W-:Y:S02]  /*1c60*/  IMAD.IADD R28, R17, 0x1, -R4 ;  /* 0x00000001111c7824 */ /* 0x000fe400078e0a04 */
[----:B------:R-:W-:-:S05]  /*1c70*/  IMAD.IADD R5, R18, 0x1, -R5 ;  /* 0x0000000112057824 */ /* 0x000fca00078e0a05 */
[----:B------:R-:W-:Y:S01]  /*1c80*/  SEL R4, R5, R28, !P1 ;  /* 0x0000001c05047207 */ /* 0x000fe20004800000 */
[----:B------:R-:W-:-:S03]  /*1c90*/  IMAD R28, R28, R5, RZ ;  /* 0x000000051c1c7224 */ /* 0x000fc600078e02ff */
[----:B------:R-:W-:Y:S02]  /*1ca0*/  SHF.R.S32.HI R5, RZ, 0x1f, R4 ;  /* 0x0000001fff057819 */ /* 0x000fe40000011404 */
[----:B------:R-:W-:-:S07]  /*1cb0*/  SHF.R.S32.HI R29, RZ, 0x1f, R28 ;  /* 0x0000001fff1d7819 */ /* 0x000fce000001141c */
.L_x_12:
[----:B------:R-:W-:Y:S05]  /*1cc0*/  BSYNC B0 ;  /* 0x0000000000007941 */ /* 0x000fea0003800000 */
.L_x_11:
[----:B------:R-:W1:Y:S01]  /*1cd0*/  SHFL.UP PT, R15, R28, 0x1, RZ ;  /* 0x042000001c0f7989 */ /* 0x000e6200000e00ff */
[C---:B------:R-:W-:Y:S02]  /*1ce0*/  ISETP.NE.AND P2, PT, R8.reuse, RZ, PT ;  /* 0x000000ff0800720c */ /* 0x040fe40003f45270 */
[C---:B------:R-:W-:Y:S01]  /*1cf0*/  ISETP.GE.U32.AND P3, PT, R8.reuse, 0x2, PT ;  /* 0x000000020800780c */ /* 0x040fe20003f66070 */
[----:B------:R-:W2:Y:S01]  /*1d00*/  SHFL.UP PT, R12, R29, 0x1, RZ ;  /* 0x042000001d0c7989 */ /* 0x000ea200000e00ff */
[C---:B------:R-:W-:Y:S02]  /*1d10*/  ISETP.GE.U32.AND P4, PT, R8.reuse, 0x4, PT ;  /* 0x000000040800780c */ /* 0x040fe40003f86070 */
[C---:B------:R-:W-:Y:S02]  /*1d20*/  ISETP.GE.U32.AND P5, PT, R8.reuse, 0x8, PT ;  /* 0x000000080800780c */ /* 0x040fe40003fa6070 */
[----:B------:R-:W-:Y:S02]  /*1d30*/  ISETP.GE.U32.AND P6, PT, R8, 0x10, PT ;  /* 0x000000100800780c */ /* 0x000fe40003fc6070 */
[----:B-1----:R-:W-:-:S02]  /*1d40*/  SEL R15, R15, RZ, P2 ;  /* 0x000000ff0f0f7207 */ /* 0x002fc40001000000 */
[----:B--2---:R-:W-:Y:S02]  /*1d50*/  SEL R12, R12, RZ, P2 ;  /* 0x000000ff0c0c7207 */ /* 0x004fe40001000000 */
[----:B------:R-:W-:-:S05]  /*1d60*/  IADD3 R18, P1, R15, R28, RZ ;  /* 0x0000001c0f127210 */ /* 0x000fca0007f3e0ff */
[----:B------:R-:W-:Y:S01]  /*1d70*/  IMAD.X R17, R12, 0x1, R29, P1 ;  /* 0x000000010c117824 */ /* 0x000fe200008e061d */
[----:B------:R-:W1:Y:S04]  /*1d80*/  SHFL.UP PT, R15, R18, 0x2, RZ ;  /* 0x04400000120f7989 */ /* 0x000e6800000e00ff */
[----:B------:R-:W2:Y:S01]  /*1d90*/  SHFL.UP PT, R12, R17, 0x2, RZ ;  /* 0x04400000110c7989 */ /* 0x000ea200000e00ff */
[----:B-1----:R-:W-:-:S04]  /*1da0*/  SEL R15, R15, RZ, P3 ;  /* 0x000000ff0f0f7207 */ /* 0x002fc80001800000 */
[----:B------:R-:W-:Y:S02]  /*1db0*/  IADD3 R24, P1, R15, R18, RZ ;  /* 0x000000120f187210 */ /* 0x000fe40007f3e0ff */
[----:B--2---:R-:W-:-:S03]  /*1dc0*/  SEL R12, R12, RZ, P3 ;  /* 0x000000ff0c0c7207 */ /* 0x004fc60001800000 */
[----:B------:R-:W1:Y:S02]  /*1dd0*/  SHFL.UP PT, R15, R24, 0x4, RZ ;  /* 0x04800000180f7989 */ /* 0x000e6400000e00ff */
[----:B------:R-:W-:-:S05]  /*1de0*/  IMAD.X R25, R12, 0x1, R17, P1 ;  /* 0x000000010c197824 */ /* 0x000fca00008e0611 */
        /* <DEDUP_REMOVED lines=15> */
[----:B--2---:R-:W-:-:S05]  /*1ee0*/  SEL R12, R12, RZ, P6 ;  /* 0x000000ff0c0c7207 */ /* 0x004fca0003000000 */
[----:B------:R-:W-:Y:S01]  /*1ef0*/  IMAD.X R17, R12, 0x1, R25, P1 ;  /* 0x000000010c117824 */ /* 0x000fe200008e0619 */
[----:B------:R-:W-:-:S04]  /*1f00*/  ISETP.GT.U32.AND P1, PT, R18, UR10, PT ;  /* 0x0000000a12007c0c */ /* 0x000fc8000bf24070 */
[----:B------:R-:W-:-:S13]  /*1f10*/  ISETP.GT.U32.AND.EX P1, PT, R17, UR9, PT, P1 ;  /* 0x0000000911007c0c */ /* 0x000fda000bf24110 */
[----:B------:R-:W-:-:S04]  /*1f20*/  VOTE.ANY R12, PT, P1 ;  /* 0x00000000000c7806 */ /* 0x000fc800008e0100 */
[----:B------:R-:W-:-:S13]  /*1f30*/  ISETP.NE.AND P1, PT, R12, RZ, PT ;  /* 0x000000ff0c00720c */ /* 0x000fda0003f25270 */
[----:B------:R-:W-:Y:S05]  /*1f40*/  @P1 BRA `(.L_x_15) ;  /* 0x00000008006c1947 */ /* 0x000fea0003800000 */
[----:B------:R-:W1:Y:S01]  /*1f50*/  LDC R3, c[0x0][0x910] ;  /* 0x00024400ff037b82 */ /* 0x000e620000000800 */
[----:B------:R-:W-:Y:S01]  /*1f60*/  IMAD.MOV.U32 R26, RZ, RZ, R18 ;  /* 0x000000ffff1a7224 */ /* 0x000fe200078e0012 */
[----:B------:R-:W-:Y:S01]  /*1f70*/  ULDC UR13, c[0x0][0x8f4] ;  /* 0x00023d00000d7ab9 */ /* 0x000fe20000000800 */
[----:B------:R-:W-:Y:S01]  /*1f80*/  ULDC UR6, c[0x0][0x8dc] ;  /* 0x0002370000067ab9 */ /* 0x000fe20000000800 */
[----:B------:R-:W-:Y:S01]  /*1f90*/  ULDC UR19, c[0x0][0x8d8] ;  /* 0x0002360000137ab9 */ /* 0x000fe20000000800 */
[----:B------:R-:W-:Y:S01]  /*1fa0*/  ULDC UR24, c[0x0][0x8f0] ;  /* 0x00023c0000187ab9 */ /* 0x000fe20000000800 */
[----:B------:R-:W-:Y:S01]  /*1fb0*/  ULDC.64 UR20, c[0x0][0x8d0] ;  /* 0x0002340000147ab9 */ /* 0x000fe20000000a00 */
[----:B------:R-:W-:-:S05]  /*1fc0*/  ULDC.64 UR22, c[0x0][0x8e8] ;  /* 0x00023a0000167ab9 */ /* 0x000fca0000000a00 */
.L_x_20:
[----:B------:R-:W-:Y:S02]  /*1fd0*/  IMAD.MOV.U32 R0, RZ, RZ, R2 ;  /* 0x000000ffff007224 */ /* 0x000fe400078e0002 */
[----:B------:R-:W-:Y:S02]  /*1fe0*/  VIADD R2, R2, 0x20 ;  /* 0x0000002002027836 */ /* 0x000fe40000000000 */
[----:B-----5:R-:W-:Y:S02]  /*1ff0*/  IMAD.MOV.U32 R12, RZ, RZ, R9 ;  /* 0x000000ffff0c7224 */ /* 0x020fe400078e0009 */
[----:B------:R-:W-:Y:S01]  /*2000*/  IMAD.MOV.U32 R15, RZ, RZ, R10 ;  /* 0x000000ffff0f7224 */ /* 0x000fe200078e000a */
[----:B-1----:R-:W-:-:S13]  /*2010*/  ISETP.GE.AND P1, PT, R2, R3, PT ;  /* 0x000000030200720c */ /* 0x002fda0003f26270 */
[----:B------:R-:W1:Y:S01]  /*2020*/  @!P1 LDC.64 R6, c[0x0][0x918] ;  /* 0x00024600ff069b82 */ /* 0x000e620000000a00 */
[----:B------:R-:W-:Y:S01]  /*2030*/  @!P1 VIADD R25, R0, 0x20 ;  /* 0x0000002000199836 */ /* 0x000fe20000000000 */
[----:B------:R-:W-:Y:S01]  /*2040*/  BSSY B0, `(.L_x_16) ;  /* 0x0000065000007945 */ /* 0x000fe20003800000 */
[----:B------:R-:W-:Y:S02]  /*2050*/  IMAD.MOV.U32 R28, RZ, RZ, 0x7fffffff ;  /* 0x7fffffffff1c7424 */ /* 0x000fe400078e00ff */
[----:B-1----:R-:W-:-:S05]  /*2060*/  @!P1 IMAD.WIDE R24, R25, 0xc, R6 ;  /* 0x0000000c19189825 */ /* 0x002fca00078e0206 */
[----:B------:R1:W5:Y:S04]  /*2070*/  @!P1 LDG.E R9, desc[UR56][R24.64] ;  /* 0x0000003818099981 */ /* 0x000368000c1e1900 */
[----:B------:R1:W5:Y:S01]  /*2080*/  @!P1 LDG.E R10, desc[UR56][R24.64+0x4] ;  /* 0x00000438180a9981 */ /* 0x000362000c1e1900 */
[----:B------:R-:W-:Y:S01]  /*2090*/  ISETP.GE.AND P1, PT, R0, R3, PT ;  /* 0x000000030000720c */ /* 0x000fe20003f26270 */
[----:B------:R-:W-:Y:S02]  /*20a0*/  IMAD.MOV.U32 R29, RZ, RZ, RZ ;  /* 0x000000ffff1d7224 */ /* 0x000fe400078e00ff */
[----:B------:R1:W2:Y:S04]  /*20b0*/  SHFL.IDX PT, R6, R17, 0x1f, 0x1f ;  /* 0x03e01f0011067f89 */ /* 0x0002a800000e0000 */
[----:B------:R1:W3:Y:S06]  /*20c0*/  SHFL.IDX PT, R7, R26, 0x1f, 0x1f ;  /* 0x03e01f001a077f89 */ /* 0x0002ec00000e0000 */
[----:B------:R-:W-:Y:S05]  /*20d0*/  @P1 BRA `(.L_x_17) ;  /* 0x00000004006c1947 */ /* 0x000fea0003800000 */
[----:B------:R-:W-:Y:S02]  /*20e0*/  IABS R31, R20 ;  /* 0x00000014001f7213 */ /* 0x000fe40000000000 */
[C---:B-1----:R-:W-:Y:S02]  /*20f0*/  IADD3 R17, P1, R12.reuse, UR14, RZ ;  /* 0x0000000e0c117c10 */ /* 0x042fe4000ff3e0ff */
[----:B------:R-:W1:Y:S02]  /*2100*/  I2F.RP R4, R31 ;  /* 0x0000001f00047306 */ /* 0x000e640000209400 */
[----:B------:R-:W-:Y:S02]  /*2110*/  LEA.HI.X.SX32 R18, R12, UR15, 0x1, P1 ;  /* 0x0000000f0c127c11 */ /* 0x000fe400088f0eff */
[----:B------:R-:W-:-:S04]  /*2120*/  IADD3 R12, P1, R15, UR16, RZ ;  /* 0x000000100f0c7c10 */ /* 0x000fc8000ff3e0ff */
[----:B------:R-:W-:Y:S02]  /*2130*/  LEA.HI.X.SX32 R15, R15, UR17, 0x1, P1 ;  /* 0x000000110f0f7c11 */ /* 0x000fe400088f0eff */
[----:B------:R-:W-:Y:S01]  /*2140*/  PLOP3.LUT P1, PT, PT, PT, UP0, 0x80, 0x0 ;  /* 0x000000000000781c */ /* 0x000fe20003f2f008 */
[----:B-1----:R-:W1:Y:S02]  /*2150*/  MUFU.RCP R4, R4 ;  /* 0x0000000400047308 */ /* 0x002e640000001000 */
[----:B-1----:R-:W-:-:S06]  /*2160*/  VIADD R5, R4, 0xffffffe ;  /* 0x0ffffffe04057836 */ /* 0x002fcc0000000000 */
[----:B------:R-:W1:Y:S02]  /*2170*/  F2I.FTZ.U32.TRUNC.NTZ R33, R5 ;  /* 0x0000000500217305 */ /* 0x000e64000021f000 */
[----:B-1----:R-:W-:Y:S02]  /*2180*/  IMAD.MOV R28, RZ, RZ, -R33 ;  /* 0x000000ffff1c7224 */ /* 0x002fe400078e0a21 */
[----:B------:R-:W-:Y:S05]  /*2190*/  @!P1 BRA `(.L_x_18) ;  /* 0x00000000002c9947 */ /* 0x000fea0003800000 */
        /* <DEDUP_REMOVED lines=11> */
.L_x_18:
        /* <DEDUP_REMOVED lines=12> */
.L_x_19:
[----:B------:R-:W-:Y:S01]  /*2310*/  SHF.R.U64 R12, R12, UR24, R15 ;  /* 0x000000180c0c7c19 */ /* 0x000fe2000800120f */
[----:B------:R-:W-:Y:S01]  /*2320*/  IMAD.MOV.U32 R4, RZ, RZ, R28 ;  /* 0x000000ffff047224 */ /* 0x000fe200078e001c */
[----:B------:R-:W-:Y:S02]  /*2330*/  IABS R5, R20 ;  /* 0x0000001400057213 */ /* 0x000fe40000000000 */
[----:B------:R-:W-:Y:S01]  /*2340*/  SHF.R.U64 R17, R17, UR19, R18 ;  /* 0x0000001311117c19 */ /* 0x000fe20008001212 */
[----:B------:R-:W-:Y:S01]  /*2350*/  VIADD R15, R12, UR5 ;  /* 0x000000050c0f7c36 */ /* 0x000fe20008000000 */
[----:B------:R-:W-:Y:S01]  /*2360*/  IABS R28, R11 ;  /* 0x0000000b001c7213 */ /* 0x000fe20000000000 */
[----:B------:R-:W-:Y:S02]  /*2370*/  IMAD R12, R4, R31, RZ ;  /* 0x0000001f040c7224 */ /* 0x000fe400078e02ff */
[----:B------:R-:W-:Y:S01]  /*2380*/  IMAD.MOV R25, RZ, RZ, -R5 ;  /* 0x000000ffff197224 */ /* 0x000fe200078e0a05 */
[----:B------:R-:W-:Y:S01]  /*2390*/  IABS R24, R15 ;  /* 0x0000000f00187213 */ /* 0x000fe20000000000 */
[----:B------:R-:W-:-:S02]  /*23a0*/  IMAD.MOV.U32 R4, RZ, RZ, RZ ;  /* 0x000000ffff047224 */ /* 0x000fc400078e00ff */
[----:B------:R-:W-:Y:S02]  /*23b0*/  IMAD.MOV.U32 R5, RZ, RZ, R33 ;  /* 0x000000ffff057224 */ /* 0x000fe400078e0021 */
[----:B------:R-:W-:Y:S02]  /*23c0*/  VIADD R18, R17, UR4 ;  /* 0x0000000411127c36 */ /* 0x000fe40008000000 */
[----:B------:R-:W-:-:S04]  /*23d0*/  IMAD.HI.U32 R4, R33, R12, R4 ;  /* 0x0000000c21047227 */ /* 0x000fc800078e0004 */
[----:B------:R-:W-:Y:S01]  /*23e0*/  IMAD.MOV.U32 R5, RZ, RZ, R24 ;  /* 0x000000ffff057224 */ /* 0x000fe200078e0018 */
[----:B------:R-:W-:Y:S01]  /*23f0*/  IABS R24, R11 ;  /* 0x0000000b00187213 */ /* 0x000fe20000000000 */
[----:B------:R-:W-:Y:S02]  /*2400*/  IMAD.MOV.U32 R12, RZ, RZ, R25 ;  /* 0x000000ffff0c7224 */ /* 0x000fe400078e0019 */
[----:B------:R-:W-:Y:S01]  /*2410*/  IMAD.HI.U32 R4, R4, R5, RZ ;  /* 0x0000000504047227 */ /* 0x000fe200078e00ff */
[----:B------:R-:W1:Y:S03]  /*2420*/  I2F.RP R25, R24 ;  /* 0x0000001800197306 */ /* 0x000e660000209400 */
[----:B------:R-:W-:-:S05]  /*2430*/  IMAD R12, R4, R12, R5 ;  /* 0x0000000c040c7224 */ /* 0x000fca00078e0205 */
[----:B------:R-:W-:Y:S01]  /*2440*/  ISETP.GT.U32.AND P1, PT, R31, R12, PT ;  /* 0x0000000c1f00720c */ /* 0x000fe20003f24070 */
[----:B-1----:R-:W1:-:S12]  /*2450*/  MUFU.RCP R25, R25 ;  /* 0x0000001900197308 */ /* 0x002e580000001000 */
[----:B------:R-:W-:Y:S02]  /*2460*/  @!P1 IMAD.IADD R12, R12, 0x1, -R31 ;  /* 0x000000010c0c9824 */ /* 0x000fe400078e0a1f */
[----:B-1----:R-:W-:-:S04]  /*2470*/  VIADD R4, R25, 0xffffffe ;  /* 0x0ffffffe19047836 */ /* 0x002fc80000000000 */
[----:B------:R1:W4:Y:S02]  /*2480*/  F2I.FTZ.U32.TRUNC.NTZ R5, R4 ;  /* 0x0000000400057305 */ /* 0x000324000021f000 */
[----:B-1----:R-:W-:Y:S02]  /*2490*/  IMAD.MOV.U32 R4, RZ, RZ, RZ ;  /* 0x000000ffff047224 */ /* 0x002fe400078e00ff */
[----:B----4-:R-:W-:-:S04]  /*24a0*/  IMAD.MOV R27, RZ, RZ, -R5 ;  /* 0x000000ffff1b7224 */ /* 0x010fc800078e0a05 */
[----:B------:R-:W-:Y:S01]  /*24b0*/  IMAD R17, R27, R24, RZ ;  /* 0x000000181b117224 */ /* 0x000fe200078e02ff */
[----:B------:R-:W-:-:S03]  /*24c0*/  IABS R27, R18 ;  /* 0x00000012001b7213 */ /* 0x000fc60000000000 */
[----:B------:R-:W-:-:S04]  /*24d0*/  IMAD.HI.U32 R26, R5, R17, R4 ;  /* 0x00000011051a7227 */ /* 0x000fc800078e0004 */
[----:B------:R-:W-:Y:S02]  /*24e0*/  IMAD.MOV.U32 R5, RZ, RZ, R27 ;  /* 0x000000ffff057224 */ /* 0x000fe400078e001b */
[----:B------:R-:W-:Y:S02]  /*24f0*/  IMAD.MOV R17, RZ, RZ, -R28 ;  /* 0x000000ffff117224 */ /* 0x000fe400078e0a1c */
[----:B------:R-:W-:-:S04]  /*2500*/  IMAD.HI.U32 R4, R26, R5, RZ ;  /* 0x000000051a047227 */ /* 0x000fc800078e00ff */
[----:B------:R-:W-:-:S05]  /*2510*/  IMAD R5, R4, R17, R5 ;  /* 0x0000001104057224 */ /* 0x000fca00078e0205 */
[----:B------:R-:W-:-:S13]  /*2520*/  ISETP.GT.U32.AND P1, PT, R24, R5, PT ;  /* 0x000000051800720c */ /* 0x000fda0003f24070 */
[----:B------:R-:W-:Y:S01]  /*2530*/  @!P1 IMAD.IADD R5, R5, 0x1, -R24 ;  /* 0x0000000105059824 */ /* 0x000fe200078e0a18 */
[----:B------:R-:W-:-:S13]  /*2540*/  ISETP.GT.U32.AND P1, PT, R31, R12, PT ;  /* 0x0000000c1f00720c */ /* 0x000fda0003f24070 */
[----:B------:R-:W-:Y:S01]  /*2550*/  @!P1 IMAD.IADD R12, R12, 0x1, -R31 ;  /* 0x000000010c0c9824 */ /* 0x000fe200078e0a1f */
[----:B------:R-:W-:-:S03]  /*2560*/  ISETP.GT.U32.AND P1, PT, R24, R5, PT ;  /* 0x000000051800720c */ /* 0x000fc60003f24070 */
[----:B------:R-:W-:-:S10]  /*2570*/  IMAD.MOV.U32 R4, RZ, RZ, R12 ;  /* 0x000000ffff047224 */ /* 0x000fd400078e000c */
[----:B------:R-:W-:Y:S01]  /*2580*/  @!P1 IMAD.IADD R5, R5, 0x1, -R24 ;  /* 0x0000000105059824 */ /* 0x000fe200078e0a18 */
[----:B------:R-:W-:-:S13]  /*2590*/  ISETP.GE.AND P1, PT, R15, RZ, PT ;  /* 0x000000ff0f00720c */ /* 0x000fda0003f26270 */
[----:B------:R-:W-:Y:S01]  /*25a0*/  @!P1 IMAD.MOV R4, RZ, RZ, -R4 ;  /* 0x000000ffff049224 */ /* 0x000fe200078e0a04 */
[----:B------:R-:W-:-:S13]  /*25b0*/  ISETP.GE.AND P1, PT, R18, RZ, PT ;  /* 0x000000ff1200720c */ /* 0x000fda0003f26270 */
[----:B------:R-:W-:Y:S01]  /*25c0*/  @!P1 IMAD.MOV R5, RZ, RZ, -R5 ;  /* 0x000000ffff059224 */ /* 0x000fe200078e0a05 */
[----:B------:R-:W-:-:S13]  /*25d0*/  ISETP.NE.AND P1, PT, RZ, UR7, PT ;  /* 0x00000007ff007c0c */ /* 0x000fda000bf25270 */
[----:B------:R-:W-:Y:S02]  /*25e0*/  @!P1 LOP3.LUT R4, RZ, UR7, RZ, 0x33, !PT ;  /* 0x00000007ff049c12 */ /* 0x000fe4000f8e33ff */
[----:B------:R-:W-:-:S03]  /*25f0*/  ISETP.NE.AND P1, PT, RZ, UR8, PT ;  /* 0x00000008ff007c0c */ /* 0x000fc6000bf25270 */
[----:B------:R-:W-:-:S10]  /*2600*/  IMAD.IADD R4, R15, 0x1, -R4 ;  /* 0x000000010f047824 */ /* 0x000fd400078e0a04 */
[----:B------:R-:W-:Y:S02]  /*2610*/  @!P1 LOP3.LUT R5, RZ, UR8, RZ, 0x33, !PT ;  /* 0x00000008ff059c12 */ /* 0x000fe4000f8e33ff */
[----:B------:R-:W-:-:S03]  /*2620*/  PLOP3.LUT P1, PT, PT, PT, UP3, 0x80, 0x0 ;  /* 0x000000000000781c */ /* 0x000fc60003f2f038 */
[----:B------:R-:W-:-:S04]  /*2630*/  IMAD.IADD R5, R18, 0x1, -R5 ;  /* 0x0000000112057824 */ /* 0x000fc800078e0a05 */
[CC--:B------:R-:W-:Y:S01]  /*2640*/  IMAD R28, R4.reuse, R5.reuse, RZ ;  /* 0x00000005041c7224 */ /* 0x0c0fe200078e02ff */
[----:B------:R-:W-:-:S04]  /*2650*/  SEL R15, R4, R5, !P1 ;  /* 0x00000005040f7207 */ /* 0x000fc80004800000 */
[--C-:B------:R-:W-:Y:S01]  /*2660*/  SHF.R.S32.HI R5, RZ, 0x1f, R15.reuse ;  /* 0x0000001fff057819 */ /* 0x100fe2000001140f */
[----:B------:R-:W-:Y:S01]  /*2670*/  IMAD.MOV.U32 R4, RZ, RZ, R15 ;  /* 0x000000ffff047224 */ /* 0x000fe200078e000f */
[----:B------:R-:W-:-:S07]  /*2680*/  SHF.R.S32.HI R29, RZ, 0x1f, R28 ;  /* 0x0000001fff1d7819 */ /* 0x000fce000001141c */
.L_x_17:
[----:B------:R-:W-:Y:S05]  /*2690*/  BSYNC B0 ;  /* 0x0000000000007941 */ /* 0x000fea0003800000 */
.L_x_16:
[----:B------:R-:W4:Y:S04]  /*26a0*/  SHFL.UP PT, R15, R28, 0x1, RZ ;  /* 0x042000001c0f7989 */ /* 0x000f2800000e00ff */
[----:B------:R-:W1:Y:S01]  /*26b0*/  SHFL.UP PT, R12, R29, 0x1, RZ ;  /* 0x042000001d0c7989 */ /* 0x000e6200000e00ff */
[----:B----4-:R-:W-:Y:S02]  /*26c0*/  SEL R15, R15, RZ, P2 ;  /* 0x000000ff0f0f7207 */ /* 0x010fe40001000000 */
[----:B-1----:R-:W-:Y:S02]  /*26d0*/  SEL R12, R12, RZ, P2 ;  /* 0x000000ff0c0c7207 */ /* 0x002fe40001000000 */
[----:B------:R-:W-:-:S05]  /*26e0*/  IADD3 R24, P1, R15, R28, RZ ;  /* 0x0000001c0f187210 */ /* 0x000fca0007f3e0ff */
[----:B------:R-:W-:Y:S01]  /*26f0*/  IMAD.X R17, R12, 0x1, R29, P1 ;  /* 0x000000010c117824 */ /* 0x000fe200008e061d */
[----:B------:R-:W1:Y:S04]  /*2700*/  SHFL.UP PT, R15, R24, 0x2, RZ ;  /* 0x04400000180f7989 */ /* 0x000e6800000e00ff */
[----:B------:R-:W4:Y:S01]  /*2710*/  SHFL.UP PT, R12, R17, 0x2, RZ ;  /* 0x04400000110c7989 */ /* 0x000f2200000e00ff */
[----:B-1----:R-:W-:Y:S02]  /*2720*/  SEL R15, R15, RZ, P3 ;  /* 0x000000ff0f0f7207 */ /* 0x002fe40001800000 */
[----:B----4-:R-:W-:Y:S02]  /*2730*/  SEL R12, R12, RZ, P3 ;  /* 0x000000ff0c0c7207 */ /* 0x010fe40001800000 */
        /* <DEDUP_REMOVED lines=20> */
[----:B---3--:R-:W-:-:S05]  /*2880*/  IADD3 R26, P1, R18, R7, RZ ;  /* 0x00000007121a7210 */ /* 0x008fca0007f3e0ff */
[----:B--2---:R-:W-:Y:S01]  /*2890*/  IMAD.X R17, R15, 0x1, R6, P1 ;  /* 0x000000010f117824 */ /* 0x004fe200008e0606 */
[----:B------:R-:W-:-:S04]  /*28a0*/  ISETP.GT.U32.AND P1, PT, R26, UR10, PT ;  /* 0x0000000a1a007c0c */ /* 0x000fc8000bf24070 */
[----:B------:R-:W-:-:S13]  /*28b0*/  ISETP.GT.U32.AND.EX P1, PT, R17, UR9, PT, P1 ;  /* 0x0000000911007c0c */ /* 0x000fda000bf24110 */
[----:B------:R-:W-:-:S04]  /*28c0*/  VOTE.ANY R12, PT, P1 ;  /* 0x00000000000c7806 */ /* 0x000fc800008e0100 */
[----:B------:R-:W-:-:S13]  /*28d0*/  ISETP.NE.AND P1, PT, R12, RZ, PT ;  /* 0x000000ff0c00720c */ /* 0x000fda0003f25270 */
[----:B------:R-:W-:Y:S05]  /*28e0*/  @!P1 BRA `(.L_x_20) ;  /* 0xfffffff400b89947 */ /* 0x000fea000383ffff */
[----:B------:R-:W-:-:S07]  /*28f0*/  IMAD.MOV.U32 R17, RZ, RZ, R15 ;  /* 0x000000ffff117224 */ /* 0x000fce00078e000f */
.L_x_15:
[----:B------:R-:W1:Y:S08]  /*2900*/  BREV R12, R12 ;  /* 0x0000000c000c7301 */ /* 0x000e700000000000 */
[----:B-1----:R-:W1:Y:S02]  /*2910*/  FLO.U32.SH R15, R12 ;  /* 0x0000000c000f7300 */ /* 0x002e6400000e0400 */
[----:B-1----:R-:W1:Y:S02]  /*2920*/  SHFL.IDX PT, R0, R0, R15, 0x1f ;  /* 0x00001f0f00007589 */ /* 0x002e6400000e0000 */
[----:B-1----:R-:W-:-:S13]  /*2930*/  R2UR UR6, R0 ;  /* 0x00000000000672ca */ /* 0x002fda00000e0000 */
[----:B------:R-:W-:-:S05]  /*2940*/  VIADD R2, R8, UR6 ;  /* 0x0000000608027c36 */ /* 0x000fca0008000000 */
[----:B------:R-:W-:-:S13]  /*2950*/  ISETP.GE.AND P1, PT, R2, R3, PT ;  /* 0x000000030200720c */ /* 0x000fda0003f26270 */
[----:B------:R-:W1:Y:S02]  /*2960*/  @!P1 LDC.64 R24, c[0x0][0x918] ;  /* 0x00024600ff189b82 */ /* 0x000e640000000a00 */
[----:B-1----:R-:W-:-:S05]  /*2970*/  @!P1 IMAD.WIDE R24, R2, 0xc, R24 ;  /* 0x0000000c02189825 */ /* 0x002fca00078e0218 */
[----:B-----5:R1:W5:Y:S04]  /*2980*/  @!P1 LDG.E R9, desc[UR56][R24.64] ;  /* 0x0000003818099981 */ /* 0x020368000c1e1900 */
[----:B------:R1:W5:Y:S01]  /*2990*/  @!P1 LDG.E R10, desc[UR56][R24.64+0x4] ;  /* 0x00000438180a9981 */ /* 0x000362000c1e1900 */
[----:B------:R-:W-:-:S03]  /*29a0*/  IADD3 R2, P1, P2, R18, R7, -R28 ;  /* 0x0000000712027210 */ /* 0x000fc60007a3e81c */
[----:B------:R-:W-:Y:S01]  /*29b0*/  SHFL.IDX PT, R7, R29, R15, 0x1f ;  /* 0x00001f0f1d077589 */ /* 0x000fe200000e0000 */
[----:B------:R-:W-:-:S03]  /*29c0*/  IADD3.X R18, R17, R6, ~R29, P1, P2 ;  /* 0x0000000611127210 */ /* 0x000fc60000fe4c1d */
[----:B------:R-:W2:Y:S04]  /*29d0*/  SHFL.IDX PT, R2, R2, R15, 0x1f ;  /* 0x00001f0f02027589 */ /* 0x000ea800000e0000 */
[----:B------:R-:W3:Y:S04]  /*29e0*/  SHFL.IDX PT, R18, R18, R15, 0x1f ;  /* 0x00001f0f12127589 */ /* 0x000ee800000e0000 */
[----:B------:R1:W4:Y:S04]  /*29f0*/  SHFL.IDX PT, R6, R28, R15, 0x1f ;  /* 0x00001f0f1c067589 */ /* 0x00032800000e0000 */
[----:B------:R1:W1:Y:S04]  /*2a00*/  SHFL.IDX PT, R5, R5, R15, 0x1f ;  /* 0x00001f0f05057589 */ /* 0x00026800000e0000 */
[----:B------:R1:W1:Y:S01]  /*2a10*/  SHFL.IDX PT, R4, R4, R15, 0x1f ;  /* 0x00001f0f04047589 */ /* 0x00026200000e0000 */
[----:B--2---:R-:W-:-:S02]  /*2a20*/  R2UR UR5, R2 ;  /* 0x00000000020572ca */ /* 0x004fc400000e0000 */
[----:B---3--:R-:W-:-:S15]  /*2a30*/  R2UR UR4, R18 ;  /* 0x00000000120472ca */ /* 0x008fde00000e0000 */
.L_x_10:
[----:B------:R-:W-:Y:S01]  /*2a40*/  ISETP.LE.AND P1, PT, R3, UR6, PT ;  /* 0x0000000603007c0c */ /* 0x000fe2000bf23270 */
[----:B------:R-:W-:Y:S02]  /*2a50*/  IMAD.MOV.U32 R17, RZ, RZ, -0x1 ;  /* 0xffffffffff117424 */ /* 0x000fe400078e00ff */
[----:B------:R-:W-:-:S10]  /*2a60*/  IMAD.MOV.U32 R18, RZ, RZ, -0x1 ;  /* 0xffffffffff127424 */ /* 0x000fd400078e00ff */
[----:B------:R-:W-:Y:S05]  /*2a70*/  @P1 BRA `(.L_x_9) ;  /* 0x0000000400041947 */ /* 0x000fea0003800000 */
[----:B------:R-:W-:Y:S01]  /*2a80*/  UIADD3 UR15, UP2, -UR5, UR10, URZ ;  /* 0x0000000a050f7290 */ /* 0x000fe2000ff5e13f */
[----:B------:R-:W2:Y:S01]  /*2a90*/  S2UR UR19, SR_CTAID.Y ;  /* 0x00000000001379c3 */ /* 0x000ea20000002600 */
[----:B------:R-:W-:Y:S01]  /*2aa0*/  ULDC UR17, c[0x0][0x8c0] ;  /* 0x0002300000117ab9 */ /* 0x000fe20000000800 */
[----:B------:R-:W-:Y:S01]  /*2ab0*/  ULDC UR21, c[0x0][0x8b0] ;  /* 0x00022c0000157ab9 */ /* 0x000fe20000000800 */
[----:B------:R-:W-:Y:S01]  /*2ac0*/  UIADD3.X UR11, ~UR4, UR9, URZ, UP2, !UPT ;  /* 0x00000009040b7290 */ /* 0x000fe200097fe53f */
[--C-:B-1----:R-:W-:Y:S01]  /*2ad0*/  SHF.R.U32.HI R25, RZ, UR21, R5.reuse ;  /* 0x00000015ff197c19 */ /* 0x102fe20008011605 */
[----:B------:R-:W-:Y:S01]  /*2ae0*/  ULDC UR20, c[0x0][0x904] ;  /* 0x0002410000147ab9 */ /* 0x000fe20000000800 */
[----:B------:R-:W-:Y:S01]  /*2af0*/  ULDC UR13, c[0x0][0x8a8] ;  /* 0x00022a00000d7ab9 */ /* 0x000fe20000000800 */
[----:B------:R-:W-:Y:S01]  /*2b00*/  USHF.R.U32.HI UR16, URZ, UR17, UR11 ;  /* 0x000000113f107299 */ /* 0x000fe2000801160b */
[----:B------:R-:W-:Y:S01]  /*2b10*/  SHF.R.U64 R24, R4, UR21, R5 ;  /* 0x0000001504187c19 */ /* 0x000fe20008001205 */
[----:B------:R-:W-:-:S02]  /*2b20*/  USHF.R.U64 UR15, UR15, UR17, UR11 ;  /* 0x000000110f0f7299 */ /* 0x000fc4000800120b */
[----:B------:R-:W-:Y:S02]  /*2b30*/  USHF.R.U32.HI UR14, URZ, UR21, UR16 ;  /* 0x000000153f0e7299 */ /* 0x000fe40008011610 */
[----:B------:R-:W-:Y:S02]  /*2b40*/  UIADD3 UR13, UR13, -0x1, URZ ;  /* 0xffffffff0d0d7890 */ /* 0x000fe4000fffe03f */
[----:B------:R-:W-:Y:S02]  /*2b50*/  USHF.R.U32.HI UR22, URZ, UR20, UR14 ;  /* 0x000000143f167299 */ /* 0x000fe4000801160e */
[----:B------:R-:W-:Y:S02]  /*2b60*/  USHF.R.U64 UR16, UR15, UR21, UR16 ;  /* 0x000000150f107299 */ /* 0x000fe40008001210 */
[----:B------:R-:W-:Y:S02]  /*2b70*/  ULOP3.LUT UR15, UR15, UR13, URZ, 0xc0, !UPT ;  /* 0x0000000d0f0f7292 */ /* 0x000fe4000f8ec03f */
[----:B------:R-:W-:Y:S01]  /*2b80*/  LOP3.LUT R0, R25, UR22, RZ, 0xfc, !PT ;  /* 0x0000001619007c12 */ /* 0x000fe2000f8efcff */
[----:B------:R-:W-:-:S02]  /*2b90*/  USHF.R.U64 UR14, UR16, UR20, UR14 ;  /* 0x00000014100e7299 */ /* 0x000fc4000800120e */
[----:B--2---:R-:W-:Y:S01]  /*2ba0*/  USEL UR11, UR40, UR19, !UP3 ;  /* 0x00000013280b7287 */ /* 0x004fe2000d800000 */
[----:B------:R-:W-:-:S13]  /*2bb0*/  ISETP.NE.U32.AND P1, PT, R0, RZ, PT ;  /* 0x000000ff0000720c */ /* 0x000fda0003f25070 */
[----:B------:R-:W-:Y:S05]  /*2bc0*/  @!P1 BRA `(.L_x_21) ;  /* 0x0000000000149947 */ /* 0x000fea0003800000 */
[----:B------:R-:W-:-:S07]  /*2bd0*/  MOV R12, 0x2bf0 ;  /* 0x00002bf0000c7802 */ /* 0x000fce0000000f00 */
[----:B----45:R-:W-:Y:S05]  /*2be0*/  CALL.REL.NOINC `($__internal_0_$__cuda_sm20_div_u64) ;  /* 0x000000a8003c7944 */ /* 0x030fea0003c00000 */
[----:B------:R-:W-:-:S04]  /*2bf0*/  IMAD.MOV R12, RZ, RZ, -R0 ;  /* 0x000000ffff0c7224 */ /* 0x000fc800078e0a00 */
[----:B------:R-:W-:Y:S01]  /*2c00*/  IMAD R12, R24, R12, UR14 ;  /* 0x0000000e180c7e24 */ /* 0x000fe2000f8e020c */
[----:B------:R-:W-:Y:S06]  /*2c10*/  BRA `(.L_x_22) ;  /* 0x0000000000507947 */ /* 0x000fec0003800000 */
.L_x_21:
[----:B------:R-:W1:Y:S01]  /*2c20*/  I2F.U32.RP R0, R24 ;  /* 0x0000001800007306 */ /* 0x000e620000209000 */
[----:B------:R-:W-:-:S07]  /*2c30*/  ISETP.NE.U32.AND P3, PT, R24, RZ, PT ;  /* 0x000000ff1800720c */ /* 0x000fce0003f65070 */
[----:B-1----:R-:W1:Y:S02]  /*2c40*/  MUFU.RCP R0, R0 ;  /* 0x0000000000007308 */ /* 0x002e640000001000 */
[----:B-1----:R-:W-:-:S06]  /*2c50*/  VIADD R2, R0, 0xffffffe ;  /* 0x0ffffffe00027836 */ /* 0x002fcc0000000000 */
[----:B------:R1:W2:Y:S02]  /*2c60*/  F2I.FTZ.U32.TRUNC.NTZ R3, R2 ;  /* 0x0000000200037305 */ /* 0x0002a4000021f000 */
[----:B-1----:R-:W-:Y:S02]  /*2c70*/  IMAD.MOV.U32 R2, RZ, RZ, RZ ;  /* 0x000000ffff027224 */ /* 0x002fe400078e00ff */
[----:B--2---:R-:W-:-:S04]  /*2c80*/  IMAD.MOV R15, RZ, RZ, -R3 ;  /* 0x000000ffff0f7224 */ /* 0x004fc800078e0a03 */
[----:B------:R-:W-:-:S04]  /*2c90*/  IMAD R15, R15, R24, RZ ;  /* 0x000000180f0f7224 */ /* 0x000fc800078e02ff */
[----:B------:R-:W-:-:S06]  /*2ca0*/  IMAD.HI.U32 R3, R3, R15, R2 ;  /* 0x0000000f03037227 */ /* 0x000fcc00078e0002 */
[----:B------:R-:W-:-:S04]  /*2cb0*/  IMAD.HI.U32 R0, R3, UR14, RZ ;  /* 0x0000000e03007c27 */ /* 0x000fc8000f8e00ff */
[----:B------:R-:W-:-:S04]  /*2cc0*/  IMAD.MOV R3, RZ, RZ, -R0 ;  /* 0x000000ffff037224 */ /* 0x000fc800078e0a00 */
[----:B------:R-:W-:-:S05]  /*2cd0*/  IMAD R3, R24, R3, UR14 ;  /* 0x0000000e18037e24 */ /* 0x000fca000f8e0203 */
[----:B------:R-:W-:-:S13]  /*2ce0*/  ISETP.GE.U32.AND P1, PT, R3, R24, PT ;  /* 0x000000180300720c */ /* 0x000fda0003f26070 */
[----:B------:R-:W-:Y:S02]  /*2cf0*/  @P1 IMAD.IADD R3, R3, 0x1, -R24 ;  /* 0x0000000103031824 */ /* 0x000fe400078e0a18 */
[----:B------:R-:W-:-:S03]  /*2d00*/  @P1 VIADD R0, R0, 0x1 ;  /* 0x0000000100001836 */ /* 0x000fc60000000000 */
[----:B------:R-:W-:-:S13]  /*2d10*/  ISETP.GE.U32.AND P2, PT, R3, R24, PT ;  /* 0x000000180300720c */ /* 0x000fda0003f46070 */
[----:B------:R-:W-:Y:S01]  /*2d20*/  @P2 VIADD R0, R0, 0x1 ;  /* 0x0000000100002836 */ /* 0x000fe20000000000 */
[----:B------:R-:W-:-:S05]  /*2d30*/  @!P3 LOP3.LUT R0, RZ, R24, RZ, 0x33, !PT ;  /* 0x00000018ff00b212 */ /* 0x000fca00078e33ff */
[----:B------:R-:W-:-:S04]  /*2d40*/  IMAD.MOV R12, RZ, RZ, -R0 ;  /* 0x000000ffff0c7224 */ /* 0x000fc800078e0a00 */
[----:B------:R-:W-:-:S07]  /*2d50*/  IMAD R12, R24, R12, UR14 ;  /* 0x0000000e180c7e24 */ /* 0x000fce000f8e020c */
.L_x_22:
[----:B------:R-:W1:Y:S01]  /*2d60*/  LDC R15, c[0x0][0x8a8] ;  /* 0x00022a00ff0f7b82 */ /* 0x000e620000000800 */
[----:B------:R-:W-:Y:S01]  /*2d70*/  ULDC UR14, c[0x0][0x904] ;  /* 0x00024100000e7ab9 */ /* 0x000fe20000000800 */
[----:B------:R-:W-:Y:S01]  /*2d80*/  UMOV UR13, 0xffffffff ;  /* 0xffffffff000d7882 */ /* 0x000fe20000000000 */
[----:B------:R-:W-:Y:S01]  /*2d90*/  PLOP3.LUT P1, PT, PT, PT, UP3, 0x80, 0x0 ;  /* 0x000000000000781c */ /* 0x000fe20003f2f038 */
[----:B------:R-:W-:-:S04]  /*2da0*/  USHF.L.U32 UR13, UR13, UR14, URZ ;  /* 0x0000000e0d0d7299 */ /* 0x000fc8000800063f */
[----:B------:R-:W2:Y:S02]  /*2db0*/  LDC R17, c[0x0][0x8b8] ;  /* 0x00022e00ff117b82 */ /* 0x000ea40000000800 */
[----:B------:R-:W-:Y:S01]  /*2dc0*/  LOP3.LUT R2, RZ, UR13, RZ, 0x33, !PT ;  /* 0x0000000dff027c12 */ /* 0x000fe2000f8e33ff */
[----:B------:R-:W-:Y:S02]  /*2dd0*/  UMOV UR13, 0x1 ;  /* 0x00000001000d7882 */ /* 0x000fe40000000000 */
[----:B------:R-:W-:Y:S01]  /*2de0*/  USHF.L.U32 UR13, UR13, UR14, URZ ;  /* 0x0000000e0d0d7299 */ /* 0x000fe2000800063f */
[----:B------:R-:W-:Y:S02]  /*2df0*/  LOP3.LUT R3, R2, UR16, RZ, 0xc0, !PT ;  /* 0x0000001002037c12 */ /* 0x000fe4000f8ec0ff */
[----:B------:R-:W-:Y:S02]  /*2e00*/  @P1 IMAD.U32 R18, RZ, RZ, UR6 ;  /* 0x00000006ff121e24 */ /* 0x000fe4000f8e00ff */
[----:B------:R-:W-:-:S02]  /*2e10*/  @!P1 IMAD.U32 R18, RZ, RZ, UR6 ;  /* 0x00000006ff129e24 */ /* 0x000fc4000f8e00ff */
[----:B------:R-:W-:Y:S02]  /*2e20*/  IMAD R0, R0, UR13, R3 ;  /* 0x0000000d00007c24 */ /* 0x000fe4000f8e0203 */
[----:B-1----:R-:W-:-:S04]  /*2e30*/  IMAD R12, R12, R15, UR15 ;  /* 0x0000000f0c0c7e24 */ /* 0x002fc8000f8e020f */
[----:B------:R-:W-:Y:S02]  /*2e40*/  @P1 IMAD.MOV.U32 R16, RZ, RZ, R12 ;  /* 0x000000ffff101224 */ /* 0x000fe400078e000c */
[----:B--2---:R-:W-:Y:S01]  /*2e50*/  IMAD R17, R0, R17, UR11 ;  /* 0x0000000b00117e24 */ /* 0x004fe2000f8e0211 */
[----:B------:R-:W-:-:S03]  /*2e60*/  UMOV UR11, 0x1 ;  /* 0x00000001000b7882 */ /* 0x000fc60000000000 */
[----:B------:R-:W-:Y:S02]  /*2e70*/  @!P1 IMAD.MOV.U32 R16, RZ, RZ, R17 ;  /* 0x000000ffff109224 */ /* 0x000fe400078e0011 */
[----:B------:R-:W-:-:S07]  /*2e80*/  @!P1 IMAD.MOV.U32 R17, RZ, RZ, R12 ;  /* 0x000000ffff119224 */ /* 0x000fce00078e000c */
.L_x_9:
[----:B------:R-:W-:-:S13]  /*2e90*/  ISETP.NE.AND P1, PT, RZ, UR11, PT ;  /* 0x0000000bff007c0c */ /* 0x000fda000bf25270 */
[----:B------:R-:W-:Y:S05]  /*2ea0*/  @!P1 EXIT ;  /* 0x000000000000994d */ /* 0x000fea0003800000 */
[----:B-1----:R-:W1:Y:S02]  /*2eb0*/  LDC.64 R24, c[0x0][0x290] ;  /* 0x0000a400ff187b82 */ /* 0x002e640000000a00 */
[----:B-1----:R-:W-:-:S05]  /*2ec0*/  IMAD.WIDE R24, R18, 0xc, R24 ;  /* 0x0000000c12187825 */ /* 0x002fca00078e0218 */
[----:B------:R1:W5:Y:S04]  /*2ed0*/  LDG.E R2, desc[UR56][R24.64] ;  /* 0x0000003818027981 */ /* 0x000368000c1e1900 */
[----:B------:R1:W5:Y:S04]  /*2ee0*/  LDG.E R0, desc[UR56][R24.64+0x4] ;  /* 0x0000043818007981 */ /* 0x000368000c1e1900 */
[----:B------:R1:W5:Y:S01]  /*2ef0*/  LDG.E R36, desc[UR56][R24.64+0x8] ;  /* 0x0000083818247981 */ /* 0x000362000c1e1900 */
[----:B------:R-:W-:Y:S01]  /*2f00*/  PLOP3.LUT P1, PT, PT, PT, UP1, 0x80, 0x0 ;  /* 0x000000000000781c */ /* 0x000fe20003f2f018 */
[----:B------:R-:W2:Y:S01]  /*2f10*/  S2UR UR41, SR_CgaCtaId ;  /* 0x00000000002979c3 */ /* 0x000ea20000008800 */
[----:B------:R-:W-:-:S11]  /*2f20*/  SHF.R.S32.HI R3, RZ, 0x1f, R18 ;  /* 0x0000001fff037819 */ /* 0x000fd60000011412 */
[----:B-1----:R-:W-:Y:S05]  /*2f30*/  @!P1 BRA `(.L_x_23) ;  /* 0x0000003c00b89947 */ /* 0x002fea0003800000 */
[----:B------:R-:W-:-:S06]  /*2f40*/  UISETP.GT.U32.AND UP0, UPT, UR18, 0x1, UPT ;  /* 0x000000011200788c */ /* 0x000fcc000bf04070 */
[----:B------:R-:W-:-:S13]  /*2f50*/  PLOP3.LUT P0, PT, PT, PT, UP0, 0x80, 0x0 ;  /* 0x000000000000781c */ /* 0x000fda0003f0f008 */
[----:B--2---:R-:W-:Y:S05]  /*2f60*/  @P0 EXIT ;  /* 0x000000000000094d */ /* 0x004fea0003800000 */
.L_x_24:
[----:B------:R-:W-:-:S08]  /*2f70*/  NOP ;  /* 0x0000000000007918 */ /* 0x000fd00000000000 */
[----:B------:R-:W1:Y:S02]  /*2f80*/  USETMAXREG.TRY_ALLOC.CTAPOOL UP0, 0xe8 ;  /* 0x000000e8000079c8 */ /* 0x000e640008000600 */
[----:B-1----:R-:W-:-:S13]  /*2f90*/  PLOP3.LUT P0, PT, PT, PT, UP0, 0x80, 0x0 ;  /* 0x000000000000781c */ /* 0x002fda0003f0f008 */
[----:B------:R-:W-:Y:S05]  /*2fa0*/  @!P0 BRA `(.L_x_24) ;  /* 0xfffffffc00f08947 */ /* 0x000fea000383ffff */
[----:B------:R-:W1:Y:S01]  /*2fb0*/  SHFL.IDX PT, R13, R13, RZ, 0x1f ;  /* 0x00001fff0d0d7589 */ /* 0x000e6200000e0000 */
[----:B------:R-:W2:Y:S01]  /*2fc0*/  S2UR UR4, SR_CTAID.Y ;  /* 0x00000000000479c3 */ /* 0x000ea20000002600 */
[----:B------:R-:W-:Y:S01]  /*2fd0*/  UMOV UR58, URZ ;  /* 0x0000003f003a7c82 */ /* 0x000fe20008000000 */
[----:B------:R-:W-:Y:S01]  /*2fe0*/  UMOV UR59, URZ ;  /* 0x0000003f003b7c82 */ /* 0x000fe20008000000 */
[----:B-1----:R-:W-:Y:S01]  /*2ff0*/  LOP3.LUT P0, RZ, R13, 0x3, RZ, 0xc0, !PT ;  /* 0x000000030dff7812 */ /* 0x002fe2000780c0ff */
[----:B--2---:R-:W-:-:S12]  /*3000*/  UIMAD UR4, UR4, UR39, UR40 ;  /* 0x00000027040472a4 */ /* 0x004fd8000f8e0228 */
[----:B------:R-:W-:Y:S05]  /*3010*/  @P0 BRA `(.L_x_25) ;  /* 0x0000000000a40947 */ /* 0x000fea0003800000 */
[----:B------:R-:W-:Y:S01]  /*3020*/  ELECT P0, URZ, PT ;  /* 0x00000000003f782f */ /* 0x000fe20003800000 */
[----:B------:R-:W-:-:S12]  /*3030*/  BSSY B0, `(.L_x_26) ;  /* 0x0000020000007945 */ /* 0x000fd80003800000 */
[----:B------:R-:W-:Y:S05]  /*3040*/  @!P0 BRA `(.L_x_27) ;  /* 0x0000000000788947 */ /* 0x000fea0003800000 */
[----:B------:R-:W1:Y:S01]  /*3050*/  S2UR UR6, SR_CgaCtaId ;  /* 0x00000000000679c3 */ /* 0x000e620000008800 */
[----:B------:R-:W-:Y:S01]  /*3060*/  UISETP.NE.AND UP0, UPT, UR12, 0x1, UPT ;  /* 0x000000010c00788c */ /* 0x000fe2000bf05270 */
[----:B------:R-:W-:-:S06]  /*3070*/  UMOV UR5, 0x400 ;  /* 0x0000040000057882 */ /* 0x000fcc0000000000 */
[----:B------:R-:W2:Y:S08]  /*3080*/  LDC.64 R4, c[0x0][0x700] ;  /* 0x0001c000ff047b82 */ /* 0x000eb00000000a00 */
[----:B----4-:R-:W2:Y:S08]  /*3090*/  LDC.64 R6, c[0x0][0x708] ;  /* 0x0001c200ff067b82 */ /* 0x010eb00000000a00 */
[----:B-----5:R-:W3:Y:S01]  /*30a0*/  LDC.64 R8, c[0x0][0x710] ;  /* 0x0001c400ff087b82 */ /* 0x020ee20000000a00 */
[----:B-1----:R-:W-:-:S04]  /*30b0*/  ULEA UR5, UR6, UR5, 0x18 ;  /* 0x0000000506057291 */ /* 0x002fc8000f8ec03f */
[----:B------:R-:W-:Y:S02]  /*30c0*/  UIADD3 UR6, UR5, 0x80, URZ ;  /* 0x0000008005067890 */ /* 0x000fe4000fffe03f */
[----:B------:R-:W-:Y:S01]  /*30d0*/  @!UP0 UIADD3 UR6, UR5, URZ, URZ ;  /* 0x0000003f05068290 */ /* 0x000fe2000fffe03f */
[----:B------:R-:W3:Y:S08]  /*30e0*/  LDC.64 R10, c[0x0][0x718] ;  /* 0x0001c600ff0a7b82 */ /* 0x000ef00000000a00 */
[----:B------:R-:W1:Y:S01]  /*30f0*/  LDC.64 R24, c[0x0][0x720] ;  /* 0x0001c800ff187b82 */ /* 0x000e620000000a00 */
[----:B--2---:R2:W-:Y:S07]  /*3100*/  STS.128 [UR6+0x38780], R4 ;  /* 0x03878004ff007988 */ /* 0x0045ee0008000c06 */
[----:B------:R-:W1:Y:S08]  /*3110*/  LDC.64 R26, c[0x0][0x728] ;  /* 0x0001ca00ff1a7b82 */ /* 0x000e700000000a00 */
[----:B------:R-:W4:Y:S01]  /*3120*/  LDC.64 R28, c[0x0][0x730] ;  /* 0x0001cc00ff1c7b82 */ /* 0x000f220000000a00 */
[----:B---3--:R2:W-:Y:S07]  /*3130*/  STS.128 [UR6+0x38790], R8 ;  /* 0x03879008ff007988 */ /* 0x0085ee0008000c06 */
[----:B------:R-:W4:Y:S08]  /*3140*/  LDC.64 R30, c[0x0][0x738] ;  /* 0x0001ce00ff1e7b82 */ /* 0x000f300000000a00 */
[----:B------:R-:W3:Y:S01]  /*3150*/  LDC.64 R32, c[0x0][0x740] ;  /* 0x0001d000ff207b82 */ /* 0x000ee20000000a00 */
[----:B-1----:R2:W-:Y:S07]  /*3160*/  STS.128 [UR6+0x387a0], R24 ;  /* 0x0387a018ff007988 */ /* 0x0025ee0008000c06 */
[----:B------:R-:W3:Y:S08]  /*3170*/  LDC.64 R34, c[0x0][0x748] ;  /* 0x0001d200ff227b82 */ /* 0x000ef00000000a00 */
[----:B------:R-:W1:Y:S01]  /*3180*/  LDC.64 R36, c[0x0][0x750] ;  /* 0x0001d400ff247b82 */ /* 0x000e620000000a00 */
[----:B----4-:R2:W-:Y:S07]  /*3190*/  STS.128 [UR6+0x387b0], R28 ;  /* 0x0387b01cff007988 */ /* 0x0105ee0008000c06 */
[----:B------:R-:W1:Y:S08]  /*31a0*/  LDC.64 R38, c[0x0][0x758] ;  /* 0x0001d600ff267b82 */ /* 0x000e700000000a00 */
[----:B------:R-:W4:Y:S01]  /*31b0*/  LDC.64 R40, c[0x0][0x760] ;  /* 0x0001d800ff287b82 */ /* 0x000f220000000a00 */
[----:B---3--:R2:W-:Y:S07]  /*31c0*/  STS.128 [UR6+0x387c0], R32 ;  /* 0x0387c020ff007988 */ /* 0x0085ee0008000c06 */
[----:B------:R-:W4:Y:S08]  /*31d0*/  LDC.64 R42, c[0x0][0x768] ;  /* 0x0001da00ff2a7b82 */ /* 0x000f300000000a00 */
[----:B------:R-:W3:Y:S01]  /*31e0*/  LDC.64 R44, c[0x0][0x770] ;  /* 0x0001dc00ff2c7b82 */ /* 0x000ee20000000a00 */
[----:B-1----:R2:W-:Y:S07]  /*31f0*/  STS.128 [UR6+0x387d0], R36 ;  /* 0x0387d024ff007988 */ /* 0x0025ee0008000c06 */
[----:B------:R-:W3:Y:S01]  /*3200*/  LDC.64 R46, c[0x0][0x778] ;  /* 0x0001de00ff2e7b82 */ /* 0x000ee20000000a00 */
[----:B----4-:R2:W-:Y:S04]  /*3210*/  STS.128 [UR6+0x387e0], R40 ;  /* 0x0387e028ff007988 */ /* 0x0105e80008000c06 */
[----:B---3--:R2:W-:Y:S02]  /*3220*/  STS.128 [UR6+0x387f0], R44 ;  /* 0x0387f02cff007988 */ /* 0x0085e40008000c06 */
.L_x_27:
[----:B------:R-:W-:Y:S05]  /*3230*/  BSYNC B0 ;  /* 0x0000000000007941 */ /* 0x000fea0003800000 */
.L_x_26:
[----:B------:R-:W-:Y:S01]  /*3240*/  UISETP.NE.AND UP0, UPT, UR12, 0x1, UPT ;  /* 0x000000010c00788c */ /* 0x000fe2000bf05270 */
[----:B------:R-:W-:Y:S01]  /*3250*/  NOP ;  /* 0x0000000000007918 */ /* 0x000fe20000000000 */
[----:B------:R-:W-:Y:S01]  /*3260*/  ULDC UR5, c[0x0][0x884] ;  /* 0x0002210000057ab9 */ /* 0x000fe20000000800 */
[----:B------:R-:W-:Y:S01]  /*3270*/  ULDC.64 UR58, c[0x0][0x800] ;  /* 0x00020000003a7ab9 */ /* 0x000fe20000000a00 */
[----:B------:R-:W-:-:S04]  /*3280*/  USEL UR5, UR5, URZ, UP0 ;  /* 0x0000003f05057287 */ /* 0x000fc80008000000 */
[----:B------:R-:W-:-:S04]  /*3290*/  UIADD3 UR5, UR4, UR5, URZ ;  /* 0x0000000504057290 */ /* 0x000fc8000fffe03f */
[----:B------:R-:W-:-:S12]  /*32a0*/  UIMAD.WIDE UR58, UR5, 0x80, UR58 ;  /* 0x00000080053a78a5 */ /* 0x000fd8000f8e023a */
.L_x_25:
[----:B------:R-:W-:-:S13]  /*32b0*/  ISETP.NE.AND P0, PT, RZ, UR54, PT ;  /* 0x00000036ff007c0c */ /* 0x000fda000bf05270 */
[----:B------:R-:W-:Y:S05]  /*32c0*/  @P0 BRA `(.L_x_28) ;  /* 0x00000004001c0947 */ /* 0x000fea0003800000 */
[----:B------:R-:W-:Y:S01]  /*32d0*/  ELECT P0, URZ, PT ;  /* 0x00000000003f782f */ /* 0x000fe20003800000 */
[----:B------:R-:W-:-:S12]  /*32e0*/  BSSY B0, `(.L_x_29) ;  /* 0x0000030000007945 */ /* 0x000fd80003800000 */
[----:B------:R-:W-:Y:S05]  /*32f0*/  @!P0 BRA `(.L_x_30) ;  /* 0x0000000000b88947 */ /* 0x000fea0003800000 */
[C---:B--2---:R-:W-:Y:S01]  /*3300*/  IMAD.SHL.U32 R4, R18.reuse, 0x8, RZ ;  /* 0x0000000812047824 */ /* 0x044fe200078e00ff */
[----:B------:R-:W-:Y:S01]  /*3310*/  ULDC.64 UR4, c[0x0][0x820] ;  /* 0x0002080000047ab9 */ /* 0x000fe20000000a00 */
[----:B------:R-:W-:-:S03]  /*3320*/  SHF.L.U64.HI R3, R18, 0x3, R3 ;  /* 0x0000000312037819 */ /* 0x000fc60000010203 */
[----:B----4-:R-:W-:-:S04]  /*3330*/  IADD3 R6, P0, R4, UR4, RZ ;  /* 0x0000000404067c10 */ /* 0x010fc8000ff1e0ff */
[----:B------:R-:W-:Y:S01]  /*3340*/  IADD3.X R7, R3, UR5, RZ, P0, !PT ;  /* 0x0000000503077c10 */ /* 0x000fe200087fe4ff */
[----:B------:R-:W-:-:S05]  /*3350*/  ULDC.64 UR4, c[0x0][0x818] ;  /* 0x0002060000047ab9 */ /* 0x000fca0000000a00 */
[----:B------:R-:W2:Y:S01]  /*3360*/  LDG.E.64 R6, desc[UR56][R6.64] ;  /* 0x0000003806067981 */ /* 0x000ea2000c1e1b00 */
[----:B------:R-:W-:-:S04]  /*3370*/  IADD3 R4, P0, R4, UR4, RZ ;  /* 0x0000000404047c10 */ /* 0x000fc8000ff1e0ff */
[----:B------:R-:W-:-:S06]  /*3380*/  IADD3.X R5, R3, UR5, RZ, P0, !PT ;  /* 0x0000000503057c10 */ /* 0x000fcc00087fe4ff */
[----:B------:R-:W3:Y:S01]  /*3390*/  LDG.E.64 R4, desc[UR56][R4.64] ;  /* 0x0000003804047981 */ /* 0x000ee2000c1e1b00 */
[----:B------:R-:W1:Y:S01]  /*33a0*/  S2UR UR5, SR_CgaCtaId ;  /* 0x00000000000579c3 */ /* 0x000e620000008800 */
[----:B------:R-:W-:Y:S01]  /*33b0*/  UISETP.NE.AND UP0, UPT, UR12, 0x1, UPT ;  /* 0x000000010c00788c */ /* 0x000fe2000bf05270 */
[----:B-----5:R-:W-:Y:S01]  /*33c0*/  VIADD R9, R0, 0xffffffff ;  /* 0xffffffff00097836 */ /* 0x020fe20000000000 */
[----:B------:R-:W-:Y:S01]  /*33d0*/  UMOV UR4, 0x400 ;  /* 0x0000040000047882 */ /* 0x000fe20000000000 */
[----:B------:R-:W-:Y:S01]  /*33e0*/  CS2R R10, SRZ ;  /* 0x00000000000a7805 */ /* 0x000fe2000001ff00 */
[----:B-1----:R-:W-:-:S04]  /*33f0*/  ULEA UR4, UR5, UR4, 0x18 ;  /* 0x0000000405047291 */ /* 0x002fc8000f8ec03f */
[----:B------:R-:W-:-:S03]  /*3400*/  UIADD3 UR5, UR4, 0x80, URZ ;  /* 0x0000008004057890 */ /* 0x000fc6000fffe03f */
[----:B------:R-:W-:-:S04]  /*3410*/  @!UP0 UIADD3 UR5, UR4, URZ, URZ ;  /* 0x0000003f04058290 */ /* 0x000fc8000fffe03f */
[----:B------:R-:W-:-:S05]  /*3420*/  UIADD3 UR4, UR5, 0x38780, URZ ;  /* 0x0003878005047890 */ /* 0x000fca000fffe03f */
[----:B------:R-:W1:Y:S01]  /*3430*/  LDS R3, [UR5+0x3879c] ;  /* 0x03879c05ff037984 */ /* 0x000e620008000800 */
[----:B------:R-:W-:-:S03]  /*3440*/  IMAD.U32 R20, RZ, RZ, UR4 ;  /* 0x00000004ff147e24 */ /* 0x000fc6000f8e00ff */
[----:B------:R-:W-:Y:S02]  /*3450*/  STS [UR5+0x387b0], RZ ;  /* 0x0387b0ffff007988 */ /* 0x000fe40008000805 */
[----:B------:R-:W-:-:S05]  /*3460*/  SHF.R.U64 R20, R20, 0x4, RZ ;  /* 0x0000000414147819 */ /* 0x000fca00000012ff */
[----:B------:R-:W-:Y:S04]  /*3470*/  STS [UR5+0x38790], R20 ;  /* 0x03879014ff007988 */ /* 0x000fe80008000805 */
[----:B------:R-:W-:Y:S01]  /*3480*/  STS [UR5+0x38794], R20 ;  /* 0x03879414ff007988 */ /* 0x000fe20008000805 */
[C---:B--2---:R-:W-:Y:S01]  /*3490*/  SHF.L.U64.HI R13, R6.reuse, 0x1, R7 ;  /* 0x00000001060d7819 */ /* 0x044fe20000010207 */
[----:B------:R-:W-:-:S03]  /*34a0*/  IMAD.SHL.U32 R6, R6, 0x2, RZ ;  /* 0x0000000206067824 */ /* 0x000fc600078e00ff */
[----:B------:R-:W-:Y:S02]  /*34b0*/  LOP3.LUT R13, R13, 0x1fffffff, RZ, 0xc0, !PT ;  /* 0x1fffffff0d0d7812 */ /* 0x000fe400078ec0ff */
[----:B------:R-:W-:Y:S02]  /*34c0*/  LOP3.LUT R0, R6, 0xfffffffe, RZ, 0xc0, !PT ;  /* 0xfffffffe06007812 */ /* 0x000fe400078ec0ff */
[--C-:B------:R-:W-:Y:S02]  /*34d0*/  SHF.R.U32.HI R8, RZ, 0x4, R13.reuse ;  /* 0x00000004ff087819 */ /* 0x100fe4000001160d */
[----:B------:R-:W-:Y:S01]  /*34e0*/  SHF.R.U64 R0, R0, 0x4, R13 ;  /* 0x0000000400007819 */ /* 0x000fe2000000120d */
[----:B---3--:R-:W-:Y:S01]  /*34f0*/  STS.64 [UR5+0x38780], R4 ;  /* 0x03878004ff007988 */ /* 0x008fe20008000a05 */
[----:B-1----:R-:W-:-:S03]  /*3500*/  LOP3.LUT R3, R3, 0xf, R8, 0xb8, !PT ;  /* 0x0000000f03037812 */ /* 0x002fc600078eb808 */
[----:B------:R-:W-:Y:S04]  /*3510*/  STS [UR5+0x3878c], R0 ;  /* 0x03878c00ff007988 */ /* 0x000fe80008000805 */
[----:B------:R-:W-:Y:S04]  /*3520*/  STS [UR5+0x3879c], R3 ;  /* 0x03879c03ff007988 */ /* 0x000fe80008000805 */
[----:B------:R-:W1:Y:S02]  /*3530*/  LDS R7, [UR5+0x3879c] ;  /* 0x03879c05ff077984 */ /* 0x000e640008000800 */
[----:B-1----:R-:W-:-:S05]  /*3540*/  LOP3.LUT R7, R7, 0xf0, RZ, 0xb8, !PT ;  /* 0x000000f007077812 */ /* 0x002fca00078eb8ff */
[----:B------:R-:W-:Y:S04]  /*3550*/  STS [UR5+0x3879c], R7 ;  /* 0x03879c07ff007988 */ /* 0x000fe80008000805 */
[----:B------:R-:W1:Y:S02]  /*3560*/  LDS R8, [UR5+0x3879c] ;  /* 0x03879c05ff087984 */ /* 0x000e640008000800 */
[----:B-1----:R-:W-:Y:S01]  /*3570*/  LOP3.LUT R21, R8, 0xf00, RZ, 0xb8, !PT ;  /* 0x00000f0008157812 */ /* 0x002fe200078eb8ff */
[----:B------:R-:W-:-:S04]  /*3580*/  VIADD R8, R2, 0xffffffff ;  /* 0xffffffff02087836 */ /* 0x000fc80000000000 */
[----:B------:R-:W-:Y:S04]  /*3590*/  STS.64 [UR5+0x38798], R20 ;  /* 0x03879814ff007988 */ /* 0x000fe80008000a05 */
[----:B------:R-:W1:Y:S04]  /*35a0*/  LDS R12, [UR5+0x3879c] ;  /* 0x03879c05ff0c7984 */ /* 0x000e680008000800 */
[----:B------:R3:W-:Y:S01]  /*35b0*/  STS.128 [UR5+0x387a0], R8 ;  /* 0x0387a008ff007988 */ /* 0x0007e20008000c05 */
[----:B-1----:R-:W-:-:S05]  /*35c0*/  LOP3.LUT R12, R12, 0xf000, RZ, 0xb8, !PT ;  /* 0x0000f0000c0c7812 */ /* 0x002fca00078eb8ff */
[----:B------:R3:W-:Y:S02]  /*35d0*/  STS [UR5+0x3879c], R12 ;  /* 0x03879c0cff007988 */ /* 0x0007e40008000805 */
.L_x_30:
[----:B------:R-:W-:Y:S05]  /*35e0*/  BSYNC B0 ;  /* 0x0000000000007941 */ /* 0x000fea0003800000 */
.L_x_29:
[----:B------:R-:W-:Y:S01]  /*35f0*/  ELECT P0, URZ, PT ;  /* 0x00000000003f782f */ /* 0x000fe20003800000 */
[----:B------:R-:W-:Y:S01]  /*3600*/  NOP ;  /* 0x0000000000007918 */ /* 0x000fe20000000000 */
[----:B------:R-:W-:Y:S11]  /*3610*/  BSSY B0, `(.L_x_31) ;  /* 0x0000004000007945 */ /* 0x000ff60003800000 */
[----:B------:R-:W-:Y:S05]  /*3620*/  @!P0 BRA `(.L_x_32) ;  /* 0x0000000000088947 */ /* 0x000fea0003800000 */
[----:B------:R0:W-:Y:S01]  /*3630*/  UTMACMDFLUSH ;  /* 0x00000000000079b7 */ /* 0x0001e20000000000 */
[----:B------:R-:W-:-:S04]  /*3640*/  DEPBAR.LE SB0, 0x0 ;  /* 0x000080000000791a */ /* 0x000fc80000000000 */
.L_x_32:
[----:B------:R-:W-:Y:S05]  /*3650*/  BSYNC B0 ;  /* 0x0000000000007941 */ /* 0x000fea0003800000 */
.L_x_31:
[----:B------:R-:W1:Y:S01]  /*3660*/  S2UR UR5, SR_CgaCtaId ;  /* 0x00000000000579c3 */ /* 0x000e620000008800 */
[----:B-----5:R-:W2:Y:S01]  /*3670*/  S2R R0, SR_LANEID ;  /* 0x0000000000007919 */ /* 0x020ea20000000000 */
[----:B------:R-:W-:Y:S01]  /*3680*/  UISETP.NE.AND UP0, UPT, UR12, 0x1, UPT ;  /* 0x000000010c00788c */ /* 0x000fe2000bf05270 */
[----:B------:R-:W-:Y:S02]  /*3690*/  UMOV UR4, 0x400 ;  /* 0x0000040000047882 */ /* 0x000fe40000000000 */
[----:B-1----:R-:W-:-:S04]  /*36a0*/  ULEA UR4, UR5, UR4, 0x18 ;  /* 0x0000000405047291 */ /* 0x002fc8000f8ec03f */
[----:B------:R-:W-:-:S04]  /*36b0*/  UIADD3 UR5, UR4, 0x80, URZ ;  /* 0x0000008004057890 */ /* 0x000fc8000fffe03f */
[----:B------:R-:W-:Y:S01]  /*36c0*/  @!UP0 UIADD3 UR5, UR4, URZ, URZ ;  /* 0x0000003f04058290 */ /* 0x000fe2000fffe03f */
[----:B--2---:R-:W-:-:S05]  /*36d0*/  IMAD.SHL.U32 R0, R0, 0x4, RZ ;  /* 0x0000000400007824 */ /* 0x004fca00078e00ff */
[----:B------:R-:W-:Y:S01]  /*36e0*/  IMAD.U32 R3, RZ, RZ, UR5 ;  /* 0x00000005ff037e24 */ /* 0x000fe2000f8e00ff */
[----:B------:R-:W-:-:S04]  /*36f0*/  IADD3 R2, P0, R0, UR58, RZ ;  /* 0x0000003a00027c10 */ /* 0x000fc8000ff1e0ff */
[----:B------:R-:W-:Y:S01]  /*3700*/  IADD3 R4, R0, 0x38780, R3 ;  /* 0x0003878000047810 */ /* 0x000fe20007ffe003 */
[----:B------:R-:W-:-:S04]  /*3710*/  IMAD.X R3, RZ, RZ, UR59, P0 ;  /* 0x0000003bff037e24 */ /* 0x000fc800080e06ff */
[----:B------:R-:W1:Y:S04]  /*3720*/  LDS R5, [R4] ;  /* 0x0000000004057984 */ /* 0x000e680000000800 */
[----:B-1----:R1:W5:Y:S02]  /*3730*/  ATOMG.E.EXCH.STRONG.GPU PT, RZ, [R2], R5 ;  /* 0x0000000502ff73a8 */ /* 0x00236400041ee100 */
.L_x_28:
[----:B------:R-:W-:Y:S01]  /*3740*/  LEA.HI R14, R14, R19, RZ, 0x8 ;  /* 0x000000130e0e7211 */ /* 0x000fe200078f40ff */
[----:B------:R-:W3:Y:S01]  /*3750*/  S2UR UR42, SR_CgaCtaId ;  /* 0x00000000002a79c3 */ /* 0x000ee20000008800 */
[----:B------:R-:W-:Y:S01]  /*3760*/  UISETP.NE.AND UP0, UPT, UR12, 0x1, UPT ;  /* 0x000000010c00788c */ /* 0x000fe2000bf05270 */
[----:B------:R-:W-:Y:S01]  /*3770*/  IMAD.MOV.U32 R92, RZ, RZ, 0x1 ;  /* 0x00000001ff5c7424 */ /* 0x000fe200078e00ff */
[----:B------:R-:W-:Y:S01]  /*3780*/  LOP3.LUT R14, R14, 0xffffff00, RZ, 0xc0, !PT ;  /* 0xffffff000e0e7812 */ /* 0x000fe200078ec0ff */
[----:B------:R-:W-:Y:S01]  /*3790*/  UMOV UR43, 0x400 ;  /* 0x00000400002b7882 */ /* 0x000fe20000000000 */
[----:B------:R-:W-:Y:S01]  /*37a0*/  IMAD.MOV.U32 R93, RZ, RZ, RZ ;  /* 0x000000ffff5d7224 */ /* 0x000fe200078e00ff */
[----:B------:R-:W-:Y:S02]  /*37b0*/  ULOP3.LUT UR50, UR52, 0x1, URZ, 0xfc, !UPT ;  /* 0x0000000134327892 */ /* 0x000fe4000f8efc3f */
[----:B------:R-:W-:Y:S01]  /*37c0*/  IMAD.IADD R14, R19, 0x1, -R14 ;  /* 0x00000001130e7824 */ /* 0x000fe200078e0a0e */
[----:B------:R-:W-:-:S02]  /*37d0*/  ULOP3.LUT UR47, UR53, 0x1, URZ, 0xfc, !UPT ;  /* 0x00000001352f7892 */ /* 0x000fc4000f8efc3f */
[----:B------:R-:W-:Y:S01]  /*37e0*/  ULOP3.LUT UR48, UR51, 0x1, URZ, 0xfc, !UPT ;  /* 0x0000000133307892 */ /* 0x000fe2000f8efc3f */
[C---:B--2---:R-:W-:Y:S01]  /*37f0*/  IMAD.SHL.U32 R4, R14.reuse, 0x40, RZ ;  /* 0x000000400e047824 */ /* 0x044fe200078e00ff */
[----:B-1----:R-:W-:Y:S01]  /*3800*/  SHF.R.S32.HI R3, RZ, 0x1f, R14 ;  /* 0x0000001fff037819 */ /* 0x002fe2000001140e */
[C---:B------:R-:W-:Y:S01]  /*3810*/  VIADD R90, R14.reuse, 0x1f ;  /* 0x0000001f0e5a7836 */ /* 0x040fe20000000000 */
[-C--:B-----5:R-:W-:Y:S01]  /*3820*/  LEA.HI R0, R14, R14.reuse, RZ, 0x1 ;  /* 0x0000000e0e007211 */ /* 0x0a0fe200078f08ff */
[----:B------:R-:W-:Y:S01]  /*3830*/  UMOV UR36, URZ ;  /* 0x0000003f00247c82 */ /* 0x000fe20008000000 */
[CC--:B------:R-:W-:Y:S01]  /*3840*/  LEA.HI R2, R3.reuse, R14.reuse, RZ, 0x5 ;  /* 0x0000000e03027211 */ /* 0x0c0fe200078f28ff */
[----:B------:R-:W-:Y:S01]  /*3850*/  UMOV UR55, URZ ;  /* 0x0000003f00377c82 */ /* 0x000fe20008000000 */
[----:B------:R-:W-:Y:S01]  /*3860*/  SHF.R.S32.HI R0, RZ, 0x1, R0 ;  /* 0x00000001ff007819 */ /* 0x000fe20000011400 */
[----:B------:R-:W-:Y:S01]  /*3870*/  UMOV UR60, URZ ;  /* 0x0000003f003c7c82 */ /* 0x000fe20008000000 */
[----:B------:R-:W-:Y:S01]  /*3880*/  SHF.R.S32.HI R2, RZ, 0x5, R2 ;  /* 0x00000005ff027819 */ /* 0x000fe20000011402 */
[----:B------:R-:W-:Y:S01]  /*3890*/  UMOV UR37, URZ ;  /* 0x0000003f00257c82 */ /* 0x000fe20008000000 */
[CC--:B----4-:R-:W-:Y:S01]  /*38a0*/  LEA.HI R6, R3.reuse, R14.reuse, RZ, 0x4 ;  /* 0x0000000e03067211 */ /* 0x0d0fe200078f20ff */
[----:B---3--:R-:W-:Y:S01]  /*38b0*/  ULEA UR43, UR42, UR43, 0x18 ;  /* 0x0000002b2a2b7291 */ /* 0x008fe2000f8ec03f */
[----:B------:R-:W-:Y:S01]  /*38c0*/  LOP3.LUT R4, R4, 0x40, RZ, 0xc0, !PT ;  /* 0x0000004004047812 */ /* 0x000fe200078ec0ff */
[----:B------:R-:W-:Y:S01]  /*38d0*/  IMAD.SHL.U32 R5, R2, 0x10, RZ ;  /* 0x0000001002057824 */ /* 0x000fe200078e00ff */
[----:B------:R-:W-:Y:S01]  /*38e0*/  SHF.R.S32.HI R9, RZ, 0x4, R6 ;  /* 0x00000004ff097819 */ /* 0x000fe20000011406 */
[----:B------:R-:W-:Y:S01]  /*38f0*/  IMAD.SHL.U32 R2, R0, 0x80, RZ ;  /* 0x0000008000027824 */ /* 0x000fe200078e00ff */
[----:B------:R-:W-:Y:S01]  /*3900*/  LEA.HI R0, R3, R14, RZ, 0x3 ;  /* 0x0000000e03007211 */ /* 0x000fe200078f18ff */
[----:B------:R-:W-:Y:S01]  /*3910*/  UIADD3 UR49, UR43, 0x80, URZ ;  /* 0x000000802b317890 */ /* 0x000fe2000fffe03f */
[----:B------:R-:W-:Y:S01]  /*3920*/  LOP3.LUT R7, R4, 0x30, R5, 0xf8, !PT ;  /* 0x0000003004077812 */ /* 0x000fe200078ef805 */
[----:B------:R-:W-:Y:S01]  /*3930*/  @!UP0 UIADD3 UR49, UR43, URZ, URZ ;  /* 0x0000003f2b318290 */ /* 0x000fe2000fffe03f */
[----:B------:R-:W-:Y:S01]  /*3940*/  LEA.HI R6, R6, R9, RZ, 0x1 ;  /* 0x0000000906067211 */ /* 0x000fe200078f08ff */
[----:B------:R-:W-:Y:S01]  /*3950*/  UMOV UR38, URZ ;  /* 0x0000003f00267c82 */ /* 0x000fe20008000000 */
[----:B------:R-:W-:Y:S01]  /*3960*/  LOP3.LUT R5, R2, 0x180, RZ, 0xc0, !PT ;  /* 0x0000018002057812 */ /* 0x000fe200078ec0ff */
[----:B------:R-:W-:Y:S01]  /*3970*/  UIADD3 UR49, UR49, 0x38780, URZ ;  /* 0x0003878031317890 */ /* 0x000fe2000fffe03f */
[----:B------:R-:W-:-:S02]  /*3980*/  LOP3.LUT R6, R6, 0x7ffffe, RZ, 0xc0, !PT ;  /* 0x007ffffe06067812 */ /* 0x000fc400078ec0ff */
[----:B------:R-:W-:Y:S02]  /*3990*/  LOP3.LUT R4, R5, R4, RZ, 0xfc, !PT ;  /* 0x0000000405047212 */ /* 0x000fe400078efcff */
[----:B------:R-:W-:Y:S01]  /*39a0*/  LEA.HI R88, R3, R14, RZ, 0x7 ;  /* 0x0000000e03587211 */ /* 0x000fe200078f38ff */
[----:B------:R-:W-:Y:S01]  /*39b0*/  IMAD.IADD R9, R9, 0x1, -R6 ;  /* 0x0000000109097824 */ /* 0x000fe200078e0a06 */
[----:B------:R-:W-:Y:S02]  /*39c0*/  LOP3.LUT R0, R7, 0x8, R0, 0xf8, !PT ;  /* 0x0000000807007812 */ /* 0x000fe400078ef800 */
[----:B------:R-:W-:Y:S02]  /*39d0*/  SHF.R.U32.HI R4, RZ, 0x3, R4 ;  /* 0x00000003ff047819 */ /* 0x000fe40000011604 */
[----:B------:R-:W-:Y:S02]  /*39e0*/  SHF.R.S32.HI R88, RZ, 0x7, R88 ;  /* 0x00000007ff587819 */ /* 0x000fe40000011458 */
[----:B------:R-:W-:-:S03]  /*39f0*/  LOP3.LUT R0, R4, R0, R5, 0x1e, !PT ;  /* 0x0000000004007212 */ /* 0x000fc600078e1e05 */
[----:B------:R-:W-:-:S04]  /*3a00*/  IMAD R9, R88, 0x4, R9 ;  /* 0x0000000458097824 */ /* 0x000fc800078e0209 */
[----:B------:R-:W-:Y:S02]  /*3a10*/  IMAD.U32 R89, R9, 0x200, R0 ;  /* 0x0000020009597824 */ /* 0x000fe400078e0000 */
[----:B------:R-:W-:-:S07]  /*3a20*/  IMAD.MOV.U32 R0, RZ, RZ, 0x1 ;  /* 0x00000001ff007424 */ /* 0x000fce00078e00ff */
.L_x_97:
[----:B-1-3--:R-:W1:Y:S02]  /*3a30*/  LDC.64 R2, c[0x0][0x290] ;  /* 0x0000a400ff027b82 */ /* 0x00ae640000000a00 */
[----:B-1----:R-:W-:-:S05]  /*3a40*/  IMAD.WIDE R2, R18, 0xc, R2 ;  /* 0x0000000c12027825 */ /* 0x002fca00078e0202 */
[----:B------:R-:W2:Y:S01]  /*3a50*/  LDG.E R6, desc[UR56][R2.64+0x8] ;  /* 0x0000083802067981 */ /* 0x000ea2000c1e1900 */
[----:B------:R-:W-:Y:S01]  /*3a60*/  UMOV UR8, URZ ;  /* 0x0000003f00087c82 */ /* 0x000fe20008000000 */
[----:B------:R-:W-:Y:S01]  /*3a70*/  UMOV UR10, UR60 ;  /* 0x0000003c000a7c82 */ /* 0x000fe20008000000 */
[--C-:B------:R-:W-:Y:S01]  /*3a80*/  IMAD.MOV.U32 R91, RZ, RZ, R18.reuse ;  /* 0x000000ffff5b7224 */ /* 0x100fe200078e0012 */
[----:B-----5:R-:W1:Y:S01]  /*3a90*/  SHFL.IDX PT, R4, R88, RZ, 0x1f ;  /* 0x00001fff58047589 */ /* 0x020e6200000e0000 */
[----:B------:R-:W-:Y:S02]  /*3aa0*/  SHF.R.S32.HI R19, RZ, 0x1f, R18 ;  /* 0x0000001fff137819 */ /* 0x000fe40000011412 */
[----:B------:R-:W-:Y:S02]  /*3ab0*/  CS2R R86, SRZ ;  /* 0x0000000000567805 */ /* 0x000fe4000001ff00 */
[----:B------:R-:W-:Y:S02]  /*3ac0*/  CS2R R24, SRZ ;  /* 0x0000000000187805 */ /* 0x000fe4000001ff00 */
[----:B------:R-:W-:-:S02]  /*3ad0*/  CS2R R26, SRZ ;  /* 0x00000000001a7805 */ /* 0x000fc4000001ff00 */
[----:B------:R-:W-:Y:S02]  /*3ae0*/  CS2R R28, SRZ ;  /* 0x00000000001c7805 */ /* 0x000fe4000001ff00 */
[----:B------:R-:W-:Y:S02]  /*3af0*/  CS2R R30, SRZ ;  /* 0x00000000001e7805 */ /* 0x000fe4000001ff00 */
[----:B------:R-:W-:Y:S02]  /*3b00*/  CS2R R32, SRZ ;  /* 0x0000000000207805 */ /* 0x000fe4000001ff00 */
        /* <DEDUP_REMOVED lines=16> */
[----:B-1----:R-:W-:Y:S01]  /*3c10*/  R2UR UR4, R4 ;  /* 0x00000000040472ca */ /* 0x002fe200000e0000 */
[----:B------:R-:W-:Y:S01]  /*3c20*/  IMAD.U32 R4, RZ, RZ, UR37 ;  /* 0x00000025ff047e24 */ /* 0x000fe2000f8e00ff */
        /* <DEDUP_REMOVED lines=9> */
[----:B------:R-:W-:Y:S01]  /*3cc0*/  CS2R R84, SRZ ;  /* 0x0000000000547805 */ /* 0x000fe2000001ff00 */
[----:B------:R-:W-:-:S04]  /*3cd0*/  ULEA.HI UR5, UR4, UR4, URZ, 0x1 ;  /* 0x0000000404057291 */ /* 0x000fc8000f8f083f */
[----:B------:R-:W-:-:S04]  /*3ce0*/  ULOP3.LUT UR5, UR5, 0x1e, URZ, 0xc0, !UPT ;  /* 0x0000001e05057892 */ /* 0x000fc8000f8ec03f */
[----:B------:R-:W-:-:S04]  /*3cf0*/  UIADD3 UR5, UR4, -UR5, URZ ;  /* 0x8000000504057290 */ /* 0x000fc8000fffe03f */
[----:B------:R-:W-:-:S04]  /*3d00*/  ULEA UR5, UR5, UR43, 0xd ;  /* 0x0000002b05057291 */ /* 0x000fc8000f8e683f */
[----:B------:R-:W-:-:S04]  /*3d10*/  USHF.R.U32.HI UR5, URZ, 0x4, UR5 ;  /* 0x000000043f057899 */ /* 0x000fc80008011605 */
[----:B------:R-:W-:-:S04]  /*3d20*/  ULOP3.LUT UR5, UR5, 0x3fff, URZ, 0xc0, !UPT ;  /* 0x00003fff05057892 */ /* 0x000fc8000f8ec03f */
[----:B------:R-:W-:Y:S01]  /*3d30*/  ULOP3.LUT UR9, UR5, 0x10000, URZ, 0xfc, !UPT ;  /* 0x0001000005097892 */ /* 0x000fe2000f8efc3f */
[----:B--2---:R-:W-:-:S13]  /*3d40*/  ISETP.GE.AND P0, PT, R6, 0x1, PT ;  /* 0x000000010600780c */ /* 0x004fda0003f06270 */
[----:B------:R-:W-:Y:S05]  /*3d50*/  @!P0 BRA `(.L_x_33) ;  /* 0x0000000000d88947 */ /* 0x000fea0003800000 */
[----:B------:R-:W-:-:S06]  /*3d60*/  UISETP.NE.AND UP0, UPT, UR50, 0x3, UPT ;  /* 0x000000033200788c */ /* 0x000fcc000bf05270 */
[----:B------:R-:W-:-:S13]  /*3d70*/  PLOP3.LUT P1, PT, PT, PT, UP0, 0x80, 0x0 ;  /* 0x000000000000781c */ /* 0x000fda0003f2f008 */
[----:B------:R-:W-:Y:S05]  /*3d80*/  @!P1 BRA `(.L_x_34) ;  /* 0x0000000000049947 */ /* 0x000fea0003800000 */
[----:B------:R-:W-:Y:S01]  /*3d90*/  BPT.TRAP 0x1 ;  /* 0x000000040000795c */ /* 0x000fe20000300000 */
.L_x_34:
[----:B------:R-:W-:Y:S01]  /*3da0*/  ULEA UR4, UR60, UR43, 0x3 ;  /* 0x0000002b3c047291 */ /* 0x000fe2000f8e183f */
[----:B------:R-:W-:-:S05]  /*3db0*/  IMAD.U32 R2, RZ, RZ, UR37 ;  /* 0x00000025ff027e24 */ /* 0x000fca000f8e00ff */
[----:B------:R-:W-:-:S04]  /*3dc0*/  SHF.L.U32 R2, R2, 0x1f, RZ ;  /* 0x0000001f02027819 */ /* 0x000fc800000006ff */
[----:B------:R1:W2:Y:S01]  /*3dd0*/  SYNCS.PHASECHK.TRANS64.TRYWAIT P0, [UR4+0x38480], R2 ;  /* 0x03848002ff0075a7 */ /* 0x0002a20008000144 */
[----:B------:R-:W-:Y:S05]  /*3de0*/  @!P1 BRA `(.L_x_35) ;  /* 0x0000000000049947 */ /* 0x000fea0003800000 */
[----:B------:R-:W-:Y:S01]  /*3df0*/  BPT.TRAP 0x1 ;  /* 0x000000040000795c */ /* 0x000fe20000300000 */
.L_x_35:
[----:B--2---:R-:W-:Y:S05]  /*3e00*/  @P0 BRA `(.L_x_36) ;  /* 0x0000000000080947 */ /* 0x004fea0003800000 */
[----:B------:R-:W2:Y:S02]  /*3e10*/  SYNCS.PHASECHK.TRANS64.TRYWAIT P0, [UR4+0x38480], R2 ;  /* 0x03848002ff0075a7 */ /* 0x000ea40008000144 */
[----:B--2---:R-:W-:Y:S05]  /*3e20*/  @!P0 BRA `(.L_x_37) ;  /* 0x0000008800588947 */ /* 0x004fea0003800000 */
.L_x_36:
[----:B------:R-:W-:Y:S01]  /*3e30*/  UIADD3 UR4, UR43, 0x18000, URZ ;  /* 0x000180002b047890 */ /* 0x000fe2000fffe03f */
[----:B------:R-:W-:Y:S01]  /*3e40*/  WARPGROUP.ARRIVE ;  /* 0x00000000000079c5 */ /* 0x000fe20000000000 */
[----:B------:R-:W-:Y:S02]  /*3e50*/  ULEA UR8, UR60, UR9, 0xa ;  /* 0x000000093c087291 */ /* 0x000fe4000f8e503f */
[----:B------:R-:W-:Y:S01]  /*3e60*/  USHF.R.U32.HI UR4, URZ, 0x4, UR4 ;  /* 0x000000043f047899 */ /* 0x000fe20008011604 */
[----:B------:R-:W-:Y:S01]  /*3e70*/  UMOV UR5, 0x40000040 ;  /* 0x4000004000057882 */ /* 0x000fe20000000000 */
[----:B------:R-:W-:Y:S02]  /*3e80*/  UMOV UR7, 0x40000040 ;  /* 0x4000004000077882 */ /* 0x000fe40000000000 */
[----:B------:R-:W-:-:S04]  /*3e90*/  ULOP3.LUT UR4, UR4, 0x3fff, URZ, 0xc0, !UPT ;  /* 0x00003fff04047892 */ /* 0x000fc8000f8ec03f */
[----:B------:R-:W-:-:S04]  /*3ea0*/  ULOP3.LUT UR4, UR4, 0x10000, URZ, 0xfc, !UPT ;  /* 0x0001000004047892 */ /* 0x000fc8000f8efc3f */
[----:B------:R-:W-:-:S03]  /*3eb0*/  ULEA UR10, UR60, UR4, 0xa ;  /* 0x000000043c0a7291 */ /* 0x000fc6000f8e503f */
[----:B------:R-:W-:-:S04]  /*3ec0*/  UMOV UR4, UR8 ;  /* 0x0000000800047c82 */ /* 0x000fc80008000000 */
[----:B------:R-:W-:Y:S02]  /*3ed0*/  UMOV UR6, UR10 ;  /* 0x0000000a00067c82 */ /* 0x000fe40008000000 */
[----:B------:R-:W-:Y:S01]  /*3ee0*/  HGMMA.64x128x16.F32.BF16 R24, gdesc[UR4], RZ, !UPT, gsb0 ;  /* 0x01e00000041879f0 */ /* 0x000fe2000c0018ff */
[----:B------:R-:W-:Y:S02]  /*3ef0*/  UIADD3 UR4, UR8, 0x2, URZ ;  /* 0x0000000208047890 */ /* 0x000fe4000fffe03f */
[----:B------:R-:W-:Y:S01]  /*3f00*/  UIADD3 UR6, UR10, 0x2, URZ ;  /* 0x000000020a067890 */ /* 0x000fe2000fffe03f */
[----:B------:R-:W-:Y:S01]  /*3f10*/  UMOV UR5, 0x40000040 ;  /* 0x4000004000057882 */ /* 0x000fe20000000000 */
[----:B------:R-:W-:Y:S01]  /*3f20*/  UMOV UR7, 0x40000040 ;  /* 0x4000004000077882 */ /* 0x000fe20000000000 */
[----:B------:R-:W-:Y:S02]  /*3f30*/  WARPGROUP.DEPBAR.LE gsb0, 0x0 ;  /* 0x00008000000079c5 */ /* 0x000fe40000010000 */
[----:B------:R-:W-:-:S06]  /*3f40*/  WARPGROUP.ARRIVE ;  /* 0x00000000000079c5 */ /* 0x000fcc0000000000 */
[----:B------:R-:W-:Y:S01]  /*3f50*/  HGMMA.64x128x16.F32.BF16 R24, gdesc[UR4], R24, gsb0 ;  /* 0x01e00000041879f0 */ /* 0x000fe20008001818 */
        /* <DEDUP_REMOVED lines=11> */
[----:B------:R-:W-:Y:S01]  /*4010*/  UIADD3 UR10, UR60, 0x1, URZ ;  /* 0x000000013c0a7890 */ /* 0x000fe2000fffe03f */
[----:B------:R-:W-:-:S03]  /*4020*/  UMOV UR8, 0x1 ;  /* 0x0000000100087882 */ /* 0x000fc60000000000 */
[----:B------:R-:W-:-:S04]  /*4030*/  UISETP.NE.AND UP0, UPT, UR10, 0x6, UPT ;  /* 0x000000060a00788c */ /* 0x000fc8000bf05270 */
[----:B------:R-:W-:Y:S01]  /*4040*/  USEL UR10, UR10, URZ, UP0 ;  /* 0x0000003f0a0a7287 */ /* 0x000fe20008000000 */
[----:B------:R-:W-:Y:S02]  /*4050*/  WARPGROUP.DEPBAR.LE gsb0, 0x0 ;  /* 0x00008000000079c5 */ /* 0x000fe40000010000 */
[----:B------:R-:W-:-:S06]  /*4060*/  WARPGROUP.ARRIVE ;  /* 0x00000000000079c5 */ /* 0x000fcc0000000000 */
[----:B------:R-:W-:Y:S01]  /*4070*/  HGMMA.64x128x16.F32.BF16 R24, gdesc[UR4], R24, gsb0 ;  /* 0x01e00000041879f0 */ /* 0x000fe20008001818 */
[----:B------:R-:W-:-:S04]  /*4080*/  USEL UR4, URZ, 0x1, UP0 ;  /* 0x000000013f047887 */ /* 0x000fc80008000000 */
[----:B------:R-:W-:-:S06]  /*4090*/  ULOP3.LUT UR4, UR37, UR4, URZ, 0x3c, !UPT ;  /* 0x0000000425047292 */ /* 0x000fcc000f8e3c3f */
[----:B------:R-:W-:Y:S01]  /*40a0*/  IMAD.U32 R4, RZ, RZ, UR4 ;  /* 0x00000004ff047e24 */ /* 0x000fe2000f8e00ff */
[----:B------:R-:W-:-:S06]  /*40b0*/  WARPGROUP.DEPBAR.LE gsb0, 0x0 ;  /* 0x00008000000079c5 */ /* 0x000fcc0000010000 */
.L_x_33:
[----:B-12---:R-:W-:-:S05]  /*40c0*/  VIADD R2, R6, 0x3f ;  /* 0x0000003f06027836 */ /* 0x006fca0000000000 */
[----:B------:R-:W-:-:S04]  /*40d0*/  SHF.R.S32.HI R3, RZ, 0x1f, R2 ;  /* 0x0000001fff037819 */ /* 0x000fc80000011402 */
[----:B------:R-:W-:-:S04]  /*40e0*/  LEA.HI R3, R3, R2, RZ, 0x6 ;  /* 0x0000000203037211 */ /* 0x000fc800078f30ff */
[----:B------:R-:W-:-:S04]  /*40f0*/  SHF.R.S32.HI R3, RZ, 0x6, R3 ;  /* 0x00000006ff037819 */ /* 0x000fc80000011403 */
[----:B------:R-:W-:-:S05]  /*4100*/  VIMNMX R2, R3, 0x1, PT ;  /* 0x0000000103027848 */ /* 0x000fca0003fe0100 */
[----:B------:R-:W-:-:S05]  /*4110*/  IMAD.IADD R7, R3, 0x1, -R2 ;  /* 0x0000000103077824 */ /* 0x000fca00078e0a02 */
[----:B------:R-:W-:-:S13]  /*4120*/  ISETP.GE.AND P0, PT, R7, 0x1, PT ;  /* 0x000000010700780c */ /* 0x000fda0003f06270 */
[----:B------:R-:W-:Y:S05]  /*4130*/  @!P0 BRA `(.L_x_38) ;  /* 0x00000004001c8947 */ /* 0x000fea0003800000 */
[----:B------:R-:W-:Y:S02]  /*4140*/  IMAD.MOV.U32 R2, RZ, RZ, R7 ;  /* 0x000000ffff027224 */ /* 0x000fe400078e0007 */
[----:B------:R-:W-:-:S07]  /*4150*/  IMAD.U32 R3, RZ, RZ, UR60 ;  /* 0x0000003cff037e24 */ /* 0x000fce000f8e00ff */
.L_x_45:
[----:B------:R-:W-:-:S06]  /*4160*/  UISETP.NE.AND UP0, UPT, UR50, 0x3, UPT ;  /* 0x000000033200788c */ /* 0x000fcc000bf05270 */
[----:B------:R-:W-:-:S13]  /*4170*/  PLOP3.LUT P1, PT, PT, PT, UP0, 0x80, 0x0 ;  /* 0x000000000000781c */ /* 0x000fda0003f2f008 */
[----:B------:R-:W-:Y:S05]  /*4180*/  @!P1 BRA `(.L_x_39) ;  /* 0x0000000000049947 */ /* 0x000fea0003800000 */
[----:B------:R-:W-:Y:S01]  /*4190*/  BPT.TRAP 0x1 ;  /* 0x000000040000795c */ /* 0x000fe20000300000 */
.L_x_39:
[----:B------:R-:W-:Y:S01]  /*41a0*/  ULEA UR4, UR10, UR43, 0x3 ;  /* 0x0000002b0a047291 */ /* 0x000fe2000f8e183f */
[----:B------:R-:W-:-:S08]  /*41b0*/  SHF.L.U32 R5, R4, 0x1f, RZ ;  /* 0x0000001f04057819 */ /* 0x000fd000000006ff */
[----:B------:R1:W2:Y:S01]  /*41c0*/  SYNCS.PHASECHK.TRANS64.TRYWAIT P0, [UR4+0x38480], R5 ;  /* 0x03848005ff0075a7 */ /* 0x0002a20008000144 */
[----:B------:R-:W-:Y:S05]  /*41d0*/  @!P1 BRA `(.L_x_40) ;  /* 0x0000000000049947 */ /* 0x000fea0003800000 */
[----:B------:R-:W-:Y:S01]  /*41e0*/  BPT.TRAP 0x1 ;  /* 0x000000040000795c */ /* 0x000fe20000300000 */
.L_x_40:
[----:B--2---:R-:W-:Y:S05]  /*41f0*/  @P0 BRA `(.L_x_41) ;  /* 0x0000000000080947 */ /* 0x004fea0003800000 */
[----:B------:R-:W2:Y:S02]  /*4200*/  SYNCS.PHASECHK.TRANS64.TRYWAIT P0, [UR4+0x38480], R5 ;  /* 0x03848005ff0075a7 */ /* 0x000ea40008000144 */
[----:B--2---:R-:W-:Y:S05]  /*4210*/  @!P0 BRA `(.L_x_42) ;  /* 0x0000008400748947 */ /* 0x004fea0003800000 */
.L_x_41:
[----:B------:R-:W-:Y:S01]  /*4220*/  UIADD3 UR4, UR43, 0x18000, URZ ;  /* 0x000180002b047890 */ /* 0x000fe2000fffe03f */
[----:B------:R-:W-:Y:S01]  /*4230*/  WARPGROUP.ARRIVE ;  /* 0x00000000000079c5 */ /* 0x000fe20000000000 */
[----:B------:R-:W-:Y:S02]  /*4240*/  UISETP.NE.U32.AND UP0, UPT, UR8, URZ, UPT ;  /* 0x0000003f0800728c */ /* 0x000fe4000bf05070 */
[----:B------:R-:W-:Y:S02]  /*4250*/  USHF.R.U32.HI UR4, URZ, 0x4, UR4 ;  /* 0x000000043f047899 */ /* 0x000fe40008011604 */
[----:B------:R-:W-:Y:S02]  /*4260*/  ULEA UR11, UR10, UR9, 0xa ;  /* 0x000000090a0b7291 */ /* 0x000fe4000f8e503f */
[----:B------:R-:W-:Y:S01]  /*4270*/  ULOP3.LUT UR4, UR4, 0x3fff, URZ, 0xc0, !UPT ;  /* 0x00003fff04047892 */ /* 0x000fe2000f8ec03f */
[----:B------:R-:W-:Y:S01]  /*4280*/  UMOV UR5, 0x40000040 ;  /* 0x4000004000057882 */ /* 0x000fe20000000000 */
[----:B------:R-:W-:-:S02]  /*4290*/  UMOV UR7, 0x40000040 ;  /* 0x4000004000077882 */ /* 0x000fc40000000000 */
[----:B------:R-:W-:-:S04]  /*42a0*/  ULOP3.LUT UR4, UR4, 0x10000, URZ, 0xfc, !UPT ;  /* 0x0001000004047892 */ /* 0x000fc8000f8efc3f */
[----:B------:R-:W-:-:S03]  /*42b0*/  ULEA UR12, UR10, UR4, 0xa ;  /* 0x000000040a0c7291 */ /* 0x000fc6000f8e503f */
[----:B------:R-:W-:-:S04]  /*42c0*/  UMOV UR4, UR11 ;  /* 0x0000000b00047c82 */ /* 0x000fc80008000000 */
[----:B------:R-:W-:Y:S02]  /*42d0*/  UMOV UR6, UR12 ;  /* 0x0000000c00067c82 */ /* 0x000fe40008000000 */
[----:B------:R-:W-:Y:S01]  /*42e0*/  HGMMA.64x128x16.F32.BF16 R24, gdesc[UR4], R24, UP0, gsb0 ;  /* 0x01e00000041879f0 */ /* 0x000fe2000b801818 */
[----:B------:R-:W-:Y:S02]  /*42f0*/  UIADD3 UR4, UR11, 0x2, URZ ;  /* 0x000000020b047890 */ /* 0x000fe4000fffe03f */
[----:B------:R-:W-:Y:S01]  /*4300*/  UIADD3 UR6, UR12, 0x2, URZ ;  /* 0x000000020c067890 */ /* 0x000fe2000fffe03f */
[----:B------:R-:W-:Y:S01]  /*4310*/  UMOV UR5, 0x40000040 ;  /* 0x4000004000057882 */ /* 0x000fe20000000000 */
[----:B------:R-:W-:Y:S01]  /*4320*/  UMOV UR7, 0x40000040 ;  /* 0x4000004000077882 */ /* 0x000fe20000000000 */
[----:B------:R-:W-:Y:S02]  /*4330*/  WARPGROUP.DEPBAR.LE gsb0, 0x0 ;  /* 0x00008000000079c5 */ /* 0x000fe40000010000 */
[----:B------:R-:W-:-:S06]  /*4340*/  WARPGROUP.ARRIVE ;  /* 0x00000000000079c5 */ /* 0x000fcc0000000000 */
        /* <DEDUP_REMOVED lines=14> */
[----:B------:R-:W-:Y:S03]  /*4430*/  HGMMA.64x128x16.F32.BF16 R24, gdesc[UR4], R24, UP0, gsb0 ;  /* 0x01e00000041879f0 */ /* 0x000fe6000b801818 */
[----:B------:R-:W-:Y:S02]  /*4440*/  WARPGROUP.DEPBAR.LE gsb0, 0x0 ;  /* 0x00008000000079c5 */ /* 0x000fe40000010000 */
[----:B------:R-:W-:Y:S05]  /*4450*/  @!P1 BRA `(.L_x_43) ;  /* 0x0000000000049947 */ /* 0x000fea0003800000 */
[----:B------:R-:W-:Y:S01]  /*4460*/  BPT.TRAP 0x1 ;  /* 0x000000040000795c */ /* 0x000fe20000300000 */
.L_x_43:
[----:B------:R-:W-:Y:S01]  /*4470*/  ISETP.NE.AND P0, PT, R23, RZ, PT ;  /* 0x000000ff1700720c */ /* 0x000fe20003f05270 */
[----:B------:R-:W-:-:S12]  /*4480*/  UISETP.GT.U32.AND UP0, UPT, UR52, 0x1, UPT ;  /* 0x000000013400788c */ /* 0x000fd8000bf04070 */
[----:B-12---:R-:W-:-:S05]  /*4490*/  @P0 LEA R5, R3, UR43, 0x3 ;  /* 0x0000002b03050c11 */ /* 0x006fca000f8e18ff */
[----:B------:R-:W-:-:S05]  /*44a0*/  @P0 VIADD R5, R5, 0x384b0 ;  /* 0x000384b005050836 */ /* 0x000fca0000000000 */
[----:B------:R-:W-:-:S04]  /*44b0*/  @P0 PRMT R5, R22, 0x654, R5 ;  /* 0x0000065416050816 */ /* 0x000fc80000000005 */
[----:B------:R1:W-:Y:S01]  /*44c0*/  @P0 SYNCS.ARRIVE.TRANS64.RED.A1T0 RZ, [R5+URZ], RZ ;  /* 0x000000ff05ff09a7 */ /* 0x0003e2000810043f */
[----:B------:R-:W-:-:S13]  /*44d0*/  PLOP3.LUT P0, PT, PT, PT, UP0, 0x80, 0x0 ;  /* 0x000000000000781c */ /* 0x000fda0003f0f008 */
[----:B-1----:R-:W-:Y:S05]  /*44e0*/  @P0 BRA `(.L_x_44) ;  /* 0x0000000000040947 */ /* 0x002fea0003800000 */
[----:B------:R-:W-:Y:S01]  /*44f0*/  BPT.TRAP 0x1 ;  /* 0x000000040000795c */ /* 0x000fe20000300000 */
.L_x_44:
[----:B------:R-:W-:Y:S01]  /*4500*/  UIADD3 UR10, UR10, 0x1, URZ ;  /* 0x000000010a0a7890 */ /* 0x000fe2000fffe03f */
[C---:B------:R-:W-:Y:S01]  /*4510*/  ISETP.GT.AND P1, PT, R2.reuse, 0x1, PT ;  /* 0x000000010200780c */ /* 0x040fe20003f24270 */
[----:B------:R-:W-:Y:S02]  /*4520*/  VIADD R3, R3, 0x1 ;  /* 0x0000000103037836 */ /* 0x000fe40000000000 */
[----:B------:R-:W-:Y:S01]  /*4530*/  UISETP.NE.AND UP0, UPT, UR10, 0x6, UPT ;  /* 0x000000060a00788c */ /* 0x000fe2000bf05270 */
[----:B------:R-:W-:Y:S02]  /*4540*/  VIADD R2, R2, 0xffffffff ;  /* 0xffffffff02027836 */ /* 0x000fe40000000000 */
[C---:B------:R-:W-:Y:S01]  /*4550*/  ISETP.NE.AND P0, PT, R3.reuse, 0x6, PT ;  /* 0x000000060300780c */ /* 0x040fe20003f05270 */
[----:B------:R-:W-:Y:S02]  /*4560*/  USEL UR4, URZ, 0x1, UP0 ;  /* 0x000000013f047887 */ /* 0x000fe40008000000 */
[----:B------:R-:W-:Y:S01]  /*4570*/  USEL UR10, UR10, URZ, UP0 ;  /* 0x0000003f0a0a7287 */ /* 0x000fe20008000000 */
[----:B------:R-:W-:-:S03]  /*4580*/  SEL R3, R3, RZ, P0 ;  /* 0x000000ff03037207 */ /* 0x000fc60000000000 */
[----:B------:R-:W-:Y:S01]  /*4590*/  LOP3.LUT R4, R4, UR4, RZ, 0x3c, !PT ;  /* 0x0000000404047c12 */ /* 0x000fe2000f8e3cff */
[----:B------:R-:W-:Y:S07]  /*45a0*/  @P1 BRA `(.L_x_45) ;  /* 0xfffffff800ec1947 */ /* 0x000fee000383ffff */
.L_x_38:
[----:B------:R-:W-:-:S13]  /*45b0*/  ISETP.GE.AND P0, PT, R6, 0x1, PT ;  /* 0x000000010600780c */ /* 0x000fda0003f06270 */
[----:B------:R-:W-:Y:S05]  /*45c0*/  @!P0 BRA `(.L_x_46) ;  /* 0x0000000000448947 */ /* 0x000fea0003800000 */
[----:B------:R-:W-:-:S06]  /*45d0*/  UISETP.NE.AND UP0, UPT, UR50, 0x3, UPT ;  /* 0x000000033200788c */ /* 0x000fcc000bf05270 */
[----:B------:R-:W-:-:S13]  /*45e0*/  PLOP3.LUT P0, PT, PT, PT, UP0, 0x80, 0x0 ;  /* 0x000000000000781c */ /* 0x000fda0003f0f008 */
[----:B------:R-:W-:Y:S05]  /*45f0*/  @!P0 BRA `(.L_x_47) ;  /* 0x0000000000048947 */ /* 0x000fea0003800000 */
[----:B------:R-:W-:Y:S01]  /*4600*/  BPT.TRAP 0x1 ;  /* 0x000000040000795c */ /* 0x000fe20000300000 */
.L_x_47:
[----:B------:R-:W-:Y:S01]  /*4610*/  ISETP.NE.AND P0, PT, R23, RZ, PT ;  /* 0x000000ff1700720c */ /* 0x000fe20003f05270 */
[----:B------:R-:W-:-:S12]  /*4620*/  UISETP.GT.U32.AND UP0, UPT, UR52, 0x1, UPT ;  /* 0x000000013400788c */ /* 0x000fd8000bf04070 */
[----:B------:R-:W-:-:S04]  /*4630*/  @P0 VIADD R4, R7, UR60 ;  /* 0x0000003c07040c36 */ /* 0x000fc80008000000 */
[----:B------:R-:W-:-:S05]  /*4640*/  @P0 IMAD.WIDE.U32 R2, R4, -0x55555555, RZ ;  /* 0xaaaaaaab04020825 */ /* 0x000fca00078e00ff */
[----:B------:R-:W-:-:S05]  /*4650*/  @P0 SHF.R.U32.HI R3, RZ, 0x2, R3 ;  /* 0x00000002ff030819 */ /* 0x000fca0000011603 */
[----:B------:R-:W-:-:S05]  /*4660*/  @P0 IMAD R4, R3, -0x6, R4 ;  /* 0xfffffffa03040824 */ /* 0x000fca00078e0204 */
[----:B------:R-:W-:-:S05]  /*4670*/  @P0 LEA R4, R4, UR43, 0x3 ;  /* 0x0000002b04040c11 */ /* 0x000fca000f8e18ff */
[----:B------:R-:W-:-:S05]  /*4680*/  @P0 VIADD R3, R4, 0x384b0 ;  /* 0x000384b004030836 */ /* 0x000fca0000000000 */
[----:B------:R-:W-:-:S04]  /*4690*/  @P0 PRMT R3, R22, 0x654, R3 ;  /* 0x0000065416030816 */ /* 0x000fc80000000003 */
[----:B------:R1:W-:Y:S01]  /*46a0*/  @P0 SYNCS.ARRIVE.TRANS64.RED.A1T0 RZ, [R3+URZ], RZ ;  /* 0x000000ff03ff09a7 */ /* 0x0003e2000810043f */
[----:B------:R-:W-:-:S13]  /*46b0*/  PLOP3.LUT P0, PT, PT, PT, UP0, 0x80, 0x0 ;  /* 0x000000000000781c */ /* 0x000fda0003f0f008 */
[----:B-1----:R-:W-:Y:S05]  /*46c0*/  @P0 BRA `(.L_x_46) ;  /* 0x0000000000040947 */ /* 0x002fea0003800000 */
[----:B------:R-:W-:Y:S01]  /*46d0*/  BPT.TRAP 0x1 ;  /* 0x000000040000795c */ /* 0x000fe20000300000 */
.L_x_46:
[----:B------:R-:W-:Y:S02]  /*46e0*/  R2UR UR4, R6 ;  /* 0x00000000060472ca */ /* 0x000fe400000e0000 */
[----:B------:R-:W-:Y:S02]  /*46f0*/  R2UR UR45, R16 ;  /* 0x00000000102d72ca */ /* 0x000fe400000e0000 */
[----:B------:R-:W-:Y:S02]  /*4700*/  R2UR UR46, R17 ;  /* 0x00000000112e72ca */ /* 0x000fe400000e0000 */
[----:B------:R-:W-:-:S07]  /*4710*/  LOP3.LUT P0, RZ, R0, 0xff, RZ, 0xc0, !PT ;  /* 0x000000ff00ff7812 */ /* 0x000fce000780c0ff */
[----:B------:R-:W-:Y:S02]  /*4720*/  UIADD3 UR4, UR4, 0x3f, URZ ;  /* 0x0000003f04047890 */ /* 0x000fe4000fffe03f */
[----:B------:R-:W-:Y:S02]  /*4730*/  USHF.L.U32 UR45, UR45, 0x7, URZ ;  /* 0x000000072d2d7899 */ /* 0x000fe4000800063f */
[----:B------:R-:W-:Y:S02]  /*4740*/  USHF.R.S32.HI UR5, URZ, 0x1f, UR4 ;  /* 0x0000001f3f057899 */ /* 0x000fe40008011404 */
[----:B------:R-:W-:Y:S02]  /*4750*/  USHF.L.U32 UR46, UR46, 0x7, URZ ;  /* 0x000000072e2e7899 */ /* 0x000fe4000800063f */
[----:B------:R-:W-:Y:S02]  /*4760*/  ULEA.HI UR5, UR5, UR4, URZ, 0x6 ;  /* 0x0000000405057291 */ /* 0x000fe4000f8f303f */
[----:B------:R-:W-:-:S02]  /*4770*/  UIADD3 UR4, UR43, 0x30000, URZ ;  /* 0x000300002b047890 */ /* 0x000fc4000fffe03f */
[----:B------:R-:W-:Y:S02]  /*4780*/  USHF.R.S32.HI UR5, URZ, 0x6, UR5 ;  /* 0x000000063f057899 */ /* 0x000fe40008011405 */
[----:B------:R-:W-:Y:S02]  /*4790*/  ULOP3.LUT UP2, URZ, UR4, 0x3ff, URZ, 0xc0, !UPT ;  /* 0x000003ff043f7892 */ /* 0x000fe4000f84c03f */
[----:B------:R-:W-:Y:S02]  /*47a0*/  UIADD3 UR60, UR5, UR60, URZ ;  /* 0x0000003c053c7290 */ /* 0x000fe4000fffe03f */
[----:B------:R-:W-:Y:S02]  /*47b0*/  UISETP.GE.U32.AND UP1, UPT, UR5, 0x6, UPT ;  /* 0x000000060500788c */ /* 0x000fe4000bf26070 */
[----:B------:R-:W-:Y:S01]  /*47c0*/  UISETP.GT.U32.AND UP0, UPT, UR60, 0x5, UPT ;  /* 0x000000053c00788c */ /* 0x000fe2000bf04070 */
[----:B------:R-:W-:-:S03]  /*47d0*/  PLOP3.LUT P1, PT, PT, PT, UP2, 0x80, 0x0 ;  /* 0x000000000000781c */ /* 0x000fc60003f2f028 */
[----:B------:R-:W-:-:S04]  /*47e0*/  UISETP.LT.U32.AND UP0, UPT, UR5, 0x6, UP0 ;  /* 0x000000060500788c */ /* 0x000fc80008701070 */
[----:B------:R-:W-:Y:S02]  /*47f0*/  USEL UR6, URZ, 0x1, !UP0 ;  /* 0x000000013f067887 */ /* 0x000fe4000c000000 */
[----:B------:R-:W-:Y:S02]  /*4800*/  @UP1 UIMAD.WIDE.U32 UR4, UR60, -0x55555555, URZ ;  /* 0xaaaaaaab3c0418a5 */ /* 0x000fe4000f8e003f */
[----:B------:R-:W-:Y:S02]  /*4810*/  ULOP3.LUT UR37, UR37, UR6, URZ, 0x3c, !UPT ;  /* 0x0000000625257292 */ /* 0x000fe4000f8e3c3f */
[----:B------:R-:W-:-:S04]  /*4820*/  @UP1 USHF.R.U32.HI UR4, URZ, 0x2, UR5 ;  /* 0x000000023f041899 */ /* 0x000fc80008011605 */
[----:B------:R-:W-:Y:S01]  /*4830*/  @UP1 ULOP3.LUT UR37, UR37, 0x1, UR4, 0x78, !UPT ;  /* 0x0000000125251892 */ /* 0x000fe2000f8e7804 */
[----:B------:R-:W-:Y:S11]  /*4840*/  @!P0 BRA `(.L_x_48) ;  /* 0x00000000000c8947 */ /* 0x000ff60003800000 */
[----:B------:R-:W-:-:S04]  /*4850*/  DEPBAR {5,4,3,2,1,0} ;  /* 0x0000003f0000791a */ /* 0x000fc80000000000 */
[----:B------:R1:W-:Y:S02]  /*4860*/  UTMACCTL.IV [UR58] ;  /* 0x000000003a0079b9 */ /* 0x0003e40008000000 */
[----:B-1----:R-:W-:Y:S01]  /*4870*/  NOP ;  /* 0x0000000000007918 */ /* 0x002fe20000000000 */
.L_x_48:
[----:B------:R-:W-:Y:S05]  /*4880*/  @!P1 BRA `(.L_x_49) ;  /* 0x00000000007c9947 */ /* 0x000fea0003800000 */
[----:B------:R-:W-:Y:S01]  /*4890*/  MOV R2, 0x0 ;  /* 0x0000000000027802 */ /* 0x000fe20000000f00 */
[----:B------:R-:W-:Y:S01]  /*48a0*/  ULDC.64 UR4, c[0x4][0x68] ;  /* 0x01001a0000047ab9 */ /* 0x000fe20000000a00 */
[----:B------:R-:W-:Y:S01]  /*48b0*/  ULDC.64 UR6, c[0x4][0x8] ;  /* 0x0100020000067ab9 */ /* 0x000fe20000000a00 */
[----:B------:R-:W-:Y:S01]  /*48c0*/  IMAD.U32 R4, RZ, RZ, UR4 ;  /* 0x00000004ff047e24 */ /* 0x000fe2000f8e00ff */
[----:B------:R1:W2:Y:S01]  /*48d0*/  LDC.64 R14, c[0x4][R2] ;  /* 0x01000000020e7b82 */ /* 0x0002a20000000a00 */
[----:B------:R-:W-:Y:S01]  /*48e0*/  IMAD.U32 R5, RZ, RZ, UR5 ;  /* 0x00000005ff057e24 */ /* 0x000fe2000f8e00ff */
[----:B------:R-:W-:Y:S01]  /*48f0*/  ULDC.64 UR4, c[0x4][0x70] ;  /* 0x01001c0000047ab9 */ /* 0x000fe20000000a00 */
[----:B------:R-:W-:Y:S02]  /*4900*/  IMAD.U32 R10, RZ, RZ, UR6 ;  /* 0x00000006ff0a7e24 */ /* 0x000fe4000f8e00ff */
[----:B------:R-:W-:Y:S02]  /*4910*/  IMAD.U32 R6, RZ, RZ, UR4 ;  /* 0x00000004ff067e24 */ /* 0x000fe4000f8e00ff */
[----:B------:R-:W-:-:S02]  /*4920*/  IMAD.U32 R7, RZ, RZ, UR5 ;  /* 0x00000005ff077e24 */ /* 0x000fc4000f8e00ff */
[----:B------:R-:W-:Y:S02]  /*4930*/  IMAD.U32 R11, RZ, RZ, UR7 ;  /* 0x00000007ff0b7e24 */ /* 0x000fe4000f8e00ff */
[----:B------:R-:W-:Y:S02]  /*4940*/  IMAD.MOV.U32 R8, RZ, RZ, 0x70 ;  /* 0x00000070ff087424 */ /* 0x000fe400078e00ff */
[----:B------:R-:W-:Y:S02]  /*4950*/  IMAD.MOV.U32 R12, RZ, RZ, 0x1 ;  /* 0x00000001ff0c7424 */ /* 0x000fe400078e00ff */
[----:B-1----:R-:W-:-:S07]  /*4960*/  IMAD.MOV.U32 R13, RZ, RZ, RZ ;  /* 0x000000ffff0d7224 */ /* 0x002fce00078e00ff */
[----:B------:R-:W-:-:S07]  /*4970*/  LEPC R20, `(.L_x_50) ;  /* 0x000000001014794e */ /* 0x000fce0000000000 */
[----:B--2---:R-:W-:Y:S05]  /*4980*/  CALL.ABS.NOINC R14 ;  /* 0x000000000e007343 */ /* 0x004fea0003c00000 */
.L_x_50:
[----:B------:R-:W1:Y:S01]  /*4990*/  LDC.64 R2, c[0x4][R2] ;  /* 0x0100000002027b82 */ /* 0x000e620000000a00 */
[----:B------:R-:W-:Y:S01]  /*49a0*/  ULDC.64 UR4, c[0x4][0x68] ;  /* 0x01001a0000047ab9 */ /* 0x000fe20000000a00 */
[----:B------:R-:W-:Y:S01]  /*49b0*/  ULDC.64 UR6, c[0x4][0x8] ;  /* 0x0100020000067ab9 */ /* 0x000fe20000000a00 */
[----:B------:R-:W-:Y:S02]  /*49c0*/  IMAD.U32 R4, RZ, RZ, UR4 ;  /* 0x00000004ff047e24 */ /* 0x000fe4000f8e00ff */
        /* <DEDUP_REMOVED lines=8> */
[----:B------:R-:W-:-:S07]  /*4a50*/  IMAD.MOV.U32 R13, RZ, RZ, RZ ;  /* 0x000000ffff0d7224 */ /* 0x000fce00078e00ff */
[----:B------:R-:W-:-:S07]  /*4a60*/  LEPC R20, `(.L_x_49) ;  /* 0x000000001014794e */ /* 0x000fce0000000000 */
[----:B-1----:R-:W-:Y:S05]  /*4a70*/  CALL.ABS.NOINC R2 ;  /* 0x0000000002007343 */ /* 0x002fea0003c00000 */
.L_x_49:
[----:B------:R-:W-:Y:S02]  /*4a80*/  ULDC.64 UR4, c[0x0][0x590] ;  /* 0x0001640000047ab9 */ /* 0x000fe40000000a00 */
[----:B------:R-:W-:-:S04]  /*4a90*/  ISETP.NE.U32.AND P0, PT, RZ, UR4, PT ;  /* 0x00000004ff007c0c */ /* 0x000fc8000bf05070 */
[----:B------:R-:W-:-:S13]  /*4aa0*/  ISETP.NE.AND.EX P0, PT, RZ, UR5, PT, P0 ;  /* 0x00000005ff007c0c */ /* 0x000fda000bf05300 */
[----:B------:R-:W-:Y:S05]  /*4ab0*/  @!P0 BRA `(.L_x_51) ;  /* 0x0000000000148947 */ /* 0x000fea0003800000 */
[----:B------:R-:W-:-:S04]  /*4ac0*/  LEA R2, P0, R18, UR4, 0x3 ;  /* 0x0000000412027c11 */ /* 0x000fc8000f8018ff */
[----:B------:R-:W-:-:S06]  /*4ad0*/  LEA.HI.X R3, R18, UR5, R19, 0x3, P0 ;  /* 0x0000000512037c11 */ /* 0x000fcc00080f1c13 */
[----:B------:R-:W2:Y:S04]  /*4ae0*/  LDG.E.64 R2, desc[UR56][R2.64] ;  /* 0x0000003802027981 */ /* 0x000ea8000c1e1b00 */
[----:B--2---:R1:W5:Y:S01]  /*4af0*/  LD.E R0, desc[UR56][R2.64] ;  /* 0x0000003802007980 */ /* 0x004362000c101900 */
[----:B------:R-:W-:Y:S05]  /*4b00*/  BRA `(.L_x_52) ;  /* 0x0000000000307947 */ /* 0x000fea0003800000 */
.L_x_51:
[----:B------:R-:W-:Y:S02]  /*4b10*/  ULDC.64 UR4, c[0x0][0x588] ;  /* 0x0001620000047ab9 */ /* 0x000fe40000000a00 */
[----:B------:R-:W-:-:S04]  /*4b20*/  ISETP.NE.U32.AND P0, PT, RZ, UR4, PT ;  /* 0x00000004ff007c0c */ /* 0x000fc8000bf05070 */
[----:B------:R-:W-:-:S13]  /*4b30*/  ISETP.NE.AND.EX P0, PT, RZ, UR5, PT, P0 ;  /* 0x00000005ff007c0c */ /* 0x000fda000bf05300 */
[----:B------:R-:W-:Y:S05]  /*4b40*/  @!P0 BRA `(.L_x_53) ;  /* 0x0000000000188947 */ /* 0x000fea0003800000 */
[----:B------:R-:W1:Y:S01]  /*4b50*/  LDC.64 R2, c[0x0][0x588] ;  /* 0x00016200ff027b82 */ /* 0x000e620000000a00 */
[----:B------:R-:W-:Y:S02]  /*4b60*/  ULDC UR4, c[0x0][0x598] ;  /* 0x0001660000047ab9 */ /* 0x000fe40000000800 */
[----:B------:R-:W-:-:S04]  /*4b70*/  IMAD R5, R18, UR4, RZ ;  /* 0x0000000412057c24 */ /* 0x000fc8000f8e02ff */
[----:B-1----:R-:W-:-:S05]  /*4b80*/  IMAD.WIDE R2, R5, 0x4, R2 ;  /* 0x0000000405027825 */ /* 0x002fca00078e0202 */
[----:B------:R2:W5:Y:S01]  /*4b90*/  LDG.E R0, desc[UR56][R2.64] ;  /* 0x0000003802007981 */ /* 0x000562000c1e1900 */
[----:B------:R-:W-:Y:S05]  /*4ba0*/  BRA `(.L_x_52) ;  /* 0x0000000000087947 */ /* 0x000fea0003800000 */
.L_x_53:
[----:B------:R-:W-:Y:S02]  /*4bb0*/  ULDC UR4, c[0x0][0x580] ;  /* 0x0001600000047ab9 */ /* 0x000fe40000000800 */
[----:B------:R-:W-:-:S07]  /*4bc0*/  IMAD.U32 R0, RZ, RZ, UR4 ;  /* 0x00000004ff007e24 */ /* 0x000fce000f8e00ff */
.L_x_52:
[----:B------:R-:W-:Y:S02]  /*4bd0*/  ULDC.64 UR4, c[0x0][0x5b8] ;  /* 0x00016e0000047ab9 */ /* 0x000fe40000000a00 */
[----:B------:R-:W-:-:S04]  /*4be0*/  ISETP.NE.U32.AND P0, PT, RZ, UR4, PT ;  /* 0x00000004ff007c0c */ /* 0x000fc8000bf05070 */
[----:B------:R-:W-:-:S13]  /*4bf0*/  ISETP.NE.AND.EX P0, PT, RZ, UR5, PT, P0 ;  /* 0x00000005ff007c0c */ /* 0x000fda000bf05300 */
[----:B------:R-:W-:Y:S05]  /*4c00*/  @!P0 BRA `(.L_x_54) ;  /* 0x0000000000148947 */ /* 0x000fea0003800000 */
[----:B------:R-:W-:-:S04]  /*4c10*/  LEA R4, P0, R18, UR4, 0x3 ;  /* 0x0000000412047c11 */ /* 0x000fc8000f8018ff */
[----:B------:R-:W-:-:S05]  /*4c20*/  LEA.HI.X R5, R18, UR5, R19, 0x3, P0 ;  /* 0x0000000512057c11 */ /* 0x000fca00080f1c13 */
[----:B-12---:R-:W2:Y:S04]  /*4c30*/  LDG.E.64 R2, desc[UR56][R4.64] ;  /* 0x0000003804027981 */ /* 0x006ea8000c1e1b00 */
[----:B--2---:R2:W5:Y:S01]  /*4c40*/  LD.E R2, desc[UR56][R2.64] ;  /* 0x0000003802027980 */ /* 0x004562000c101900 */
[----:B------:R-:W-:Y:S05]  /*4c50*/  BRA `(.L_x_55) ;  /* 0x0000000000307947 */ /* 0x000fea0003800000 */
.L_x_54:
[----:B------:R-:W-:Y:S02]  /*4c60*/  ULDC.64 UR4, c[0x0][0x5b0] ;  /* 0x00016c0000047ab9 */ /* 0x000fe40000000a00 */
[----:B------:R-:W-:-:S04]  /*4c70*/  ISETP.NE.U32.AND P0, PT, RZ, UR4, PT ;  /* 0x00000004ff007c0c */ /* 0x000fc8000bf05070 */
[----:B------:R-:W-:-:S13]  /*4c80*/  ISETP.NE.AND.EX P0, PT, RZ, UR5, PT, P0 ;  /* 0x00000005ff007c0c */ /* 0x000fda000bf05300 */
[----:B------:R-:W-:Y:S05]  /*4c90*/  @!P0 BRA `(.L_x_56) ;  /* 0x0000000000188947 */ /* 0x000fea0003800000 */
[----:B-12---:R-:W1:Y:S01]  /*4ca0*/  LDC.64 R2, c[0x0][0x5b0] ;  /* 0x00016c00ff027b82 */ /* 0x006e620000000a00 */
[----:B------:R-:W-:Y:S02]  /*4cb0*/  ULDC UR4, c[0x0][0x5c0] ;  /* 0x0001700000047ab9 */ /* 0x000fe40000000800 */
[----:B------:R-:W-:-:S04]  /*4cc0*/  IMAD R5, R18, UR4, RZ ;  /* 0x0000000412057c24 */ /* 0x000fc8000f8e02ff */
[----:B-1----:R-:W-:-:S06]  /*4cd0*/  IMAD.WIDE R2, R5, 0x4, R2 ;  /* 0x0000000405027825 */ /* 0x002fcc00078e0202 */
[----:B------:R1:W5:Y:S01]  /*4ce0*/  LDG.E R2, desc[UR56][R2.64] ;  /* 0x0000003802027981 */ /* 0x000362000c1e1900 */
[----:B------:R-:W-:Y:S05]  /*4cf0*/  BRA `(.L_x_55) ;  /* 0x0000000000087947 */ /* 0x000fea0003800000 */
.L_x_56:
[----:B------:R-:W-:Y:S02]  /*4d00*/  ULDC UR4, c[0x0][0x5a8] ;  /* 0x00016a0000047ab9 */ /* 0x000fe40000000800 */
[----:B-12---:R-:W-:-:S07]  /*4d10*/  IMAD.U32 R2, RZ, RZ, UR4 ;  /* 0x00000004ff027e24 */ /* 0x006fce000f8e00ff */
.L_x_55:
[----:B------:R-:W-:Y:S01]  /*4d20*/  ISETP.GT.U32.AND P0, PT, R90, 0x3e, PT ;  /* 0x0000003e5a00780c */ /* 0x000fe20003f04070 */
[----:B------:R-:W-:Y:S01]  /*4d30*/  BSSY B0, `(.L_x_57) ;  /* 0x0000007000007945 */ /* 0x000fe20003800000 */
[----:B------:R-:W-:-:S11]  /*4d40*/  PRMT R4, RZ, 0x7610, R4 ;  /* 0x00007610ff047816 */ /* 0x000fd60000000004 */
[----:B------:R-:W-:Y:S05]  /*4d50*/  @P0 BRA `(.L_x_58) ;  /* 0x0000000000100947 */ /* 0x000fea0003800000 */
[----:B------:R-:W-:-:S03]  /*4d60*/  UMOV UR4, 0xffffffff ;  /* 0xffffffff00047882 */ /* 0x000fc60000000000 */
[----:B------:R-:W-:Y:S05]  /*4d70*/  BRA.DIV UR4, `(.L_x_59) ;  /* 0x0000007a04b47947 */ /* 0x000fea000b800000 */
[----:B------:R-:W-:-:S13]  /*4d80*/  ELECT P6, URZ, PT ;  /* 0x00000000003f782f */ /* 0x000fda00038c0000 */
.L_x_229:
[----:B------:R-:W-:-:S07]  /*4d90*/  SEL R4, RZ, 0x1, !P6 ;  /* 0x00000001ff047807 */ /* 0x000fce0007000000 */
.L_x_58:
[----:B------:R-:W-:Y:S05]  /*4da0*/  BSYNC B0 ;  /* 0x0000000000007941 */ /* 0x000fea0003800000 */
.L_x_57:
[----:B-12---:R-:W-:Y:S01]  /*4db0*/  IMAD.U32 R3, RZ, RZ, UR48 ;  /* 0x00000030ff037e24 */ /* 0x006fe2000f8e00ff */
[----:B------:R-:W-:-:S04]  /*4dc0*/  LOP3.LUT R92, R92, 0x1, RZ, 0x3c, !PT ;  /* 0x000000015c5c7812 */ /* 0x000fc800078e3cff */
[----:B------:R-:W-:-:S13]  /*4dd0*/  ISETP.NE.AND P1, PT, R3, 0x3, PT ;  /* 0x000000030300780c */ /* 0x000fda0003f25270 */
[----:B------:R-:W-:Y:S05]  /*4de0*/  @!P1 BRA `(.L_x_60) ;  /* 0x0000000000049947 */ /* 0x000fea0003800000 */
[----:B------:R-:W-:Y:S01]  /*4df0*/  BPT.TRAP 0x1 ;  /* 0x000000040000795c */ /* 0x000fe20000300000 */
.L_x_60:
[----:B------:R-:W-:Y:S01]  /*4e00*/  SHF.L.U32 R3, R92, 0x1f, RZ ;  /* 0x0000001f5c037819 */ /* 0x000fe200000006ff */
[----:B------:R-:W-:Y:S01]  /*4e10*/  BSSY B0, `(.L_x_61) ;  /* 0x000000a000007945 */ /* 0x000fe20003800000 */
[----:B-----5:R-:W-:Y:S01]  /*4e20*/  FSETP.NEU.AND P2, PT, R0, RZ, PT ;  /* 0x000000ff0000720b */ /* 0x020fe20003f4d000 */
[-C--:B------:R-:W-:Y:S01]  /*4e30*/  FMUL R24, R24, R2.reuse ;  /* 0x0000000218187220 */ /* 0x080fe20000400000 */
[----:B------:R-:W1:Y:S01]  /*4e40*/  SYNCS.PHASECHK.TRANS64.TRYWAIT P3, [UR43+0x384e0], R3 ;  /* 0x0384e003ff0075a7 */ /* 0x000e62000806016b */
[----:B------:R-:W-:Y:S01]  /*4e50*/  PRMT R4, R4, 0x9910, RZ ;  /* 0x0000991004047816 */ /* 0x000fe200000000ff */
[-C--:B------:R-:W-:Y:S01]  /*4e60*/  FMUL R14, R25, R2.reuse ;  /* 0x00000002190e7220 */ /* 0x080fe20000400000 */
[----:B------:R-:W-:Y:S02]  /*4e70*/  FMUL R26, R26, R2 ;  /* 0x000000021a1a7220 */ /* 0x000fe40000400000 */
[----:B------:R-:W-:-:S06]  /*4e80*/  ISETP.NE.AND P0, PT, R4, RZ, PT ;  /* 0x000000ff0400720c */ /* 0x000fcc0003f05270 */
[----:B------:R-:W-:Y:S01]  /*4e90*/  @P2 LEA R12, R89, UR43, 0x1 ;  /* 0x0000002b590c2c11 */ /* 0x000fe2000f8e08ff */
[----:B-1----:R-:W-:Y:S06]  /*4ea0*/  @!P3 BRA `(.L_x_62) ;  /* 0x000000780080b947 */ /* 0x002fec0003800000 */
.L_x_230:
[----:B------:R-:W-:Y:S05]  /*4eb0*/  BSYNC B0 ;  /* 0x0000000000007941 */ /* 0x000fea0003800000 */
.L_x_61:
[----:B------:R-:W-:Y:S05]  /*4ec0*/  @P2 WARPSYNC.ALL ;  /* 0x0000000000002948 */ /* 0x000fea0003800000 */
[----:B-1----:R1:W2:Y:S01]  /*4ed0*/  @P2 LDSM.16.MT88.4 R4, [R12+0x30000] ;  /* 0x030000000c04283b */ /* 0x0022a20000004200 */
[----:B------:R-:W-:Y:S03]  /*4ee0*/  BSSY B0, `(.L_x_63) ;  /* 0x0000007000007945 */ /* 0x000fe60003800000 */
[----:B------:R1:W3:Y:S01]  /*4ef0*/  @P2 LDSM.16.MT88.4 R8, [R12+0x30800] ;  /* 0x030800000c08283b */ /* 0x0002e20000004200 */
[----:B------:R-:W-:Y:S05]  /*4f00*/  @P2 BRA `(.L_x_64) ;  /* 0x0000000000102947 */ /* 0x000fea0003800000 */
[----:B---3--:R-:W-:Y:S02]  /*4f10*/  CS2R R10, SRZ ;  /* 0x00000000000a7805 */ /* 0x008fe4000001ff00 */
[----:B------:R-:W-:Y:S02]  /*4f20*/  CS2R R8, SRZ ;  /* 0x0000000000087805 */ /* 0x000fe4000001ff00 */
[----:B--2---:R-:W-:Y:S02]  /*4f30*/  CS2R R6, SRZ ;  /* 0x0000000000067805 */ /* 0x004fe4000001ff00 */
[----:B------:R-:W-:-:S07]  /*4f40*/  CS2R R4, SRZ ;  /* 0x0000000000047805 */ /* 0x000fce000001ff00 */
.L_x_64:
[----:B------:R-:W-:Y:S05]  /*4f50*/  BSYNC B0 ;  /* 0x0000000000007941 */ /* 0x000fea0003800000 */
.L_x_63:
[--C-:B--2---:R-:W-:Y:S02]  /*4f60*/  HADD2.F32 R13, -RZ, R4.reuse.H0_H0 ;  /* 0x20000004ff0d7230 */ /* 0x104fe40000004100 */
[-C--:B-1----:R-:W-:Y:S01]  /*4f70*/  FMUL R12, R27, R2.reuse ;  /* 0x000000021b0c7220 */ /* 0x082fe20000400000 */
[----:B------:R-:W-:Y:S02]  /*4f80*/  HADD2.F32 R15, -RZ, R4.H1_H1 ;  /* 0x30000004ff0f7230 */ /* 0x000fe40000004100 */
[----:B------:R-:W-:Y:S01]  /*4f90*/  FMUL R28, R28, R2 ;  /* 0x000000021c1c7220 */ /* 0x000fe20000400000 */
[--C-:B------:R-:W-:Y:S02]  /*4fa0*/  HADD2.F32 R19, -RZ, R5.reuse.H1_H1 ;  /* 0x30000005ff137230 */ /* 0x100fe40000004100 */
[-C--:B------:R-:W-:Y:S01]  /*4fb0*/  FFMA R24, R13, R0.reuse, R24 ;  /* 0x000000000d187223 */ /* 0x080fe20000000018 */
[----:B------:R-:W-:Y:S02]  /*4fc0*/  HADD2.F32 R17, -RZ, R5.H0_H0 ;  /* 0x20000005ff117230 */ /* 0x000fe40000004100 */
[----:B------:R-:W-:Y:S01]  /*4fd0*/  FFMA R21, R15, R0, R14 ;  /* 0x000000000f157223 */ /* 0x000fe2000000000e */
[----:B------:R-:W-:-:S02]  /*4fe0*/  HADD2.F32 R13, -RZ, R6.H0_H0 ;  /* 0x20000006ff0d7230 */ /* 0x000fc40000004100 */
[-C--:B------:R-:W-:Y:S01]  /*4ff0*/  FFMA R25, R19, R0.reuse, R12 ;  /* 0x0000000013197223 */ /* 0x080fe2000000000c */
[----:B------:R-:W-:Y:S02]  /*5000*/  HADD2.F32 R15, -RZ, R6.H1_H1 ;  /* 0x30000006ff0f7230 */ /* 0x000fe40000004100 */
[----:B------:R-:W-:Y:S01]  /*5010*/  FFMA R26, R17, R0, R26 ;  /* 0x00000000111a7223 */ /* 0x000fe2000000001a */
[-C--:B------:R-:W-:Y:S01]  /*5020*/  FMUL R12, R29, R2.reuse ;  /* 0x000000021d0c7220 */ /* 0x080fe20000400000 */
[--C-:B------:R-:W-:Y:S02]  /*5030*/  HADD2.F32 R17, -RZ, R7.reuse.H0_H0 ;  /* 0x20000007ff117230 */ /* 0x100fe40000004100 */
[-C--:B------:R-:W-:Y:S01]  /*5040*/  FMUL R30, R30, R2.reuse ;  /* 0x000000021e1e7220 */ /* 0x080fe20000400000 */
[----:B------:R-:W-:Y:S02]  /*5050*/  HADD2.F32 R19, -RZ, R7.H1_H1 ;  /* 0x30000007ff137230 */ /* 0x000fe40000004100 */
[----:B------:R-:W-:Y:S01]  /*5060*/  FMUL R14, R31, R2 ;  /* 0x000000021f0e7220 */ /* 0x000fe20000400000 */
[-C--:B------:R-:W-:Y:S01]  /*5070*/  FFMA R28, R13, R0.reuse, R28 ;  /* 0x000000000d1c7223 */ /* 0x080fe2000000001c */
[----:B------:R-:W-:Y:S01]  /*5080*/  FFMA R27, R15, R0, R12 ;  /* 0x000000000f1b7223 */ /* 0x000fe2000000000c */
[----:B---3--:R-:W-:-:S02]  /*5090*/  HADD2.F32 R13, -RZ, R8.H0_H0 ;  /* 0x20000008ff0d7230 */ /* 0x008fc40000004100 */
[-C--:B------:R-:W-:Y:S01]  /*50a0*/  FFMA R30, R17, R0.reuse, R30 ;  /* 0x00000000111e7223 */ /* 0x080fe2000000001e */
[----:B------:R-:W-:Y:S02]  /*50b0*/  HADD2.F32 R15, -RZ, R8.H1_H1 ;  /* 0x30000008ff0f7230 */ /* 0x000fe40000004100 */
[----:B------:R-:W-:Y:S01]  /*50c0*/  FFMA R29, R19, R0, R14 ;  /* 0x00000000131d7223 */ /* 0x000fe2000000000e */
[-C--:B------:R-:W-:Y:S01]  /*50d0*/  FMUL R32, R32, R2.reuse ;  /* 0x0000000220207220 */ /* 0x080fe20000400000 */
[-C--:B------:R-:W-:Y:S01]  /*50e0*/  FMUL R12, R33, R2.reuse ;  /* 0x00000002210c7220 */ /* 0x080fe20000400000 */
[--C-:B------:R-:W-:Y:S02]  /*50f0*/  HADD2.F32 R17, -RZ, R9.reuse.H0_H0 ;  /* 0x20000009ff117230 */ /* 0x100fe40000004100 */
[-C--:B------:R-:W-:Y:S01]  /*5100*/  FMUL R34, R34, R2.reuse ;  /* 0x0000000222227220 */ /* 0x080fe20000400000 */
[----:B------:R-:W-:Y:S02]  /*5110*/  HADD2.F32 R19, -RZ, R9.H1_H1 ;  /* 0x30000009ff137230 */ /* 0x000fe40000004100 */
[----:B------:R-:W-:Y:S01]  /*5120*/  FMUL R14, R35, R2 ;  /* 0x00000002230e7220 */ /* 0x000fe20000400000 */
[-C--:B------:R-:W-:Y:S01]  /*5130*/  FFMA R32, R13, R0.reuse, R32 ;  /* 0x000000000d207223 */ /* 0x080fe20000000020 */
[----:B------:R-:W-:Y:S01]  /*5140*/  FFMA R31, R15, R0, R12 ;  /* 0x000000000f1f7223 */ /* 0x000fe2000000000c */
[----:B------:R-:W-:-:S02]  /*5150*/  HADD2.F32 R13, -RZ, R10.H0_H0 ;  /* 0x2000000aff0d7230 */ /* 0x000fc40000004100 */
        /* <DEDUP_REMOVED lines=10> */
[-C--:B------:R-:W-:Y:S01]  /*5200*/  FFMA R12, R15, R0.reuse, R12 ;  /* 0x000000000f0c7223 */ /* 0x080fe2000000000c */
[-C--:B------:R-:W-:Y:S01]  /*5210*/  FFMA R17, R17, R0.reuse, R38 ;  /* 0x0000000011117223 */ /* 0x080fe20000000026 */
[----:B------:R-:W-:Y:S01]  /*5220*/  FFMA R14, R19, R0, R14 ;  /* 0x00000000130e7223 */ /* 0x000fe2000000000e */
[----:B------:R-:W-:Y:S01]  /*5230*/  F2FP.F16.F32.PACK_AB R25, R25, R26 ;  /* 0x0000001a1919723e */ /* 0x000fe200000000ff */
[----:B------:R-:W-:Y:S05]  /*5240*/  WARPSYNC.ALL ;  /* 0x0000000000007948 */ /* 0x000fea0003800000 */
[----:B------:R-:W-:Y:S01]  /*5250*/  F2FP.F16.F32.PACK_AB R33, R33, R34 ;  /* 0x000000222121723e */ /* 0x000fe200000000ff */
[----:B------:R-:W-:Y:S01]  /*5260*/  BSSY B0, `(.L_x_65) ;  /* 0x000001a000007945 */ /* 0x000fe20003800000 */
[----:B------:R-:W-:-:S02]  /*5270*/  F2FP.F16.F32.PACK_AB R26, R27, R28 ;  /* 0x0000001c1b1a723e */ /* 0x000fc400000000ff */
[----:B------:R-:W-:Y:S02]  /*5280*/  F2FP.F16.F32.PACK_AB R34, R12, R13 ;  /* 0x0000000d0c22723e */ /* 0x000fe400000000ff */
[----:B------:R-:W-:Y:S02]  /*5290*/  F2FP.F16.F32.PACK_AB R24, R21, R24 ;  /* 0x000000181518723e */ /* 0x000fe400000000ff */
[----:B------:R-:W-:Y:S02]  /*52a0*/  F2FP.F16.F32.PACK_AB R27, R29, R30 ;  /* 0x0000001e1d1b723e */ /* 0x000fe400000000ff */
[----:B------:R-:W-:Y:S02]  /*52b0*/  LEA R12, R89, UR43, 0x1 ;  /* 0x0000002b590c7c11 */ /* 0x000fe4000f8e08ff */
[----:B------:R-:W-:Y:S02]  /*52c0*/  F2FP.F16.F32.PACK_AB R32, R31, R32 ;  /* 0x000000201f20723e */ /* 0x000fe400000000ff */
[----:B------:R-:W-:Y:S01]  /*52d0*/  F2FP.F16.F32.PACK_AB R35, R14, R17 ;  /* 0x000000110e23723e */ /* 0x000fe200000000ff */
[----:B------:R1:W-:Y:S04]  /*52e0*/  STSM.16.MT88.4 [R12+0x30000], R24 ;  /* 0x030000180c007844 */ /* 0x0003e80000004200 */
[----:B------:R1:W-:Y:S01]  /*52f0*/  STSM.16.MT88.4 [R12+0x30800], R32 ;  /* 0x030800200c007844 */ /* 0x0003e20000004200 */
[----:B------:R-:W-:Y:S01]  /*5300*/  @!PT LDS RZ, [RZ] ;  /* 0x00000000fffff984 */ /* 0x000fe20000000800 */
[----:B------:R-:W-:Y:S01]  /*5310*/  @!PT LDS RZ, [RZ] ;  /* 0x00000000fffff984 */ /* 0x000fe20000000800 */
[----:B------:R-:W-:Y:S01]  /*5320*/  @!PT LDS RZ, [RZ] ;  /* 0x00000000fffff984 */ /* 0x000fe20000000800 */
[----:B------:R-:W-:Y:S01]  /*5330*/  @!PT LDS RZ, [RZ] ;  /* 0x00000000fffff984 */ /* 0x000fe20000000800 */
[----:B------:R2:W-:Y:S06]  /*5340*/  MEMBAR.ALL.CTA ;  /* 0x0000000000007992 */ /* 0x0005ec0000008000 */
[----:B--2---:R-:W2:Y:S02]  /*5350*/  FENCE.VIEW.ASYNC.S ;  /* 0x00000000000073c6 */ /* 0x004ea40000000000 */
[----:B--2---:R-:W-:Y:S06]  /*5360*/  BAR.SYNC.DEFER_BLOCKING 0x1, 0x100 ;  /* 0x0044000000007b1d */ /* 0x004fec0000010000 */
[----:B------:R-:W-:Y:S05]  /*5370*/  @!P0 BRA `(.L_x_66) ;  /* 0x0000000000208947 */ /* 0x000fea0003800000 */
[----:B------:R-:W-:Y:S02]  /*5380*/  UIADD3 UR44, UR43, 0x30000, URZ ;  /* 0x000300002b2c7890 */ /* 0x000fe4000fffe03f */
[----:B------:R-:W-:Y:S02]  /*5390*/  UIADD3 UR5, UR45, 0x40, URZ ;  /* 0x000000402d057890 */ /* 0x000fe4000fffe03f */
[----:B------:R-:W-:Y:S01]  /*53a0*/  UIADD3 UR4, UR43, 0x31000, URZ ;  /* 0x000310002b047890 */ /* 0x000fe2000fffe03f */
[----:B------:R-:W-:-:S04]  /*53b0*/  UMOV UR6, UR46 ;  /* 0x0000002e00067c82 */ /* 0x000fc80008000000 */
[----:B------:R2:W-:Y:S04]  /*53c0*/  UTMASTG.2D [UR44], [UR58] ;  /* 0x0000002c3a0073b5 */ /* 0x0005e80008008000 */
[----:B------:R2:W-:Y:S01]  /*53d0*/  UTMASTG.2D [UR4], [UR58] ;  /* 0x000000043a0073b5 */ /* 0x0005e20008008000 */
[----:B------:R0:W-:Y:S01]  /*53e0*/  UTMACMDFLUSH ;  /* 0x00000000000079b7 */ /* 0x0001e20000000000 */
[----:B--2---:R-:W-:-:S04]  /*53f0*/  DEPBAR.LE SB0, 0x1 ;  /* 0x000080400000791a */ /* 0x004fc80000000000 */
.L_x_66:
[----:B------:R-:W-:Y:S05]  /*5400*/  BSYNC B0 ;  /* 0x0000000000007941 */ /* 0x000fea0003800000 */
.L_x_65:
[----:B------:R-:W-:Y:S01]  /*5410*/  BAR.SYNC.DEFER_BLOCKING 0x1, 0x100 ;  /* 0x0044000000007b1d */ /* 0x000fe20000010000 */
[----:B------:R-:W-:-:S13]  /*5420*/  ISETP.NE.AND P3, PT, RZ, UR36, PT ;  /* 0x00000024ff007c0c */ /* 0x000fda000bf65270 */
[----:B------:R-:W-:Y:S05]  /*5430*/  @!P3 BRA `(.L_x_67) ;  /* 0x000000000024b947 */ /* 0x000fea0003800000 */
[----:B------:R-:W-:Y:S05]  /*5440*/  @!P1 BRA `(.L_x_68) ;  /* 0x0000000000049947 */ /* 0x000fea0003800000 */
[----:B------:R-:W-:Y:S01]  /*5450*/  BPT.TRAP 0x1 ;  /* 0x000000040000795c */ /* 0x000fe20000300000 */
.L_x_68:
[----:B------:R-:W-:Y:S02]  /*5460*/  ULEA UR4, UR55, UR43, 0x3 ;  /* 0x0000002b37047291 */ /* 0x000fe4000f8e183f */
[----:B------:R-:W-:Y:S02]  /*5470*/  UIADD3 UR55, UR55, 0x1, URZ ;  /* 0x0000000137377890 */ /* 0x000fe4000fffe03f */
[----:B------:R-:W-:Y:S02]  /*5480*/  UIADD3 UR4, UR4, 0x38500, URZ ;  /* 0x0003850004047890 */ /* 0x000fe4000fffe03f */
[----:B------:R-:W-:Y:S02]  /*5490*/  UISETP.NE.AND UP0, UPT, UR55, 0x4, UPT ;  /* 0x000000043700788c */ /* 0x000fe4000bf05270 */
[----:B------:R-:W-:Y:S02]  /*54a0*/  UPRMT UR4, UR42, 0x654, UR4 ;  /* 0x000006542a047896 */ /* 0x000fe40008000004 */
[----:B------:R-:W-:-:S07]  /*54b0*/  USEL UR55, UR55, URZ, UP0 ;  /* 0x0000003f37377287 */ /* 0x000fce0008000000 */
[----:B------:R-:W-:Y:S05]  /*54c0*/  SYNCS.ARRIVE.TRANS64.RED.A1T0 RZ, [UR4], RZ ;  /* 0x000000ffffff79a7 */ /* 0x000fea0008100404 */
.L_x_67:
[----:B------:R-:W-:Y:S05]  /*54d0*/  @!P1 BRA `(.L_x_69) ;  /* 0x0000000000049947 */ /* 0x000fea0003800000 */
[----:B------:R-:W-:Y:S01]  /*54e0*/  BPT.TRAP 0x1 ;  /* 0x000000040000795c */ /* 0x000fe20000300000 */
.L_x_69:
[----:B------:R-:W2:Y:S01]  /*54f0*/  SYNCS.PHASECHK.TRANS64.TRYWAIT P3, [UR43+0x384e8], R3 ;  /* 0x0384e803ff0075a7 */ /* 0x000ea2000806016b */
[----:B------:R-:W-:Y:S04]  /*5500*/  BSSY B0, `(.L_x_70) ;  /* 0x0000002000007945 */ /* 0x000fe80003800000 */
[----:B--2---:R-:W-:Y:S05]  /*5510*/  @!P3 BRA `(.L_x_71) ;  /* 0x0000007000fcb947 */ /* 0x004fea0003800000 */
.L_x_231:
[----:B------:R-:W-:Y:S05]  /*5520*/  BSYNC B0 ;  /* 0x0000000000007941 */ /* 0x000fea0003800000 */
.L_x_70:
[----:B------:R-:W-:Y:S05]  /*5530*/  @P2 WARPSYNC.ALL ;  /* 0x0000000000002948 */ /* 0x000fea0003800000 */
[----:B------:R-:W2:Y:S01]  /*5540*/  @P2 LDSM.16.MT88.4 R4, [R12+0x32000] ;  /* 0x032000000c04283b */ /* 0x000ea20000004200 */
[-C--:B------:R-:W-:Y:S01]  /*5550*/  FMUL R13, R40, R2.reuse ;  /* 0x00000002280d7220 */ /* 0x080fe20000400000 */
[-C--:B------:R-:W-:Y:S01]  /*5560*/  FMUL R41, R41, R2.reuse ;  /* 0x0000000229297220 */ /* 0x080fe20000400000 */
[-C--:B------:R-:W-:Y:S01]  /*5570*/  FMUL R15, R42, R2.reuse ;  /* 0x000000022a0f7220 */ /* 0x080fe20000400000 */
[----:B------:R-:W3:Y:S01]  /*5580*/  @P2 LDSM.16.MT88.4 R8, [R12+0x32800] ;  /* 0x032800000c08283b */ /* 0x000ee20000004200 */
[-C--:B------:R-:W-:Y:S01]  /*5590*/  FMUL R43, R43, R2.reuse ;  /* 0x000000022b2b7220 */ /* 0x080fe20000400000 */
[-C--:B------:R-:W-:Y:S01]  /*55a0*/  FMUL R17, R44, R2.reuse ;  /* 0x000000022c117220 */ /* 0x080fe20000400000 */
[-C--:B------:R-:W-:Y:S01]  /*55b0*/  FMUL R45, R45, R2.reuse ;  /* 0x000000022d2d7220 */ /* 0x080fe20000400000 */
[-C--:B------:R-:W-:Y:S01]  /*55c0*/  FMUL R19, R46, R2.reuse ;  /* 0x000000022e137220 */ /* 0x080fe20000400000 */
[-C--:B------:R-:W-:Y:S01]  /*55d0*/  FMUL R47, R47, R2.reuse ;  /* 0x000000022f2f7220 */ /* 0x080fe20000400000 */
[-C--:B------:R-:W-:Y:S01]  /*55e0*/  FMUL R21, R48, R2.reuse ;  /* 0x0000000230157220 */ /* 0x080fe20000400000 */
[-C--:B------:R-:W-:Y:S01]  /*55f0*/  FMUL R49, R49, R2.reuse ;  /* 0x0000000231317220 */ /* 0x080fe20000400000 */
[-C--:B-1----:R-:W-:Y:S01]  /*5600*/  FMUL R25, R50, R2.reuse ;  /* 0x0000000232197220 */ /* 0x082fe20000400000 */
[-C--:B------:R-:W-:Y:S01]  /*5610*/  FMUL R51, R51, R2.reuse ;  /* 0x0000000233337220 */ /* 0x080fe20000400000 */
[-C--:B------:R-:W-:Y:S01]  /*5620*/  FMUL R27, R52, R2.reuse ;  /* 0x00000002341b7220 */ /* 0x080fe20000400000 */
[-C--:B------:R-:W-:Y:S01]  /*5630*/  FMUL R53, R53, R2.reuse ;  /* 0x0000000235357220 */ /* 0x080fe20000400000 */
[-C--:B------:R-:W-:Y:S01]  /*5640*/  FMUL R29, R54, R2.reuse ;  /* 0x00000002361d7220 */ /* 0x080fe20000400000 */
[----:B------:R-:W-:Y:S01]  /*5650*/  FMUL R55, R55, R2 ;  /* 0x0000000237377220 */ /* 0x000fe20000400000 */
[----:B------:R-:W-:Y:S05]  /*5660*/  WARPSYNC.ALL ;  /* 0x0000000000007948 */ /* 0x000fea0003800000 */
[----:B------:R-:W-:Y:S01]  /*5670*/  BSSY B0, `(.L_x_72) ;  /* 0x000003d000007945 */ /* 0x000fe20003800000 */
[----:B--2---:R-:W-:-:S02]  /*5680*/  HADD2.F32 R14, -RZ, R4.H0_H0 ;  /* 0x20000004ff0e7230 */ /* 0x004fc40000004100 */
[----:B------:R-:W-:Y:S02]  /*5690*/  HADD2.F32 R16, -RZ, R4.H1_H1 ;  /* 0x30000004ff107230 */ /* 0x000fe40000004100 */
[--C-:B------:R-:W-:Y:S02]  /*56a0*/  HADD2.F32 R18, -RZ, R5.reuse.H0_H0 ;  /* 0x20000005ff127230 */ /* 0x100fe40000004100 */
[-C--:B------:R-:W-:Y:S01]  /*56b0*/  FFMA R13, R14, R0.reuse, R13 ;  /* 0x000000000e0d7223 */ /* 0x080fe2000000000d */
[----:B------:R-:W-:Y:S02]  /*56c0*/  HADD2.F32 R20, -RZ, R5.H1_H1 ;  /* 0x30000005ff147230 */ /* 0x000fe40000004100 */
[-C--:B------:R-:W-:Y:S01]  /*56d0*/  FFMA R14, R16, R0.reuse, R41 ;  /* 0x00000000100e7223 */ /* 0x080fe20000000029 */
[----:B------:R-:W-:Y:S02]  /*56e0*/  HADD2.F32 R24, -RZ, R7.H0_H0 ;  /* 0x20000007ff187230 */ /* 0x000fe40000004100 */
[----:B------:R-:W-:Y:S01]  /*56f0*/  FFMA R15, R18, R0, R15 ;  /* 0x00000000120f7223 */ /* 0x000fe2000000000f */
[----:B------:R-:W-:-:S02]  /*5700*/  HADD2.F32 R18, -RZ, R6.H0_H0 ;  /* 0x20000006ff127230 */ /* 0x000fc40000004100 */
[-C--:B------:R-:W-:Y:S01]  /*5710*/  FFMA R16, R20, R0.reuse, R43 ;  /* 0x0000000014107223 */ /* 0x080fe2000000002b */
[----:B------:R-:W-:Y:S02]  /*5720*/  HADD2.F32 R20, -RZ, R6.H1_H1 ;  /* 0x30000006ff147230 */ /* 0x000fe40000004100 */
[-C--:B------:R-:W-:Y:S01]  /*5730*/  FFMA R19, R24, R0.reuse, R19 ;  /* 0x0000000018137223 */ /* 0x080fe20000000013 */
[----:B------:R-:W-:Y:S02]  /*5740*/  HADD2.F32 R26, -RZ, R7.H1_H1 ;  /* 0x30000007ff1a7230 */ /* 0x000fe40000004100 */
[-C--:B------:R-:W-:Y:S01]  /*5750*/  FFMA R17, R18, R0.reuse, R17 ;  /* 0x0000000012117223 */ /* 0x080fe20000000011 */
[----:B---3--:R-:W-:Y:S02]  /*5760*/  HADD2.F32 R24, -RZ, R8.H0_H0 ;  /* 0x20000008ff187230 */ /* 0x008fe40000004100 */
[----:B------:R-:W-:Y:S01]  /*5770*/  FFMA R18, R20, R0, R45 ;  /* 0x0000000014127223 */ /* 0x000fe2000000002d */
[----:B------:R-:W-:-:S02]  /*5780*/  HADD2.F32 R28, -RZ, R9.H0_H0 ;  /* 0x20000009ff1c7230 */ /* 0x000fc40000004100 */
[-C--:B------:R-:W-:Y:S01]  /*5790*/  FFMA R20, R26, R0.reuse, R47 ;  /* 0x000000001a147223 */ /* 0x080fe2000000002f */
[----:B------:R-:W-:Y:S02]  /*57a0*/  HADD2.F32 R26, -RZ, R8.H1_H1 ;  /* 0x30000008ff1a7230 */ /* 0x000fe40000004100 */
        /* <DEDUP_REMOVED lines=11> */
[----:B------:R-:W-:Y:S01]  /*5860*/  F2FP.F16.F32.PACK_AB R25, R26, R25 ;  /* 0x000000191a19723e */ /* 0x000fe200000000ff */
[-C--:B------:R-:W-:Y:S01]  /*5870*/  FFMA R28, R30, R0.reuse, R53 ;  /* 0x000000001e1c7223 */ /* 0x080fe20000000035 */
[----:B------:R-:W-:Y:S01]  /*5880*/  F2FP.F16.F32.PACK_AB R32, R14, R13 ;  /* 0x0000000d0e20723e */ /* 0x000fe200000000ff */
[----:B------:R-:W-:Y:S01]  /*5890*/  FFMA R30, R34, R0, R55 ;  /* 0x00000000221e7223 */ /* 0x000fe20000000037 */
[----:B------:R-:W-:-:S02]  /*58a0*/  F2FP.F16.F32.PACK_AB R33, R16, R15 ;  /* 0x0000000f1021723e */ /* 0x000fc400000000ff */
[----:B------:R-:W-:Y:S02]  /*58b0*/  F2FP.F16.F32.PACK_AB R34, R18, R17 ;  /* 0x000000111222723e */ /* 0x000fe400000000ff */
[----:B------:R-:W-:Y:S02]  /*58c0*/  F2FP.F16.F32.PACK_AB R35, R20, R19 ;  /* 0x000000131423723e */ /* 0x000fe400000000ff */
[----:B------:R-:W-:Y:S02]  /*58d0*/  F2FP.F16.F32.PACK_AB R26, R28, R27 ;  /* 0x0000001b1c1a723e */ /* 0x000fe400000000ff */
[----:B------:R-:W-:Y:S01]  /*58e0*/  F2FP.F16.F32.PACK_AB R24, R24, R21 ;  /* 0x000000151818723e */ /* 0x000fe200000000ff */
[----:B------:R1:W-:Y:S01]  /*58f0*/  STSM.16.MT88.4 [R12+0x32000], R32 ;  /* 0x032000200c007844 */ /* 0x0003e20000004200 */
[----:B------:R-:W-:-:S05]  /*5900*/  F2FP.F16.F32.PACK_AB R27, R30, R29 ;  /* 0x0000001d1e1b723e */ /* 0x000fca00000000ff */
        /* <DEDUP_REMOVED lines=11> */
[----:B------:R-:W-:Y:S02]  /*59c0*/  UIADD3 UR9, UR45, 0x40, URZ ;  /* 0x000000402d097890 */ /* 0x000fe4000fffe03f */
[----:B------:R-:W-:Y:S01]  /*59d0*/  UIADD3 UR8, UR43, 0x33000, URZ ;  /* 0x000330002b087890 */ /* 0x000fe2000fffe03f */
[----:B------:R-:W-:Y:S01]  /*59e0*/  UMOV UR5, UR45 ;  /* 0x0000002d00057c82 */ /* 0x000fe20008000000 */
[----:B------:R-:W-:-:S03]  /*59f0*/  UMOV UR10, UR6 ;  /* 0x00000006000a7c82 */ /* 0x000fc60008000000 */
[----:B------:R2:W-:Y:S04]  /*5a00*/  UTMASTG.2D [UR4], [UR58] ;  /* 0x000000043a0073b5 */ /* 0x0005e80008008000 */
[----:B------:R2:W-:Y:S01]  /*5a10*/  UTMASTG.2D [UR8], [UR58] ;  /* 0x000000083a0073b5 */ /* 0x0005e20008008000 */
[----:B------:R0:W-:Y:S01]  /*5a20*/  UTMACMDFLUSH ;  /* 0x00000000000079b7 */ /* 0x0001e20000000000 */
[----:B--2---:R-:W-:-:S04]  /*5a30*/  DEPBAR.LE SB0, 0x1 ;  /* 0x000080400000791a */ /* 0x004fc80000000000 */
.L_x_73:
[----:B------:R-:W-:Y:S05]  /*5a40*/  BSYNC B0 ;  /* 0x0000000000007941 */ /* 0x000fea0003800000 */
.L_x_72:
[----:B------:R-:W-:Y:S06]  /*5a50*/  BAR.SYNC.DEFER_BLOCKING 0x1, 0x100 ;  /* 0x0044000000007b1d */ /* 0x000fec0000010000 */
[----:B------:R-:W-:Y:S05]  /*5a60*/  @!P1 BRA `(.L_x_74) ;  /* 0x0000000000049947 */ /* 0x000fea0003800000 */
[----:B------:R-:W-:Y:S01]  /*5a70*/  BPT.TRAP 0x1 ;  /* 0x000000040000795c */ /* 0x000fe20000300000 */
.L_x_74:
[----:B------:R-:W-:-:S04]  /*5a80*/  ULEA UR4, UR55, UR43, 0x3 ;  /* 0x0000002b37047291 */ /* 0x000fc8000f8e183f */
[----:B------:R-:W-:-:S04]  /*5a90*/  UIADD3 UR4, UR4, 0x38500, URZ ;  /* 0x0003850004047890 */ /* 0x000fc8000fffe03f */
[----:B------:R-:W-:-:S09]  /*5aa0*/  UPRMT UR4, UR42, 0x654, UR4 ;  /* 0x000006542a047896 */ /* 0x000fd20008000004 */
[----:B------:R-:W-:Y:S01]  /*5ab0*/  SYNCS.ARRIVE.TRANS64.RED.A1T0 RZ, [UR4], RZ ;  /* 0x000000ffffff79a7 */ /* 0x000fe20008100404 */
[----:B------:R-:W-:Y:S05]  /*5ac0*/  @!P1 BRA `(.L_x_75) ;  /* 0x0000000000049947 */ /* 0x000fea0003800000 */
[----:B------:R-:W-:Y:S01]  /*5ad0*/  BPT.TRAP 0x1 ;  /* 0x000000040000795c */ /* 0x000fe20000300000 */
.L_x_75:
[----:B------:R-:W2:Y:S01]  /*5ae0*/  SYNCS.PHASECHK.TRANS64.TRYWAIT P3, [UR43+0x384f0], R3 ;  /* 0x0384f003ff0075a7 */ /* 0x000ea2000806016b */
[----:B------:R-:W-:Y:S04]  /*5af0*/  BSSY B0, `(.L_x_76) ;  /* 0x0000002000007945 */ /* 0x000fe80003800000 */
[----:B--2---:R-:W-:Y:S05]  /*5b00*/  @!P3 BRA `(.L_x_77) ;  /* 0x0000006c0098b947 */ /* 0x004fea0003800000 */
.L_x_232:
[----:B------:R-:W-:Y:S05]  /*5b10*/  BSYNC B0 ;  /* 0x0000000000007941 */ /* 0x000fea0003800000 */
.L_x_76:
        /* <DEDUP_REMOVED lines=81> */
.L_x_79:
[----:B------:R-:W-:Y:S05]  /*6030*/  BSYNC B0 ;  /* 0x0000000000007941 */ /* 0x000fea0003800000 */
.L_x_78:
[----:B------:R-:W-:Y:S06]  /*6040*/  BAR.SYNC.DEFER_BLOCKING 0x1, 0x100 ;  /* 0x0044000000007b1d */ /* 0x000fec0000010000 */
[----:B------:R-:W-:Y:S05]  /*6050*/  @!P1 BRA `(.L_x_80) ;  /* 0x0000000000049947 */ /* 0x000fea0003800000 */
[----:B------:R-:W-:Y:S01]  /*6060*/  BPT.TRAP 0x1 ;  /* 0x000000040000795c */ /* 0x000fe20000300000 */
.L_x_80:
[----:B------:R-:W-:-:S04]  /*6070*/  UIADD3 UR55, UR55, 0x1, URZ ;  /* 0x0000000137377890 */ /* 0x000fc8000fffe03f */
[----:B------:R-:W-:-:S04]  /*6080*/  UISETP.NE.AND UP0, UPT, UR55, 0x4, UPT ;  /* 0x000000043700788c */ /* 0x000fc8000bf05270 */
[----:B------:R-:W-:-:S04]  /*6090*/  USEL UR55, UR55, URZ, UP0 ;  /* 0x0000003f37377287 */ /* 0x000fc80008000000 */
[----:B------:R-:W-:-:S04]  /*60a0*/  ULEA UR4, UR55, UR43, 0x3 ;  /* 0x0000002b37047291 */ /* 0x000fc8000f8e183f */
[----:B------:R-:W-:-:S04]  /*60b0*/  UIADD3 UR4, UR4, 0x38500, URZ ;  /* 0x0003850004047890 */ /* 0x000fc8000fffe03f */
[----:B------:R-:W-:-:S09]  /*60c0*/  UPRMT UR4, UR42, 0x654, UR4 ;  /* 0x000006542a047896 */ /* 0x000fd20008000004 */
[----:B------:R-:W-:Y:S01]  /*60d0*/  SYNCS.ARRIVE.TRANS64.RED.A1T0 RZ, [UR4], RZ ;  /* 0x000000ffffff79a7 */ /* 0x000fe20008100404 */
[----:B------:R-:W-:Y:S05]  /*60e0*/  @!P1 BRA `(.L_x_81) ;  /* 0x0000000000049947 */ /* 0x000fea0003800000 */
[----:B------:R-:W-:Y:S01]  /*60f0*/  BPT.TRAP 0x1 ;  /* 0x000000040000795c */ /* 0x000fe20000300000 */
.L_x_81:
[----:B------:R-:W2:Y:S01]  /*6100*/  SYNCS.PHASECHK.TRANS64.TRYWAIT P3, [UR43+0x384f8], R3 ;  /* 0x0384f803ff0075a7 */ /* 0x000ea2000806016b */
[----:B------:R-:W-:Y:S04]  /*6110*/  BSSY B0, `(.L_x_82) ;  /* 0x0000002000007945 */ /* 0x000fe80003800000 */
[----:B--2---:R-:W-:Y:S05]  /*6120*/  @!P3 BRA `(.L_x_83) ;  /* 0x000000680028b947 */ /* 0x004fea0003800000 */
.L_x_233:
[----:B------:R-:W-:Y:S05]  /*6130*/  BSYNC B0 ;  /* 0x0000000000007941 */ /* 0x000fea0003800000 */
.L_x_82:
[----:B------:R-:W-:Y:S05]  /*6140*/  @P2 WARPSYNC.ALL ;  /* 0x0000000000002948 */ /* 0x000fea0003800000 */
[----:B------:R-:W3:Y:S01]  /*6150*/  @P2 LDSM.16.MT88.4 R4, [R12+0x36000] ;  /* 0x036000000c04283b */ /* 0x000ee20000004200 */
[-C--:B------:R-:W-:Y:S01]  /*6160*/  FMUL R80, R80, R2.reuse ;  /* 0x0000000250507220 */ /* 0x080fe20000400000 */
[-C--:B-1----:R-:W-:Y:S01]  /*6170*/  FMUL R24, R81, R2.reuse ;  /* 0x0000000251187220 */ /* 0x082fe20000400000 */
[-C--:B------:R-:W-:Y:S01]  /*6180*/  FMUL R72, R72, R2.reuse ;  /* 0x0000000248487220 */ /* 0x080fe20000400000 */
[----:B------:R-:W1:Y:S01]  /*6190*/  @P2 LDSM.16.MT88.4 R8, [R12+0x36800] ;  /* 0x036800000c08283b */ /* 0x000e620000004200 */
[-C--:B--2---:R-:W-:Y:S01]  /*61a0*/  FMUL R14, R73, R2.reuse ;  /* 0x00000002490e7220 */ /* 0x084fe20000400000 */
[-C--:B------:R-:W-:Y:S01]  /*61b0*/  FMUL R74, R74, R2.reuse ;  /* 0x000000024a4a7220 */ /* 0x080fe20000400000 */
        /* <DEDUP_REMOVED lines=10> */
[----:B------:R-:W-:Y:S01]  /*6260*/  FMUL R2, R87, R2 ;  /* 0x0000000257027220 */ /* 0x000fe20000400000 */
[----:B------:R-:W-:Y:S05]  /*6270*/  WARPSYNC.ALL ;  /* 0x0000000000007948 */ /* 0x000fea0003800000 */
[----:B------:R-:W-:Y:S01]  /*6280*/  BSSY B0, `(.L_x_84) ;  /* 0x000003c000007945 */ /* 0x000fe20003800000 */
[----:B---3--:R-:W-:-:S02]  /*6290*/  HADD2.F32 R15, -RZ, R5.H0_H0 ;  /* 0x20000005ff0f7230 */ /* 0x008fc40000004100 */
[----:B------:R-:W-:Y:S02]  /*62a0*/  HADD2.F32 R21, -RZ, R7.H0_H0 ;  /* 0x20000007ff157230 */ /* 0x000fe40000004100 */
[--C-:B-1----:R-:W-:Y:S02]  /*62b0*/  HADD2.F32 R25, -RZ, R8.reuse.H0_H0 ;  /* 0x20000008ff197230 */ /* 0x102fe40000004100 */
        /* <DEDUP_REMOVED lines=11> */
[--C-:B------:R-:W-:Y:S02]  /*6370*/  HADD2.F32 R17, -RZ, R6.reuse.H0_H0 ;  /* 0x20000006ff117230 */ /* 0x100fe40000004100 */
[----:B------:R-:W-:Y:S01]  /*6380*/  FFMA R14, R13, R0, R14 ;  /* 0x000000000d0e7223 */ /* 0x000fe2000000000e */
[----:B------:R-:W-:-:S02]  /*6390*/  HADD2.F32 R19, -RZ, R6.H1_H1 ;  /* 0x30000006ff137230 */ /* 0x000fc40000004100 */
        /* <DEDUP_REMOVED lines=40> */
[----:B------:R2:W-:Y:S02]  /*6620*/  UTMASTG.2D [UR8], [UR58] ;  /* 0x000000083a0073b5 */ /* 0x0005e40008008000 */
[----:B--2---:R0:W-:Y:S02]  /*6630*/  UTMACMDFLUSH ;  /* 0x00000000000079b7 */ /* 0x0041e40000000000 */
.L_x_85:
[----:B------:R-:W-:Y:S05]  /*6640*/  BSYNC B0 ;  /* 0x0000000000007941 */ /* 0x000fea0003800000 */
.L_x_84:
[----:B------:R-:W-:Y:S04]  /*6650*/  BSSY B0, `(.L_x_86) ;  /* 0x0000003000007945 */ /* 0x000fe80003800000 */
[----:B------:R-:W-:Y:S05]  /*6660*/  @!P0 BRA `(.L_x_87) ;  /* 0x0000000000048947 */ /* 0x000fea0003800000 */
[----:B------:R-:W-:-:S04]  /*6670*/  DEPBAR.LE SB0, 0x1 ;  /* 0x000080400000791a */ /* 0x000fc80000000000 */
.L_x_87:
[----:B------:R-:W-:Y:S05]  /*6680*/  BSYNC B0 ;  /* 0x0000000000007941 */ /* 0x000fea0003800000 */
.L_x_86:
[----:B------:R-:W-:Y:S06]  /*6690*/  BAR.SYNC.DEFER_BLOCKING 0x1, 0x100 ;  /* 0x0044000000007b1d */ /* 0x000fec0000010000 */
[----:B------:R-:W-:Y:S05]  /*66a0*/  @!P1 BRA `(.L_x_88) ;  /* 0x0000000000049947 */ /* 0x000fea0003800000 */
[----:B------:R-:W-:Y:S01]  /*66b0*/  BPT.TRAP 0x1 ;  /* 0x000000040000795c */ /* 0x000fe20000300000 */
.L_x_88:
[----:B------:R-:W-:Y:S02]  /*66c0*/  UIADD3 UR4, UR55, 0x1, URZ ;  /* 0x0000000137047890 */ /* 0x000fe4000fffe03f */
[----:B------:R-:W-:Y:S02]  /*66d0*/  UISETP.NE.AND UP1, UPT, UR47, 0x3, UPT ;  /* 0x000000032f00788c */ /* 0x000fe4000bf25270 */
[----:B------:R-:W-:-:S04]  /*66e0*/  UISETP.NE.AND UP0, UPT, UR4, 0x4, UPT ;  /* 0x000000040400788c */ /* 0x000fc8000bf05270 */
[----:B------:R-:W-:Y:S01]  /*66f0*/  USEL UR4, UR4, URZ, UP0 ;  /* 0x0000003f04047287 */ /* 0x000fe20008000000 */
[----:B------:R-:W-:-:S03]  /*6700*/  PLOP3.LUT P2, PT, PT, PT, UP1, 0x80, 0x0 ;  /* 0x000000000000781c */ /* 0x000fc60003f4f018 */
[----:B------:R-:W-:Y:S02]  /*6710*/  ULEA UR5, UR4, UR43, 0x3 ;  /* 0x0000002b04057291 */ /* 0x000fe4000f8e183f */
[----:B------:R-:W-:Y:S02]  /*6720*/  UIADD3 UR4, UR4, 0x1, URZ ;  /* 0x0000000104047890 */ /* 0x000fe4000fffe03f */
[----:B------:R-:W-:Y:S02]  /*6730*/  UIADD3 UR5, UR5, 0x38500, URZ ;  /* 0x0003850005057890 */ /* 0x000fe4000fffe03f */
[----:B------:R-:W-:Y:S02]  /*6740*/  UISETP.NE.AND UP0, UPT, UR4, 0x4, UPT ;  /* 0x000000040400788c */ /* 0x000fe4000bf05270 */
[----:B------:R-:W-:Y:S02]  /*6750*/  UPRMT UR5, UR42, 0x654, UR5 ;  /* 0x000006542a057896 */ /* 0x000fe40008000005 */
[----:B------:R-:W-:-:S07]  /*6760*/  USEL UR55, UR4, URZ, UP0 ;  /* 0x0000003f04377287 */ /* 0x000fce0008000000 */
[----:B------:R-:W-:Y:S01]  /*6770*/  SYNCS.ARRIVE.TRANS64.RED.A1T0 RZ, [UR5], RZ ;  /* 0x000000ffffff79a7 */ /* 0x000fe20008100405 */
[----:B------:R-:W-:Y:S05]  /*6780*/  @!P2 BRA `(.L_x_89) ;  /* 0x000000000004a947 */ /* 0x000fea0003800000 */
[----:B------:R-:W-:Y:S01]  /*6790*/  BPT.TRAP 0x1 ;  /* 0x000000040000795c */ /* 0x000fe20000300000 */
.L_x_89:
[----:B------:R-:W-:Y:S01]  /*67a0*/  ULEA UR4, UR38, UR43, 0x3 ;  /* 0x0000002b26047291 */ /* 0x000fe2000f8e183f */
[----:B------:R-:W-:-:S08]  /*67b0*/  SHF.L.U32 R0, R93, 0x1f, RZ ;  /* 0x0000001f5d007819 */ /* 0x000fd000000006ff */
[----:B------:R-:W2:Y:S02]  /*67c0*/  SYNCS.PHASECHK.TRANS64.TRYWAIT P0, [UR4+0x38400], R0 ;  /* 0x03840000ff0075a7 */ /* 0x000ea40008000144 */
[----:B--2---:R-:W-:Y:S05]  /*67d0*/  @!P0 BRA `(.L_x_90) ;  /* 0x0000006000948947 */ /* 0x004fea0003800000 */
.L_x_234:
[----:B------:R-:W-:-:S09]  /*67e0*/  ULEA UR5, UR38, UR43, 0x4 ;  /* 0x0000002b26057291 */ /* 0x000fd2000f8e203f */
[----:B------:R-:W3:Y:S01]  /*67f0*/  LDS.128 R16, [UR5+0x38530] ;  /* 0x03853005ff107984 */ /* 0x000ee20008000c00 */
[----:B------:R-:W-:Y:S01]  /*6800*/  @!PT LDS RZ, [RZ] ;  /* 0x00000000fffff984 */ /* 0x000fe20000000800 */
[----:B------:R-:W-:Y:S01]  /*6810*/  @!PT LDS RZ, [RZ] ;  /* 0x00000000fffff984 */ /* 0x000fe20000000800 */
[----:B------:R-:W-:Y:S01]  /*6820*/  @!PT LDS RZ, [RZ] ;  /* 0x00000000fffff984 */ /* 0x000fe20000000800 */
[----:B------:R-:W-:Y:S01]  /*6830*/  @!PT LDS RZ, [RZ] ;  /* 0x00000000fffff984 */ /* 0x000fe20000000800 */
[----:B------:R4:W-:Y:S06]  /*6840*/  MEMBAR.ALL.CTA ;  /* 0x0000000000007992 */ /* 0x0009ec0000008000 */
[----:B----4-:R-:W4:Y:S01]  /*6850*/  FENCE.VIEW.ASYNC.S ;  /* 0x00000000000073c6 */ /* 0x010f220000000000 */
[----:B------:R-:W-:Y:S05]  /*6860*/  @!P2 BRA `(.L_x_91) ;  /* 0x000000000004a947 */ /* 0x000fea0003800000 */
[----:B------:R-:W-:Y:S01]  /*6870*/  BPT.TRAP 0x1 ;  /* 0x000000040000795c */ /* 0x000fe20000300000 */
.L_x_91:
[----:B---3--:R-:W-:Y:S01]  /*6880*/  ISETP.NE.AND P0, PT, R19, RZ, PT ;  /* 0x000000ff1300720c */ /* 0x008fe20003f05270 */
[----:B------:R-:W-:Y:S01]  /*6890*/  UIADD3 UR4, UR4, 0x38440, URZ ;  /* 0x0003844004047890 */ /* 0x000fe2000fffe03f */
[CC--:B------:R-:W-:Y:S02]  /*68a0*/  ISETP.NE.AND P2, PT, R91.reuse, R18.reuse, PT ;  /* 0x000000125b00720c */ /* 0x0c0fe40003f45270 */
[----:B------:R-:W-:Y:S01]  /*68b0*/  ISETP.EQ.OR P0, PT, R91, R18, !P0 ;  /* 0x000000125b00720c */ /* 0x000fe20004702670 */
[----:B------:R-:W-:-:S09]  /*68c0*/  UPRMT UR4, UR42, 0x654, UR4 ;  /* 0x000006542a047896 */ /* 0x000fd20008000004 */
[----:B----4-:R-:W-:Y:S03]  /*68d0*/  SYNCS.ARRIVE.TRANS64.RED.A1T0 RZ, [UR4], RZ ;  /* 0x000000ffffff79a7 */ /* 0x010fe60008100404 */
[----:B------:R-:W-:Y:S05]  /*68e0*/  @P0 BRA `(.L_x_92) ;  /* 0x0000000000fc0947 */ /* 0x000fea0003800000 */
[----:B------:R-:W-:-:S13]  /*68f0*/  ISETP.NE.AND P0, PT, RZ, UR54, PT ;  /* 0x00000036ff007c0c */ /* 0x000fda000bf05270 */
[----:B------:R-:W-:Y:S05]  /*6900*/  @P0 BRA `(.L_x_92) ;  /* 0x0000000000f40947 */ /* 0x000fea0003800000 */
[----:B--2---:R-:W2:Y:S01]  /*6910*/  S2R R0, SR_LANEID ;  /* 0x0000000000007919 */ /* 0x004ea20000000000 */
[----:B------:R-:W-:Y:S01]  /*6920*/  ELECT P0, URZ, PT ;  /* 0x00000000003f782f */ /* 0x000fe20003800000 */
[----:B------:R-:W-:Y:S01]  /*6930*/  BSSY B0, `(.L_x_93) ;  /* 0x000002f000007945 */ /* 0x000fe20003800000 */
[----:B--2---:R-:W-:-:S11]  /*6940*/  IMAD.SHL.U32 R15, R0, 0x4, RZ ;  /* 0x00000004000f7824 */ /* 0x004fd600078e00ff */
[----:B------:R-:W-:Y:S05]  /*6950*/  @!P0 BRA `(.L_x_94) ;  /* 0x0000000000b08947 */ /* 0x000fea0003800000 */
[----:B------:R-:W-:Y:S01]  /*6960*/  IMAD.SHL.U32 R0, R18, 0x8, RZ ;  /* 0x0000000812007824 */ /* 0x000fe200078e00ff */
[----:B------:R-:W-:Y:S01]  /*6970*/  SHF.R.S32.HI R3, RZ, 0x1f, R18 ;  /* 0x0000001fff037819 */ /* 0x000fe20000011412 */
[----:B------:R-:W-:-:S03]  /*6980*/  ULDC.64 UR4, c[0x0][0x820] ;  /* 0x0002080000047ab9 */ /* 0x000fc60000000a00 */
[----:B------:R-:W-:Y:S02]  /*6990*/  SHF.L.U64.HI R8, R18, 0x3, R3 ;  /* 0x0000000312087819 */ /* 0x000fe40000010203 */
[----:B-1----:R-:W-:Y:S01]  /*69a0*/  IADD3 R4, P0, R0, UR4, RZ ;  /* 0x0000000400047c10 */ /* 0x002fe2000ff1e0ff */
[----:B------:R-:W1:Y:S03]  /*69b0*/  LDC.64 R2, c[0x0][0x290] ;  /* 0x0000a400ff027b82 */ /* 0x000e660000000a00 */
[----:B------:R-:W-:Y:S01]  /*69c0*/  IADD3.X R5, R8, UR5, RZ, P0, !PT ;  /* 0x0000000508057c10 */ /* 0x000fe200087fe4ff */
[----:B------:R-:W-:-:S05]  /*69d0*/  ULDC.64 UR4, c[0x0][0x818] ;  /* 0x0002060000047ab9 */ /* 0x000fca0000000a00 */
[----:B------:R-:W2:Y:S01]  /*69e0*/  LDG.E.64 R4, desc[UR56][R4.64] ;  /* 0x0000003804047981 */ /* 0x000ea2000c1e1b00 */
[----:B-1----:R-:W-:Y:S01]  /*69f0*/  IMAD.WIDE R6, R18, 0xc, R2 ;  /* 0x0000000c12067825 */ /* 0x002fe200078e0202 */
[----:B------:R-:W-:Y:S02]  /*6a00*/  IADD3 R2, P0, R0, UR4, RZ ;  /* 0x0000000400027c10 */ /* 0x000fe4000ff1e0ff */
[----:B------:R-:W1:Y:S02]  /*6a10*/  LDS R0, [UR49+0x1c] ;  /* 0x00001c31ff007984 */ /* 0x000e640008000800 */
[----:B------:R-:W-:Y:S02]  /*6a20*/  IADD3.X R3, R8, UR5, RZ, P0, !PT ;  /* 0x0000000508037c10 */ /* 0x000fe400087fe4ff */
[----:B------:R-:W3:Y:S04]  /*6a30*/  LDG.E R12, desc[UR56][R6.64] ;  /* 0x00000038060c7981 */ /* 0x000ee8000c1e1900 */
[----:B------:R4:W5:Y:S04]  /*6a40*/  LDG.E R13, desc[UR56][R6.64+0x4] ;  /* 0x00000438060d7981 */ /* 0x000968000c1e1900 */
[----:B------:R-:W5:Y:S01]  /*6a50*/  LDG.E.64 R2, desc[UR56][R2.64] ;  /* 0x0000003802027981 */ /* 0x000f62000c1e1b00 */
[----:B------:R-:W-:-:S03]  /*6a60*/  IMAD.U32 R8, RZ, RZ, UR49 ;  /* 0x00000031ff087e24 */ /* 0x000fc6000f8e00ff */
[----:B------:R-:W-:Y:S02]  /*6a70*/  STS [UR49+0x30], RZ ;  /* 0x000030ffff007988 */ /* 0x000fe40008000831 */
[----:B------:R-:W-:Y:S02]  /*6a80*/  SHF.R.U64 R8, R8, 0x4, RZ ;  /* 0x0000000408087819 */ /* 0x000fe400000012ff */
[----:B----4-:R-:W-:-:S03]  /*6a90*/  CS2R R6, SRZ ;  /* 0x0000000000067805 */ /* 0x010fc6000001ff00 */
[----:B------:R-:W-:Y:S04]  /*6aa0*/  STS [UR49+0x10], R8 ;  /* 0x00001008ff007988 */ /* 0x000fe80008000831 */
[----:B------:R-:W-:Y:S01]  /*6ab0*/  STS [UR49+0x14], R8 ;  /* 0x00001408ff007988 */ /* 0x000fe20008000831 */
[C---:B--2---:R-:W-:Y:S01]  /*6ac0*/  SHF.L.U64.HI R11, R4.reuse, 0x1, R5 ;  /* 0x00000001040b7819 */ /* 0x044fe20000010205 */
[----:B------:R-:W-:-:S03]  /*6ad0*/  IMAD.SHL.U32 R10, R4, 0x2, RZ ;  /* 0x00000002040a7824 */ /* 0x000fc600078e00ff */
[----:B------:R-:W-:Y:S02]  /*6ae0*/  LOP3.LUT R11, R11, 0x1fffffff, RZ, 0xc0, !PT ;  /* 0x1fffffff0b0b7812 */ /* 0x000fe400078ec0ff */
[----:B------:R-:W-:Y:S02]  /*6af0*/  LOP3.LUT R10, R10, 0xfffffffe, RZ, 0xc0, !PT ;  /* 0xfffffffe0a0a7812 */ /* 0x000fe400078ec0ff */
[--C-:B------:R-:W-:Y:S02]  /*6b00*/  SHF.R.U32.HI R5, RZ, 0x4, R11.reuse ;  /* 0x00000004ff057819 */ /* 0x100fe4000001160b */
[----:B------:R-:W-:Y:S02]  /*6b10*/  SHF.R.U64 R10, R10, 0x4, R11 ;  /* 0x000000040a0a7819 */ /* 0x000fe4000000120b */
[----:B-1----:R-:W-:-:S03]  /*6b20*/  LOP3.LUT R0, R0, 0xf, R5, 0xb8, !PT ;  /* 0x0000000f00007812 */ /* 0x002fc600078eb805 */
[----:B------:R-:W-:Y:S04]  /*6b30*/  STS [UR49+0xc], R10 ;  /* 0x00000c0aff007988 */ /* 0x000fe80008000831 */
[----:B------:R-:W-:Y:S01]  /*6b40*/  STS [UR49+0x1c], R0 ;  /* 0x00001c00ff007988 */ /* 0x000fe20008000831 */
[----:B---3--:R-:W-:-:S03]  /*6b50*/  VIADD R4, R12, 0xffffffff ;  /* 0xffffffff0c047836 */ /* 0x008fc60000000000 */
[----:B------:R-:W1:Y:S04]  /*6b60*/  LDS R5, [UR49+0x1c] ;  /* 0x00001c31ff057984 */ /* 0x000e680008000800 */
[----:B-----5:R-:W-:Y:S01]  /*6b70*/  STS.64 [UR49], R2 ;  /* 0x00000002ff007988 */ /* 0x020fe20008000a31 */
[----:B-1----:R-:W-:-:S05]  /*6b80*/  LOP3.LUT R5, R5, 0xf0, RZ, 0xb8, !PT ;  /* 0x000000f005057812 */ /* 0x002fca00078eb8ff */
[----:B------:R1:W-:Y:S04]  /*6b90*/  STS [UR49+0x1c], R5 ;  /* 0x00001c05ff007988 */ /* 0x0003e80008000831 */
[----:B------:R-:W2:Y:S01]  /*6ba0*/  LDS R9, [UR49+0x1c] ;  /* 0x00001c31ff097984 */ /* 0x000ea20008000800 */
[----:B-1----:R-:W-:-:S05]  /*6bb0*/  VIADD R5, R13, 0xffffffff ;  /* 0xffffffff0d057836 */ /* 0x002fca0000000000 */
[----:B------:R-:W-:Y:S01]  /*6bc0*/  STS.128 [UR49+0x20], R4 ;  /* 0x00002004ff007988 */ /* 0x000fe20008000c31 */
[----:B--2---:R-:W-:-:S05]  /*6bd0*/  LOP3.LUT R9, R9, 0xf00, RZ, 0xb8, !PT ;  /* 0x00000f0009097812 */ /* 0x004fca00078eb8ff */
[----:B------:R-:W-:Y:S04]  /*6be0*/  STS.64 [UR49+0x18], R8 ;  /* 0x00001808ff007988 */ /* 0x000fe80008000a31 */
[----:B------:R-:W1:Y:S02]  /*6bf0*/  LDS R14, [UR49+0x1c] ;  /* 0x00001c31ff0e7984 */ /* 0x000e640008000800 */
[----:B-1----:R-:W-:-:S05]  /*6c00*/  LOP3.LUT R0, R14, 0xf000, RZ, 0xb8, !PT ;  /* 0x0000f0000e007812 */ /* 0x002fca00078eb8ff */
[----:B------:R2:W-:Y:S02]  /*6c10*/  STS [UR49+0x1c], R0 ;  /* 0x00001c00ff007988 */ /* 0x0005e40008000831 */
.L_x_94:
[----:B------:R-:W-:Y:S05]  /*6c20*/  BSYNC B0 ;  /* 0x0000000000007941 */ /* 0x000fea0003800000 */
.L_x_93:
[----:B------:R-:W-:Y:S01]  /*6c30*/  NOP ;  /* 0x0000000000007918 */ /* 0x000fe20000000000 */
[----:B-1----:R1:W3:Y:S01]  /*6c40*/  LDS R5, [R15+UR49] ;  /* 0x000000310f057984 */ /* 0x0022e20008000800 */
[----:B------:R-:W-:Y:S02]  /*6c50*/  ELECT P0, URZ, PT ;  /* 0x00000000003f782f */ /* 0x000fe40003800000 */
[----:B------:R-:W-:Y:S01]  /*6c60*/  IADD3 R2, P3, R15, UR58, RZ ;  /* 0x0000003a0f027c10 */ /* 0x000fe2000ff7e0ff */
[----:B------:R-:W-:Y:S04]  /*6c70*/  BSSY B0, `(.L_x_95) ;  /* 0x0000005000007945 */ /* 0x000fe80003800000 */
[----:B------:R-:W-:-:S06]  /*6c80*/  IMAD.X R3, RZ, RZ, UR59, P3 ;  /* 0x0000003bff037e24 */ /* 0x000fcc00098e06ff */
[----:B-1----:R-:W-:Y:S05]  /*6c90*/  @!P0 BRA `(.L_x_96) ;  /* 0x0000000000088947 */ /* 0x002fea0003800000 */
[----:B------:R0:W-:Y:S01]  /*6ca0*/  UTMACMDFLUSH ;  /* 0x00000000000079b7 */ /* 0x0001e20000000000 */
[----:B------:R-:W-:-:S04]  /*6cb0*/  DEPBAR.LE SB0, 0x0 ;  /* 0x000080000000791a */ /* 0x000fc80000000000 */
.L_x_96:
[----:B------:R-:W-:Y:S05]  /*6cc0*/  BSYNC B0 ;  /* 0x0000000000007941 */ /* 0x000fea0003800000 */
.L_x_95:
[----:B---3--:R3:W5:Y:S02]  /*6cd0*/  ATOMG.E.EXCH.STRONG.GPU PT, RZ, [R2], R5 ;  /* 0x0000000502ff73a8 */ /* 0x00876400041ee100 */
.L_x_92:
[----:B------:R-:W-:Y:S01]  /*6ce0*/  UIMAD.WIDE.U32 UR4, UR60, -0x55555555, URZ ;  /* 0xaaaaaaab3c0478a5 */ /* 0x000fe2000f8e003f */
[----:B------:R-:W-:Y:S01]  /*6cf0*/  ISETP.NE.AND P0, PT, R19, RZ, PT ;  /* 0x000000ff1300720c */ /* 0x000fe20003f05270 */
[----:B------:R-:W-:Y:S01]  /*6d00*/  UIADD3 UR38, UR38, 0x1, URZ ;  /* 0x0000000126267890 */ /* 0x000fe2000fffe03f */
[----:B--2---:R-:W-:Y:S01]  /*6d10*/  SEL R0, RZ, 0x1, !P2 ;  /* 0x00000001ff007807 */ /* 0x004fe20005000000 */
[----:B------:R-:W-:Y:S02]  /*6d20*/  USHF.R.U32.HI UR4, URZ, 0x2, UR5 ;  /* 0x000000023f047899 */ /* 0x000fe40008011605 */
[----:B------:R-:W-:Y:S02]  /*6d30*/  UISETP.NE.AND UP0, UPT, UR38, 0x8, UPT ;  /* 0x000000082600788c */ /* 0x000fe4000bf05270 */
[----:B------:R-:W-:Y:S02]  /*6d40*/  UIMAD UR60, UR4, -0x6, UR60 ;  /* 0xfffffffa043c78a4 */ /* 0x000fe4000f8e023c */
[----:B------:R-:W-:-:S02]  /*6d50*/  USEL UR4, URZ, 0x1, UP0 ;  /* 0x000000013f047887 */ /* 0x000fc40008000000 */
[----:B------:R-:W-:Y:S02]  /*6d60*/  UIADD3 UR36, UR36, 0x4, URZ ;  /* 0x0000000424247890 */ /* 0x000fe4000fffe03f */
[----:B------:R-:W-:Y:S02]  /*6d70*/  USEL UR38, UR38, URZ, UP0 ;  /* 0x0000003f26267287 */ /* 0x000fe40008000000 */
[----:B------:R-:W-:Y:S01]  /*6d80*/  LOP3.LUT R93, R93, UR4, RZ, 0x3c, !PT ;  /* 0x000000045d5d7c12 */ /* 0x000fe2000f8e3cff */
[----:B------:R-:W-:Y:S09]  /*6d90*/  @P0 BRA `(.L_x_97) ;  /* 0xffffffcc00240947 */ /* 0x000ff2000383ffff */
[----:B------:R-:W-:-:S04]  /*6da0*/  DEPBAR.LE SB0, 0x0 ;  /* 0x000080000000791a */ /* 0x000fc80000000000 */
[----:B------:R-:W-:Y:S05]  /*6db0*/  @!P1 BRA `(.L_x_98) ;  /* 0x0000000000049947 */ /* 0x000fea0003800000 */
[----:B------:R-:W-:Y:S01]  /*6dc0*/  BPT.TRAP 0x1 ;  /* 0x000000040000795c */ /* 0x000fe20000300000 */
.L_x_98:
[----:B------:R-:W-:-:S04]  /*6dd0*/  ULEA UR43, UR55, UR43, 0x3 ;  /* 0x0000002b372b7291 */ /* 0x000fc8000f8e183f */
[----:B------:R-:W-:-:S04]  /*6de0*/  UIADD3 UR43, UR43, 0x38500, URZ ;  /* 0x000385002b2b7890 */ /* 0x000fc8000fffe03f */
[----:B------:R-:W-:-:S09]  /*6df0*/  UPRMT UR43, UR42, 0x654, UR43 ;  /* 0x000006542a2b7896 */ /* 0x000fd2000800002b */
[----:B-----5:R-:W-:Y:S01]  /*6e00*/  SYNCS.ARRIVE.TRANS64.RED.A1T0 RZ, [UR43], RZ ;  /* 0x000000ffffff79a7 */ /* 0x020fe2000810042b */
[----:B------:R-:W-:Y:S05]  /*6e10*/  EXIT ;  /* 0x000000000000794d */ /* 0x000fea0003800000 */
.L_x_23:
[----:B------:R-:W-:-:S08]  /*6e20*/  NOP ;  /* 0x0000000000007918 */ /* 0x000fd00000000000 */
[----:B----45:R-:W1:-:S00]  /*6e30*/  USETMAXREG.DEALLOC.CTAPOOL 0x28 ;  /* 0x00000028000079c8 */ /* 0x030e4000080e0500 */
[----:B------:R-:W-:-:S06]  /*6e40*/  UISETP.NE.AND UP1, UPT, UR54, 0x3, UPT ;  /* 0x000000033600788c */ /* 0x000fcc000bf25270 */
[----:B------:R-:W-:-:S13]  /*6e50*/  PLOP3.LUT P1, PT, PT, PT, UP1, 0x80, 0x0 ;  /* 0x000000000000781c */ /* 0x000fda0003f2f018 */
[----:B-1----:R-:W-:Y:S05]  /*6e60*/  @!P1 BRA `(.L_x_99) ;  /* 0x00000034007c9947 */ /* 0x002fea0003800000 */
[----:B------:R-:W-:-:S13]  /*6e70*/  ISETP.NE.AND P0, PT, RZ, UR54, PT ;  /* 0x00000036ff007c0c */ /* 0x000fda000bf05270 */
[----:B------:R-:W-:Y:S05]  /*6e80*/  @!P0 BRA `(.L_x_100) ;  /* 0x0000001800208947 */ /* 0x000fea0003800000 */
[----:B------:R-:W-:-:S06]  /*6e90*/  UISETP.NE.AND UP0, UPT, UR54, 0x2, UPT ;  /* 0x000000023600788c */ /* 0x000fcc000bf05270 */
[----:B------:R-:W-:-:S13]  /*6ea0*/  PLOP3.LUT P0, PT, PT, PT, UP0, 0x80, 0x0 ;  /* 0x000000000000781c */ /* 0x000fda0003f0f008 */
[----:B--2---:R-:W-:Y:S05]  /*6eb0*/  @P0 EXIT ;  /* 0x000000000000094d */ /* 0x004fea0003800000 */
[----:B------:R-:W1:Y:S01]  /*6ec0*/  S2UR UR4, SR_CTAID.Y ;  /* 0x00000000000479c3 */ /* 0x000e620000002600 */
[----:B------:R-:W-:Y:S01]  /*6ed0*/  ELECT P0, URZ, PT ;  /* 0x00000000003f782f */ /* 0x000fe20003800000 */
[----:B------:R-:W-:Y:S01]  /*6ee0*/  BSSY B0, `(.L_x_101) ;  /* 0x000001d000007945 */ /* 0x000fe20003800000 */
[----:B-1----:R-:W-:-:S11]  /*6ef0*/  UIMAD UR4, UR4, UR39, UR40 ;  /* 0x00000027040472a4 */ /* 0x002fd6000f8e0228 */
[----:B------:R-:W-:Y:S05]  /*6f00*/  @!P0 BRA `(.L_x_102) ;  /* 0x0000000000688947 */ /* 0x000fea0003800000 */
[----:B------:R-:W1:Y:S01]  /*6f10*/  LDC.64 R4, c[0x0][0x600] ;  /* 0x00018000ff047b82 */ /* 0x000e620000000a00 */
[----:B------:R-:W-:Y:S02]  /*6f20*/  UMOV UR5, 0x400 ;  /* 0x0000040000057882 */ /* 0x000fe40000000000 */
[----:B------:R-:W-:-:S05]  /*6f30*/  ULEA UR5, UR41, UR5, 0x18 ;  /* 0x0000000529057291 */ /* 0x000fca000f8ec03f */
[----:B------:R-:W1:Y:S08]  /*6f40*/  LDC.64 R6, c[0x0][0x608] ;  /* 0x00018200ff067b82 */ /* 0x000e700000000a00 */
[----:B------:R-:W2:Y:S08]  /*6f50*/  LDC.64 R32, c[0x0][0x610] ;  /* 0x00018400ff207b82 */ /* 0x000eb00000000a00 */
[----:B------:R-:W2:Y:S01]  /*6f60*/  LDC.64 R34, c[0x0][0x618] ;  /* 0x00018600ff227b82 */ /* 0x000ea20000000a00 */
[----:B-1----:R1:W-:Y:S07]  /*6f70*/  STS.128 [UR5+0x38700], R4 ;  /* 0x03870004ff007988 */ /* 0x0023ee0008000c05 */
[----:B------:R-:W3:Y:S08]  /*6f80*/  LDC.64 R28, c[0x0][0x620] ;  /* 0x00018800ff1c7b82 */ /* 0x000ef00000000a00 */
[----:B------:R-:W3:Y:S01]  /*6f90*/  LDC.64 R30, c[0x0][0x628] ;  /* 0x00018a00ff1e7b82 */ /* 0x000ee20000000a00 */
[----:B--2---:R2:W-:Y:S07]  /*6fa0*/  STS.128 [UR5+0x38710], R32 ;  /* 0x03871020ff007988 */ /* 0x0045ee0008000c05 */
[----:B------:R-:W4:Y:S08]  /*6fb0*/  LDC.64 R24, c[0x0][0x630] ;  /* 0x00018c00ff187b82 */ /* 0x000f300000000a00 */
[----:B------:R-:W4:Y:S08]  /*6fc0*/  LDC.64 R26, c[0x0][0x638] ;  /* 0x00018e00ff1a7b82 */ /* 0x000f300000000a00 */
[----:B------:R-:W5:Y:S01]  /*6fd0*/  LDC.64 R20, c[0x0][0x640] ;  /* 0x00019000ff147b82 */ /* 0x000f620000000a00 */
[----:B---3--:R2:W-:Y:S07]  /*6fe0*/  STS.128 [UR5+0x38720], R28 ;  /* 0x0387201cff007988 */ /* 0x0085ee0008000c05 */
[----:B------:R-:W5:Y:S08]  /*6ff0*/  LDC.64 R22, c[0x0][0x648] ;  /* 0x00019200ff167b82 */ /* 0x000f700000000a00 */
[----:B------:R-:W3:Y:S01]  /*7000*/  LDC.64 R12, c[0x0][0x650] ;  /* 0x00019400ff0c7b82 */ /* 0x000ee20000000a00 */
[----:B----4-:R2:W-:Y:S07]  /*7010*/  STS.128 [UR5+0x38730], R24 ;  /* 0x03873018ff007988 */ /* 0x0105ee0008000c05 */
[----:B------:R-:W3:Y:S08]  /*7020*/  LDC.64 R14, c[0x0][0x658] ;  /* 0x00019600ff0e7b82 */ /* 0x000ef00000000a00 */
[----:B------:R-:W4:Y:S01]  /*7030*/  LDC.64 R8, c[0x0][0x660] ;  /* 0x00019800ff087b82 */ /* 0x000f220000000a00 */
[----:B-----5:R2:W-:Y:S07]  /*7040*/  STS.128 [UR5+0x38740], R20 ;  /* 0x03874014ff007988 */ /* 0x0205ee0008000c05 */
[----:B------:R-:W4:Y:S08]  /*7050*/  LDC.64 R10, c[0x0][0x668] ;  /* 0x00019a00ff0a7b82 */ /* 0x000f300000000a00 */
[----:B-1----:R-:W1:Y:S01]  /*7060*/  LDC.64 R4, c[0x0][0x670] ;  /* 0x00019c00ff047b82 */ /* 0x002e620000000a00 */
[----:B---3--:R2:W-:Y:S07]  /*7070*/  STS.128 [UR5+0x38750], R12 ;  /* 0x0387500cff007988 */ /* 0x0085ee0008000c05 */
[----:B------:R-:W1:Y:S01]  /*7080*/  LDC.64 R6, c[0x0][0x678] ;  /* 0x00019e00ff067b82 */ /* 0x000e620000000a00 */
[----:B----4-:R2:W-:Y:S04]  /*7090*/  STS.128 [UR5+0x38760], R8 ;  /* 0x03876008ff007988 */ /* 0x0105e80008000c05 */
[----:B-1----:R2:W-:Y:S02]  /*70a0*/  STS.128 [UR5+0x38770], R4 ;  /* 0x03877004ff007988 */ /* 0x0025e40008000c05 */
.L_x_102:
[----:B------:R-:W-:Y:S05]  /*70b0*/  BSYNC B0 ;  /* 0x0000000000007941 */ /* 0x000fea0003800000 */
.L_x_101:
[----:B------:R-:W-:Y:S01]  /*70c0*/  ELECT P0, URZ, PT ;  /* 0x00000000003f782f */ /* 0x000fe20003800000 */
[----:B------:R-:W-:Y:S01]  /*70d0*/  NOP ;  /* 0x0000000000007918 */ /* 0x000fe20000000000 */
[----:B------:R-:W-:Y:S01]  /*70e0*/  ULDC UR5, c[0x0][0x884] ;  /* 0x0002210000057ab9 */ /* 0x000fe20000000800 */
[----:B------:R-:W-:Y:S01]  /*70f0*/  ULDC.64 UR6, c[0x0][0x800] ;  /* 0x0002000000067ab9 */ /* 0x000fe20000000a00 */
[----:B------:R-:W-:Y:S01]  /*7100*/  ULEA UR4, UR5, UR4, 0x1 ;  /* 0x0000000405047291 */ /* 0x000fe2000f8e083f */
[----:B------:R-:W-:Y:S03]  /*7110*/  BSSY B0, `(.L_x_103) ;  /* 0x0000033000007945 */ /* 0x000fe60003800000 */
[----:B------:R-:W-:-:S05]  /*7120*/  UIMAD.WIDE UR6, UR4, 0x80, UR6 ;  /* 0x00000080040678a5 */ /* 0x000fca000f8e0206 */
[----:B------:R-:W-:Y:S07]  /*7130*/  @!P0 BRA `(.L_x_104) ;  /* 0x0000000000c08947 */ /* 0x000fee0003800000 */
[----:B------:R-:W-:Y:S01]  /*7140*/  ULDC.64 UR4, c[0x0][0x808] ;  /* 0x0002020000047ab9 */ /* 0x000fe20000000a00 */
[----:B------:R-:W-:Y:S01]  /*7150*/  ULDC.64 UR8, c[0x0][0x810] ;  /* 0x0002040000087ab9 */ /* 0x000fe20000000a00 */
[----:B------:R-:W-:Y:S02]  /*7160*/  ISETP.NE.U32.AND P0, PT, RZ, UR4, PT ;  /* 0x00000004ff007c0c */ /* 0x000fe4000bf05070 */
[----:B------:R-:W-:Y:S02]  /*7170*/  ISETP.NE.U32.AND P1, PT, RZ, UR8, PT ;  /* 0x00000008ff007c0c */ /* 0x000fe4000bf25070 */
[----:B------:R-:W-:Y:S02]  /*7180*/  ISETP.NE.AND.EX P0, PT, RZ, UR5, PT, P0 ;  /* 0x00000005ff007c0c */ /* 0x000fe4000bf05300 */
[----:B------:R-:W-:-:S11]  /*7190*/  ISETP.NE.AND.EX P1, PT, RZ, UR9, PT, P1 ;  /* 0x00000009ff007c0c */ /* 0x000fd6000bf25310 */
[----:B------:R-:W-:Y:S05]  /*71a0*/  @!P0 BRA `(.L_x_105) ;  /* 0x0000000000188947 */ /* 0x000fea0003800000 */
[----:B--2---:R-:W-:-:S04]  /*71b0*/  LEA R4, P0, R18, UR4, 0x3 ;  /* 0x0000000412047c11 */ /* 0x004fc8000f8018ff */
[----:B------:R-:W-:-:S06]  /*71c0*/  LEA.HI.X R5, R18, UR5, R3, 0x3, P0 ;  /* 0x0000000512057c11 */ /* 0x000fcc00080f1c03 */
[----:B------:R-:W2:Y:S01]  /*71d0*/  LDG.E.64 R4, desc[UR56][R4.64] ;  /* 0x0000003804047981 */ /* 0x000ea2000c1e1b00 */
[----:B------:R-:W-:Y:S02]  /*71e0*/  UMOV UR4, 0x400 ;  /* 0x0000040000047882 */ /* 0x000fe40000000000 */
[----:B------:R-:W-:-:S09]  /*71f0*/  ULEA UR4, UR41, UR4, 0x18 ;  /* 0x0000000429047291 */ /* 0x000fd2000f8ec03f */
[----:B--2---:R1:W-:Y:S03]  /*7200*/  STS.64 [UR4+0x38700], R4 ;  /* 0x03870004ff007988 */ /* 0x0043e60008000a04 */
.L_x_105:
[----:B------:R-:W-:Y:S05]  /*7210*/  @!P1 BRA `(.L_x_104) ;  /* 0x0000000000889947 */ /* 0x000fea0003800000 */
[----:B-12---:R-:W-:-:S04]  /*7220*/  LEA R4, P0, R18, UR8, 0x3 ;  /* 0x0000000812047c11 */ /* 0x006fc8000f8018ff */
[----:B------:R-:W-:-:S06]  /*7230*/  LEA.HI.X R5, R18, UR9, R3, 0x3, P0 ;  /* 0x0000000912057c11 */ /* 0x000fcc00080f1c03 */
[----:B------:R-:W2:Y:S01]  /*7240*/  LDG.E.64 R4, desc[UR56][R4.64] ;  /* 0x0000003804047981 */ /* 0x000ea2000c1e1b00 */
[----:B------:R-:W-:Y:S02]  /*7250*/  UMOV UR4, 0x400 ;  /* 0x0000040000047882 */ /* 0x000fe40000000000 */
[----:B------:R-:W-:-:S04]  /*7260*/  ULEA UR4, UR41, UR4, 0x18 ;  /* 0x0000000429047291 */ /* 0x000fc8000f8ec03f */
[----:B------:R-:W-:-:S05]  /*7270*/  UIADD3 UR5, UR4, 0x38700, URZ ;  /* 0x0003870004057890 */ /* 0x000fca000fffe03f */
[----:B------:R-:W1:Y:S01]  /*7280*/  LDS R3, [UR4+0x3871c] ;  /* 0x03871c04ff037984 */ /* 0x000e620008000800 */
[----:B------:R-:W-:-:S03]  /*7290*/  IMAD.U32 R8, RZ, RZ, UR5 ;  /* 0x00000005ff087e24 */ /* 0x000fc6000f8e00ff */
[----:B------:R-:W-:Y:S02]  /*72a0*/  STS [UR4+0x38730], RZ ;  /* 0x038730ffff007988 */ /* 0x000fe40008000804 */
[----:B------:R-:W-:-:S05]  /*72b0*/  SHF.R.U64 R8, R8, 0x4, RZ ;  /* 0x0000000408087819 */ /* 0x000fca00000012ff */
[----:B------:R-:W-:Y:S04]  /*72c0*/  STS [UR4+0x38710], R8 ;  /* 0x03871008ff007988 */ /* 0x000fe80008000804 */
[----:B------:R-:W-:Y:S01]  /*72d0*/  STS [UR4+0x38714], R8 ;  /* 0x03871408ff007988 */ /* 0x000fe20008000804 */
[----:B--2---:R-:W-:Y:S01]  /*72e0*/  SHF.L.U64.HI R11, R4, 0x1, R5 ;  /* 0x00000001040b7819 */ /* 0x004fe20000010205 */
[----:B------:R-:W-:-:S03]  /*72f0*/  VIADD R5, R0, 0xffffffff ;  /* 0xffffffff00057836 */ /* 0x000fc60000000000 */
[----:B------:R-:W-:-:S04]  /*7300*/  LOP3.LUT R11, R11, 0x1fffffff, RZ, 0xc0, !PT ;  /* 0x1fffffff0b0b7812 */ /* 0x000fc800078ec0ff */
[----:B------:R-:W-:-:S04]  /*7310*/  SHF.R.U32.HI R6, RZ, 0x4, R11 ;  /* 0x00000004ff067819 */ /* 0x000fc8000001160b */
[----:B-1----:R-:W-:-:S05]  /*7320*/  LOP3.LUT R3, R3, 0xf, R6, 0xb8, !PT ;  /* 0x0000000f03037812 */ /* 0x002fca00078eb806 */
[----:B------:R1:W-:Y:S04]  /*7330*/  STS [UR4+0x3871c], R3 ;  /* 0x03871c03ff007988 */ /* 0x0003e80008000804 */
[----:B------:R-:W2:Y:S01]  /*7340*/  LDS R6, [UR4+0x3871c] ;  /* 0x03871c04ff067984 */ /* 0x000ea20008000800 */
[----:B-1----:R-:W-:Y:S02]  /*7350*/  IMAD.SHL.U32 R3, R4, 0x2, RZ ;  /* 0x0000000204037824 */ /* 0x002fe400078e00ff */
[----:B------:R-:W-:-:S03]  /*7360*/  VIADD R4, R2, 0xffffffff ;  /* 0xffffffff02047836 */ /* 0x000fc60000000000 */
[----:B------:R-:W-:-:S04]  /*7370*/  LOP3.LUT R2, R3, 0xfffffffe, RZ, 0xc0, !PT ;  /* 0xfffffffe03027812 */ /* 0x000fc800078ec0ff */
[----:B------:R-:W-:-:S05]  /*7380*/  SHF.R.U64 R2, R2, 0x4, R11 ;  /* 0x0000000402027819 */ /* 0x000fca000000120b */
[----:B------:R-:W-:Y:S01]  /*7390*/  STS [UR4+0x3870c], R2 ;  /* 0x03870c02ff007988 */ /* 0x000fe20008000804 */
[----:B--2---:R-:W-:-:S05]  /*73a0*/  LOP3.LUT R6, R6, 0xf0, RZ, 0xb8, !PT ;  /* 0x000000f006067812 */ /* 0x004fca00078eb8ff */
[----:B------:R1:W-:Y:S04]  /*73b0*/  STS [UR4+0x3871c], R6 ;  /* 0x03871c06ff007988 */ /* 0x0003e80008000804 */
[----:B------:R-:W2:Y:S01]  /*73c0*/  LDS R9, [UR4+0x3871c] ;  /* 0x03871c04ff097984 */ /* 0x000ea20008000800 */
[----:B-1----:R-:W-:-:S05]  /*73d0*/  CS2R R6, SRZ ;  /* 0x0000000000067805 */ /* 0x002fca000001ff00 */
[----:B------:R-:W-:Y:S01]  /*73e0*/  STS.128 [UR4+0x38720], R4 ;  /* 0x03872004ff007988 */ /* 0x000fe20008000c04 */
[----:B--2---:R-:W-:-:S05]  /*73f0*/  LOP3.LUT R9, R9, 0xf00, RZ, 0xb8, !PT ;  /* 0x00000f0009097812 */ /* 0x004fca00078eb8ff */
[----:B------:R-:W-:Y:S04]  /*7400*/  STS.64 [UR4+0x38718], R8 ;  /* 0x03871808ff007988 */ /* 0x000fe80008000a04 */
[----:B------:R-:W1:Y:S02]  /*7410*/  LDS R10, [UR4+0x3871c] ;  /* 0x03871c04ff0a7984 */ /* 0x000e640008000800 */
[----:B-1----:R-:W-:-:S05]  /*7420*/  LOP3.LUT R0, R10, 0xf000, RZ, 0xb8, !PT ;  /* 0x0000f0000a007812 */ /* 0x002fca00078eb8ff */
[----:B------:R3:W-:Y:S02]  /*7430*/  STS [UR4+0x3871c], R0 ;  /* 0x03871c00ff007988 */ /* 0x0007e40008000804 */
.L_x_104:
[----:B------:R-:W-:Y:S05]  /*7440*/  BSYNC B0 ;  /* 0x0000000000007941 */ /* 0x000fea0003800000 */
.L_x_103:
[----:B---3--:R-:W3:Y:S01]  /*7450*/  S2R R0, SR_LANEID ;  /* 0x0000000000007919 */ /* 0x008ee20000000000 */
[----:B------:R-:W-:Y:S01]  /*7460*/  ELECT P0, URZ, PT ;  /* 0x00000000003f782f */ /* 0x000fe20003800000 */
[----:B------:R-:W-:Y:S01]  /*7470*/  NOP ;  /* 0x0000000000007918 */ /* 0x000fe20000000000 */
[----:B------:R-:W-:Y:S01]  /*7480*/  UMOV UR4, URZ ;  /* 0x0000003f00047c82 */ /* 0x000fe20008000000 */
[----:B------:R-:W-:Y:S10]  /*7490*/  BSSY B0, `(.L_x_106) ;  /* 0x0000004000007945 */ /* 0x000ff40003800000 */
[----:B------:R-:W-:Y:S05]  /*74a0*/  @!P0 BRA `(.L_x_107) ;  /* 0x0000000000088947 */ /* 0x000fea0003800000 */
[----:B------:R0:W-:Y:S01]  /*74b0*/  UTMACMDFLUSH ;  /* 0x00000000000079b7 */ /* 0x0001e20000000000 */
[----:B------:R-:W-:-:S04]  /*74c0*/  DEPBAR.LE SB0, 0x0 ;  /* 0x000080000000791a */ /* 0x000fc80000000000 */
.L_x_107:
[----:B------:R-:W-:Y:S05]  /*74d0*/  BSYNC B0 ;  /* 0x0000000000007941 */ /* 0x000fea0003800000 */
.L_x_106:
[----:B------:R-:W-:Y:S01]  /*74e0*/  UMOV UR5, 0x400 ;  /* 0x0000040000057882 */ /* 0x000fe20000000000 */
[----:B-123--:R-:W-:Y:S01]  /*74f0*/  IMAD.SHL.U32 R4, R0, 0x4, RZ ;  /* 0x0000000400047824 */ /* 0x00efe200078e00ff */
[----:B------:R-:W-:-:S04]  /*7500*/  ULEA UR5, UR41, UR5, 0x18 ;  /* 0x0000000529057291 */ /* 0x000fc8000f8ec03f */
[----:B------:R-:W-:Y:S01]  /*7510*/  UIADD3 UR24, UR5, 0x38700, URZ ;  /* 0x0003870005187890 */ /* 0x000fe2000fffe03f */
[----:B------:R-:W-:Y:S01]  /*7520*/  IADD3 R2, P0, R4, UR6, RZ ;  /* 0x0000000604027c10 */ /* 0x000fe2000ff1e0ff */
[----:B------:R-:W-:-:S04]  /*7530*/  IMAD.MOV.U32 R0, RZ, RZ, RZ ;  /* 0x000000ffff007224 */ /* 0x000fc800078e00ff */
[----:B------:R-:W-:-:S03]  /*7540*/  IMAD.X R3, RZ, RZ, UR7, P0 ;  /* 0x00000007ff037e24 */ /* 0x000fc600080e06ff */
[----:B------:R-:W1:Y:S01]  /*7550*/  LDS R5, [R4+UR24] ;  /* 0x0000001804057984 */ /* 0x000e620008000800 */
[----:B------:R-:W-:-:S03]  /*7560*/  SHF.L.U32 R0, R0, 0x1f, RZ ;  /* 0x0000001f00007819 */ /* 0x000fc600000006ff */
[----:B-1----:R1:W2:Y:S02]  /*7570*/  ATOMG.E.EXCH.STRONG.GPU PT, RZ, [R2], R5 ;  /* 0x0000000502ff73a8 */ /* 0x0022a400041ee100 */
[----:B--2---:R-:W2:Y:S01]  /*7580*/  SYNCS.PHASECHK.TRANS64.TRYWAIT P0, [UR5+0x38528], R0 ;  /* 0x03852800ff0075a7 */ /* 0x004ea20008000145 */
[----:B------:R-:W-:Y:S02]  /*7590*/  ULOP3.LUT UR25, UR53, 0x1, URZ, 0xfc, !UPT ;  /* 0x0000000135197892 */ /* 0x000fe4000f8efc3f */
[----:B------:R-:W-:Y:S01]  /*75a0*/  ULOP3.LUT UR26, UR51, 0x2, URZ, 0xfc, !UPT ;  /* 0x00000002331a7892 */ /* 0x000fe2000f8efc3f */
[----:B-12---:R-:W-:Y:S11]  /*75b0*/  @!P0 BRA `(.L_x_108) ;  /* 0x0000005400348947 */ /* 0x006ff60003800000 */
.L_x_235:
[----:B------:R-:W-:Y:S01]  /*75c0*/  IMAD.MOV.U32 R2, RZ, RZ, 0x1 ;  /* 0x00000001ff027424 */ /* 0x000fe200078e00ff */
[----:B------:R-:W-:Y:S01]  /*75d0*/  ULDC UR27, c[0x0][0x598] ;  /* 0x00016600001b7ab9 */ /* 0x000fe20000000800 */
[----:B-1----:R-:W-:Y:S01]  /*75e0*/  IMAD.MOV.U32 R0, RZ, RZ, 0x1 ;  /* 0x00000001ff007424 */ /* 0x002fe200078e00ff */
[----:B------:R-:W-:Y:S01]  /*75f0*/  ULDC UR28, c[0x0][0x580] ;  /* 0x00016000001c7ab9 */ /* 0x000fe20000000800 */
[----:B------:R-:W-:Y:S01]  /*7600*/  IMAD.MOV.U32 R12, RZ, RZ, RZ ;  /* 0x000000ffff0c7224 */ /* 0x000fe200078e00ff */
[----:B------:R-:W-:Y:S01]  /*7610*/  ULDC.64 UR20, c[0x0][0x590] ;  /* 0x0001640000147ab9 */ /* 0x000fe20000000a00 */
[----:B------:R-:W-:-:S05]  /*7620*/  ULDC.64 UR22, c[0x0][0x588] ;  /* 0x0001620000167ab9 */ /* 0x000fca0000000a00 */
.L_x_145:
[----:B------:R-:W-:-:S06]  /*7630*/  UISETP.NE.AND UP0, UPT, UR25, 0x3, UPT ;  /* 0x000000031900788c */ /* 0x000fcc000bf05270 */
[----:B------:R-:W-:-:S13]  /*7640*/  PLOP3.LUT P1, PT, PT, PT, UP0, 0x80, 0x0 ;  /* 0x000000000000781c */ /* 0x000fda0003f2f008 */
[----:B-1-345:R-:W-:Y:S05]  /*7650*/  @!P1 BRA `(.L_x_109) ;  /* 0x0000000000049947 */ /* 0x03afea0003800000 */
[----:B------:R-:W-:Y:S01]  /*7660*/  BPT.TRAP 0x1 ;  /* 0x000000040000795c */ /* 0x000fe20000300000 */
.L_x_109:
[----:B------:R-:W-:Y:S01]  /*7670*/  ULEA UR8, UR4, UR5, 0x3 ;  /* 0x0000000504087291 */ /* 0x000fe2000f8e183f */
[----:B------:R-:W-:-:S08]  /*7680*/  SHF.L.U32 R3, R12, 0x1f, RZ ;  /* 0x0000001f0c037819 */ /* 0x000fd000000006ff */
[----:B------:R-:W1:Y:S02]  /*7690*/  SYNCS.PHASECHK.TRANS64.TRYWAIT P0, [UR8+0x38400], R3 ;  /* 0x03840003ff0075a7 */ /* 0x000e640008000148 */
[----:B-1----:R-:W-:Y:S05]  /*76a0*/  @!P0 BRA `(.L_x_110) ;  /* 0x0000005400108947 */ /* 0x002fea0003800000 */
.L_x_236:
[----:B------:R-:W-:-:S09]  /*76b0*/  ULEA UR9, UR4, UR5, 0x4 ;  /* 0x0000000504097291 */ /* 0x000fd2000f8e203f */
[----:B-1----:R-:W1:Y:S01]  /*76c0*/  LDS.128 R4, [UR9+0x38530] ;  /* 0x03853009ff047984 */ /* 0x002e620008000c00 */
[----:B------:R-:W-:Y:S01]  /*76d0*/  @!PT LDS RZ, [RZ] ;  /* 0x00000000fffff984 */ /* 0x000fe20000000800 */
[----:B------:R-:W-:Y:S01]  /*76e0*/  @!PT LDS RZ, [RZ] ;  /* 0x00000000fffff984 */ /* 0x000fe20000000800 */
[----:B------:R-:W-:Y:S01]  /*76f0*/  @!PT LDS RZ, [RZ] ;  /* 0x00000000fffff984 */ /* 0x000fe20000000800 */
[----:B------:R-:W-:Y:S01]  /*7700*/  @!PT LDS RZ, [RZ] ;  /* 0x00000000fffff984 */ /* 0x000fe20000000800 */
[----:B------:R2:W-:Y:S06]  /*7710*/  MEMBAR.ALL.CTA ;  /* 0x0000000000007992 */ /* 0x0005ec0000008000 */
[----:B--2---:R-:W2:Y:S01]  /*7720*/  FENCE.VIEW.ASYNC.S ;  /* 0x00000000000073c6 */ /* 0x004ea20000000000 */
[----:B------:R-:W-:Y:S05]  /*7730*/  @!P1 BRA `(.L_x_111) ;  /* 0x0000000000049947 */ /* 0x000fea0003800000 */
[----:B------:R-:W-:Y:S01]  /*7740*/  BPT.TRAP 0x1 ;  /* 0x000000040000795c */ /* 0x000fe20000300000 */
.L_x_111:
[----:B------:R-:W-:Y:S01]  /*7750*/  UIADD3 UR8, UR8, 0x38440, URZ ;  /* 0x0003844008087890 */ /* 0x000fe2000fffe03f */
[----:B------:R-:W-:Y:S02]  /*7760*/  R2UR UR10, R16 ;  /* 0x00000000100a72ca */ /* 0x000fe400000e0000 */
[----:B------:R-:W-:Y:S01]  /*7770*/  R2UR UR11, R17 ;  /* 0x00000000110b72ca */ /* 0x000fe200000e0000 */
[----:B------:R-:W-:Y:S01]  /*7780*/  UPRMT UR8, UR41, 0x654, UR8 ;  /* 0x0000065429087896 */ /* 0x000fe20008000008 */
[----:B------:R-:W-:Y:S02]  /*7790*/  LOP3.LUT P1, RZ, R2, 0xff, RZ, 0xc0, !PT ;  /* 0x000000ff02ff7812 */ /* 0x000fe4000782c0ff */
[----:B------:R-:W-:-:S04]  /*77a0*/  ISETP.NE.U32.AND P0, PT, RZ, UR20, PT ;  /* 0x00000014ff007c0c */ /* 0x000fc8000bf05070 */
[----:B------:R-:W-:Y:S02]  /*77b0*/  ISETP.NE.AND.EX P0, PT, RZ, UR21, PT, P0 ;  /* 0x00000015ff007c0c */ /* 0x000fe4000bf05300 */
[----:B--2---:R-:W-:Y:S01]  /*77c0*/  SYNCS.ARRIVE.TRANS64.RED.A1T0 RZ, [UR8], RZ ;  /* 0x000000ffffff79a7 */ /* 0x004fe20008100408 */
[----:B------:R-:W-:Y:S02]  /*77d0*/  USHF.L.U32 UR10, UR10, 0x7, URZ ;  /* 0x000000070a0a7899 */ /* 0x000fe4000800063f */
[----:B------:R-:W-:Y:S02]  /*77e0*/  USHF.L.U32 UR11, UR11, 0x7, URZ ;  /* 0x000000070b0b7899 */ /* 0x000fe4000800063f */
[----:B------:R-:W-:Y:S10]  /*77f0*/  @!P1 BRA `(.L_x_112) ;  /* 0x00000000000c9947 */ /* 0x000ff40003800000 */
[----:B------:R-:W-:-:S04]  /*7800*/  DEPBAR {5,4,3,2,1,0} ;  /* 0x0000003f0000791a */ /* 0x000fc80000000000 */
[----:B------:R2:W-:Y:S02]  /*7810*/  UTMACCTL.IV [UR6] ;  /* 0x00000000060079b9 */ /* 0x0005e40008000000 */
[----:B--2---:R-:W-:Y:S01]  /*7820*/  NOP ;  /* 0x0000000000007918 */ /* 0x004fe20000000000 */
.L_x_112:
[----:B------:R-:W-:Y:S05]  /*7830*/  @!P0 BRA `(.L_x_113) ;  /* 0x0000000000188947 */ /* 0x000fea0003800000 */
[----:B------:R-:W2:Y:S02]  /*7840*/  LDC.64 R2, c[0x0][0x590] ;  /* 0x00016400ff027b82 */ /* 0x000ea40000000a00 */
[----:B--2---:R-:W-:-:S06]  /*7850*/  IMAD.WIDE R2, R18, 0x8, R2 ;  /* 0x0000000812027825 */ /* 0x004fcc00078e0202 */
[----:B------:R-:W2:Y:S04]  /*7860*/  LDG.E.64 R2, desc[UR56][R2.64] ;  /* 0x0000003802027981 */ /* 0x000ea8000c1e1b00 */
[----:B--2---:R-:W2:Y:S02]  /*7870*/  LD.E R8, desc[UR56][R2.64] ;  /* 0x0000003802087980 */ /* 0x004ea4000c101900 */
[----:B--2---:R-:W-:Y:S01]  /*7880*/  FSETP.NEU.AND P0, PT, R8, RZ, PT ;  /* 0x000000ff0800720b */ /* 0x004fe20003f0d000 */
[----:B------:R-:W-:-:S12]  /*7890*/  BRA `(.L_x_114) ;  /* 0x0000000000247947 */ /* 0x000fd80003800000 */
.L_x_113:
[----:B------:R-:W-:Y:S02]  /*78a0*/  ISETP.NE.U32.AND P1, PT, RZ, UR22, PT ;  /* 0x00000016ff007c0c */ /* 0x000fe4000bf25070 */
[----:B------:R-:W-:Y:S02]  /*78b0*/  FSETP.NEU.AND P0, PT, RZ, UR28, PT ;  /* 0x0000001cff007c0b */ /* 0x000fe4000bf0d000 */
[----:B------:R-:W-:-:S13]  /*78c0*/  ISETP.NE.AND.EX P1, PT, RZ, UR23, PT, P1 ;  /* 0x00000017ff007c0c */ /* 0x000fda000bf25310 */
[----:B------:R-:W-:Y:S05]  /*78d0*/  @!P1 BRA `(.L_x_114) ;  /* 0x0000000000149947 */ /* 0x000fea0003800000 */
[----:B------:R-:W2:Y:S01]  /*78e0*/  LDC.64 R2, c[0x0][0x588] ;  /* 0x00016200ff027b82 */ /* 0x000ea20000000a00 */
[----:B------:R-:W-:-:S04]  /*78f0*/  IMAD R9, R18, UR27, RZ ;  /* 0x0000001b12097c24 */ /* 0x000fc8000f8e02ff */
[----:B--2---:R-:W-:-:S06]  /*7900*/  IMAD.WIDE R2, R9, 0x4, R2 ;  /* 0x0000000409027825 */ /* 0x004fcc00078e0202 */
[----:B------:R-:W2:Y:S02]  /*7910*/  LDG.E R2, desc[UR56][R2.64] ;  /* 0x0000003802027981 */ /* 0x000ea4000c1e1900 */
[----:B--2---:R-:W-:-:S13]  /*7920*/  FSETP.NEU.AND P0, PT, R2, RZ, PT ;  /* 0x000000ff0200720b */ /* 0x004fda0003f0d000 */
.L_x_114:
[----:B------:R-:W-:Y:S01]  /*7930*/  UISETP.NE.AND UP0, UPT, UR26, 0x3, UPT ;  /* 0x000000031a00788c */ /* 0x000fe2000bf05270 */
[----:B------:R-:W-:-:S05]  /*7940*/  ELECT P1, URZ, PT ;  /* 0x00000000003f782f */ /* 0x000fca0003820000 */
[----:B------:R-:W-:Y:S02]  /*7950*/  PLOP3.LUT P2, PT, PT, PT, UP0, 0x80, 0x0 ;  /* 0x000000000000781c */ /* 0x000fe40003f4f008 */
[----:B------:R-:W-:-:S11]  /*7960*/  PLOP3.LUT P0, PT, P0, P1, PT, 0x2a, 0x0 ;  /* 0x000000000000781c */ /* 0x000fd60000702572 */
[----:B------:R-:W-:Y:S05]  /*7970*/  @!P2 BRA `(.L_x_115) ;  /* 0x000000000004a947 */ /* 0x000fea0003800000 */
[----:B------:R-:W-:Y:S01]  /*7980*/  BPT.TRAP 0x1 ;  /* 0x000000040000795c */ /* 0x000fe20000300000 */
.L_x_115:
[----:B------:R-:W-:-:S04]  /*7990*/  SHF.L.U32 R2, R0, 0x1f, RZ ;  /* 0x0000001f00027819 */ /* 0x000fc800000006ff */
[----:B------:R-:W2:Y:S02]  /*79a0*/  SYNCS.PHASECHK.TRANS64.TRYWAIT P1, [UR5+0x38500], R2 ;  /* 0x03850002ff0075a7 */ /* 0x000ea40008020145 */
[----:B--2---:R-:W-:Y:S05]  /*79b0*/  @!P1 BRA `(.L_x_116) ;  /* 0x0000005000649947 */ /* 0x004fea0003800000 */
.L_x_237:
[----:B------:R-:W-:Y:S04]  /*79c0*/  BSSY B0, `(.L_x_117) ;  /* 0x0000010000007945 */ /* 0x000fe80003800000 */
[----:B------:R-:W-:Y:S05]  /*79d0*/  @P0 BRA `(.L_x_118) ;  /* 0x0000000000380947 */ /* 0x000fea0003800000 */
[----:B------:R-:W-:Y:S02]  /*79e0*/  UIADD3 UR8, UR5, 0x30000, URZ ;  /* 0x0003000005087890 */ /* 0x000fe4000fffe03f */
[----:B------:R-:W-:Y:S02]  /*79f0*/  UIADD3 UR9, UR5, 0x384e0, URZ ;  /* 0x000384e005097890 */ /* 0x000fe4000fffe03f */
[----:B------:R-:W-:Y:S02]  /*7a00*/  UIADD3 UR14, UR10, 0x40, URZ ;  /* 0x000000400a0e7890 */ /* 0x000fe4000fffe03f */
[----:B------:R-:W-:Y:S01]  /*7a10*/  UIADD3 UR12, UR5, 0x31000, URZ ;  /* 0x00031000050c7890 */ /* 0x000fe2000fffe03f */
[----:B------:R-:W-:Y:S01]  /*7a20*/  UMOV UR16, 0x0 ;  /* 0x0000000000107882 */ /* 0x000fe20000000000 */
[----:B------:R-:W-:Y:S01]  /*7a30*/  UMOV UR17, 0x10000000 ;  /* 0x1000000000117882 */ /* 0x000fe20000000000 */
[----:B------:R-:W-:Y:S01]  /*7a40*/  UMOV UR15, UR11 ;  /* 0x0000000b000f7c82 */ /* 0x000fe20008000000 */
[----:B------:R-:W-:Y:S01]  /*7a50*/  UMOV UR13, UR9 ;  /* 0x00000009000d7c82 */ /* 0x000fe20008000000 */
[----:B------:R3:W-:Y:S04]  /*7a60*/  UTMALDG.2D [UR8], [UR6], desc[UR16] ;  /* 0x00001008060075b4 */ /* 0x0007e80008009000 */
[----:B------:R3:W-:Y:S02]  /*7a70*/  UTMALDG.2D [UR12], [UR6], desc[UR16] ;  /* 0x0000100c060075b4 */ /* 0x0007e40008009000 */
[----:B---3--:R-:W-:Y:S05]  /*7a80*/  @!P2 BRA `(.L_x_119) ;  /* 0x000000000004a947 */ /* 0x008fea0003800000 */
[----:B------:R-:W-:Y:S01]  /*7a90*/  BPT.TRAP 0x1 ;  /* 0x000000040000795c */ /* 0x000fe20000300000 */
.L_x_119:
[----:B--2---:R-:W2:Y:S02]  /*7aa0*/  LDC R3, c[0x0][0x828] ;  /* 0x00020a00ff037b82 */ /* 0x004ea40000000800 */
[----:B--2---:R3:W-:Y:S02]  /*7ab0*/  SYNCS.ARRIVE.TRANS64.RED.A0TR RZ, [UR5+0x384e0], R3 ;  /* 0x0384e003ffff79a7 */ /* 0x0047e40008300405 */
.L_x_118:
[----:B------:R-:W-:Y:S05]  /*7ac0*/  BSYNC B0 ;  /* 0x0000000000007941 */ /* 0x000fea0003800000 */
.L_x_117:
[----:B------:R-:W-:Y:S05]  /*7ad0*/  @!P2 BRA `(.L_x_120) ;  /* 0x000000000004a947 */ /* 0x000fea0003800000 */
[----:B------:R-:W-:Y:S01]  /*7ae0*/  BPT.TRAP 0x1 ;  /* 0x000000040000795c */ /* 0x000fe20000300000 */
.L_x_120:
[----:B------:R-:W-:-:S04]  /*7af0*/  UIADD3 UR8, UR5, 0x384e0, URZ ;  /* 0x000384e005087890 */ /* 0x000fc8000fffe03f */
[----:B------:R-:W-:-:S09]  /*7b00*/  UPRMT UR8, UR41, 0x654, UR8 ;  /* 0x0000065429087896 */ /* 0x000fd20008000008 */
[----:B------:R-:W-:Y:S01]  /*7b10*/  SYNCS.ARRIVE.TRANS64.RED.A1T0 RZ, [UR8], RZ ;  /* 0x000000ffffff79a7 */ /* 0x000fe20008100408 */
[----:B------:R-:W-:Y:S05]  /*7b20*/  @!P2 BRA `(.L_x_121) ;  /* 0x000000000004a947 */ /* 0x000fea0003800000 */
[----:B------:R-:W-:Y:S01]  /*7b30*/  BPT.TRAP 0x1 ;  /* 0x000000040000795c */ /* 0x000fe20000300000 */
.L_x_121:
[----:B------:R-:W4:Y:S02]  /*7b40*/  SYNCS.PHASECHK.TRANS64.TRYWAIT P1, [UR5+0x38508], R2 ;  /* 0x03850802ff0075a7 */ /* 0x000f240008020145 */
[----:B----4-:R-:W-:Y:S05]  /*7b50*/  @!P1 BRA `(.L_x_122) ;  /* 0x0000005000149947 */ /* 0x010fea0003800000 */
.L_x_238:
[----:B------:R-:W-:Y:S04]  /*7b60*/  BSSY B0, `(.L_x_123) ;  /* 0x0000012000007945 */ /* 0x000fe80003800000 */
[----:B------:R-:W-:Y:S05]  /*7b70*/  @P0 BRA `(.L_x_124) ;  /* 0x0000000000400947 */ /* 0x000fea0003800000 */
[----:B------:R-:W-:Y:S02]  /*7b80*/  UIADD3 UR19, UR11, 0x20, URZ ;  /* 0x000000200b137890 */ /* 0x000fe4000fffe03f */
        /* <DEDUP_REMOVED lines=8> */
[----:B------:R-:W-:Y:S01]  /*7c10*/  UMOV UR15, UR19 ;  /* 0x00000013000f7c82 */ /* 0x000fe20008000000 */
[----:B------:R4:W-:Y:S03]  /*7c20*/  UTMALDG.2D [UR16], [UR6], desc[UR8] ;  /* 0x00000810060075b4 */ /* 0x0009e60008009000 */
[----:B------:R4:W-:Y:S02]  /*7c30*/  UTMALDG.2D [UR12], [UR6], desc[UR8] ;  /* 0x0000080c060075b4 */ /* 0x0009e40008009000 */
[----:B----4-:R-:W-:Y:S05]  /*7c40*/  @!P2 BRA `(.L_x_125) ;  /* 0x000000000004a947 */ /* 0x010fea0003800000 */
[----:B------:R-:W-:Y:S01]  /*7c50*/  BPT.TRAP 0x1 ;  /* 0x000000040000795c */ /* 0x000fe20000300000 */
.L_x_125:
[----:B--23--:R-:W2:Y:S02]  /*7c60*/  LDC R3, c[0x0][0x828] ;  /* 0x00020a00ff037b82 */ /* 0x00cea40000000800 */
[----:B--2---:R4:W-:Y:S02]  /*7c70*/  SYNCS.ARRIVE.TRANS64.RED.A0TR RZ, [UR5+0x384e8], R3 ;  /* 0x0384e803ffff79a7 */ /* 0x0049e40008300405 */
.L_x_124:
[----:B------:R-:W-:Y:S05]  /*7c80*/  BSYNC B0 ;  /* 0x0000000000007941 */ /* 0x000fea0003800000 */
.L_x_123:
[----:B------:R-:W-:Y:S05]  /*7c90*/  @!P2 BRA `(.L_x_126) ;  /* 0x000000000004a947 */ /* 0x000fea0003800000 */
[----:B------:R-:W-:Y:S01]  /*7ca0*/  BPT.TRAP 0x1 ;  /* 0x000000040000795c */ /* 0x000fe20000300000 */
.L_x_126:
[----:B------:R-:W-:-:S04]  /*7cb0*/  UIADD3 UR8, UR5, 0x384e8, URZ ;  /* 0x000384e805087890 */ /* 0x000fc8000fffe03f */
[----:B------:R-:W-:-:S09]  /*7cc0*/  UPRMT UR8, UR41, 0x654, UR8 ;  /* 0x0000065429087896 */ /* 0x000fd20008000008 */
[----:B------:R-:W-:Y:S01]  /*7cd0*/  SYNCS.ARRIVE.TRANS64.RED.A1T0 RZ, [UR8], RZ ;  /* 0x000000ffffff79a7 */ /* 0x000fe20008100408 */
[----:B------:R-:W-:Y:S05]  /*7ce0*/  @!P2 BRA `(.L_x_127) ;  /* 0x000000000004a947 */ /* 0x000fea0003800000 */
[----:B------:R-:W-:Y:S01]  /*7cf0*/  BPT.TRAP 0x1 ;  /* 0x000000040000795c */ /* 0x000fe20000300000 */
.L_x_127:
[----:B------:R-:W5:Y:S02]  /*7d00*/  SYNCS.PHASECHK.TRANS64.TRYWAIT P1, [UR5+0x38510], R2 ;  /* 0x03851002ff0075a7 */ /* 0x000f640008020145 */
[----:B-----5:R-:W-:Y:S05]  /*7d10*/  @!P1 BRA `(.L_x_128) ;  /* 0x0000004c00bc9947 */ /* 0x020fea0003800000 */
.L_x_239:
        /* <DEDUP_REMOVED lines=14> */
[----:B-1----:R-:W-:Y:S05]  /*7e00*/  @!P2 BRA `(.L_x_131) ;  /* 0x000000000004a947 */ /* 0x002fea0003800000 */
[----:B------:R-:W-:Y:S01]  /*7e10*/  BPT.TRAP 0x1 ;  /* 0x000000040000795c */ /* 0x000fe20000300000 */
.L_x_131:
[----:B--234-:R-:W1:Y:S02]  /*7e20*/  LDC R3, c[0x0][0x828] ;  /* 0x00020a00ff037b82 */ /* 0x01ce640000000800 */
[----:B-1----:R1:W-:Y:S02]  /*7e30*/  SYNCS.ARRIVE.TRANS64.RED.A0TR RZ, [UR5+0x384f0], R3 ;  /* 0x0384f003ffff79a7 */ /* 0x0023e40008300405 */
.L_x_130:
[----:B------:R-:W-:Y:S05]  /*7e40*/  BSYNC B0 ;  /* 0x0000000000007941 */ /* 0x000fea0003800000 */
.L_x_129:
[----:B------:R-:W-:Y:S05]  /*7e50*/  @!P2 BRA `(.L_x_132) ;  /* 0x000000000004a947 */ /* 0x000fea0003800000 */
[----:B------:R-:W-:Y:S01]  /*7e60*/  BPT.TRAP 0x1 ;  /* 0x000000040000795c */ /* 0x000fe20000300000 */
.L_x_132:
[----:B------:R-:W-:-:S04]  /*7e70*/  UIADD3 UR8, UR5, 0x384f0, URZ ;  /* 0x000384f005087890 */ /* 0x000fc8000fffe03f */
[----:B------:R-:W-:-:S09]  /*7e80*/  UPRMT UR8, UR41, 0x654, UR8 ;  /* 0x0000065429087896 */ /* 0x000fd20008000008 */
[----:B------:R-:W-:Y:S01]  /*7e90*/  SYNCS.ARRIVE.TRANS64.RED.A1T0 RZ, [UR8], RZ ;  /* 0x000000ffffff79a7 */ /* 0x000fe20008100408 */
[----:B------:R-:W-:Y:S05]  /*7ea0*/  @!P2 BRA `(.L_x_133) ;  /* 0x000000000004a947 */ /* 0x000fea0003800000 */
[----:B------:R-:W-:Y:S01]  /*7eb0*/  BPT.TRAP 0x1 ;  /* 0x000000040000795c */ /* 0x000fe20000300000 */
.L_x_133:
[----:B------:R-:W5:Y:S02]  /*7ec0*/  SYNCS.PHASECHK.TRANS64.TRYWAIT P1, [UR5+0x38518], R2 ;  /* 0x03851802ff0075a7 */ /* 0x000f640008020145 */
[----:B-----5:R-:W-:Y:S05]  /*7ed0*/  @!P1 BRA `(.L_x_134) ;  /* 0x0000004c00649947 */ /* 0x020fea0003800000 */
.L_x_240:
        /* <DEDUP_REMOVED lines=16> */
.L_x_137:
[----:B--2---:R-:W1:Y:S02]  /*7fe0*/  LDC R2, c[0x0][0x828] ;  /* 0x00020a00ff027b82 */ /* 0x004e640000000800 */
[----:B-1----:R1:W-:Y:S02]  /*7ff0*/  SYNCS.ARRIVE.TRANS64.RED.A0TR RZ, [UR5+0x384f8], R2 ;  /* 0x0384f802ffff79a7 */ /* 0x0023e40008300405 */
.L_x_136:
[----:B------:R-:W-:Y:S05]  /*8000*/  BSYNC B0 ;  /* 0x0000000000007941 */ /* 0x000fea0003800000 */
.L_x_135:
[----:B------:R-:W-:Y:S05]  /*8010*/  @!P2 BRA `(.L_x_138) ;  /* 0x000000000004a947 */ /* 0x000fea0003800000 */
[----:B------:R-:W-:Y:S01]  /*8020*/  BPT.TRAP 0x1 ;  /* 0x000000040000795c */ /* 0x000fe20000300000 */
.L_x_138:
[----:B-1----:R-:W-:Y:S01]  /*8030*/  ISETP.NE.AND P0, PT, R7, RZ, PT ;  /* 0x000000ff0700720c */ /* 0x002fe20003f05270 */
[----:B------:R-:W-:Y:S01]  /*8040*/  UIADD3 UR8, UR5, 0x384f8, URZ ;  /* 0x000384f805087890 */ /* 0x000fe2000fffe03f */
[CC--:B------:R-:W-:Y:S02]  /*8050*/  ISETP.NE.AND P3, PT, R18.reuse, R6.reuse, PT ;  /* 0x000000061200720c */ /* 0x0c0fe40003f65270 */
[----:B------:R-:W-:Y:S01]  /*8060*/  ISETP.EQ.OR P0, PT, R18, R6, !P0 ;  /* 0x000000061200720c */ /* 0x000fe20004702670 */
[----:B------:R-:W-:Y:S01]  /*8070*/  UPRMT UR8, UR41, 0x654, UR8 ;  /* 0x0000065429087896 */ /* 0x000fe20008000008 */
[----:B------:R-:W-:-:S08]  /*8080*/  LOP3.LUT R0, R0, 0x1, RZ, 0x3c, !PT ;  /* 0x0000000100007812 */ /* 0x000fd000078e3cff */
[----:B------:R-:W-:Y:S03]  /*8090*/  SYNCS.ARRIVE.TRANS64.RED.A1T0 RZ, [UR8], RZ ;  /* 0x000000ffffff79a7 */ /* 0x000fe60008100408 */
[----:B------:R-:W-:Y:S05]  /*80a0*/  @P0 BRA `(.L_x_139) ;  /* 0x0000000400040947 */ /* 0x000fea0003800000 */
[----:B------:R-:W-:Y:S01]  /*80b0*/  ELECT P0, URZ, PT ;  /* 0x00000000003f782f */ /* 0x000fe20003800000 */
[----:B------:R-:W-:-:S12]  /*80c0*/  BSSY B0, `(.L_x_140) ;  /* 0x0000032000007945 */ /* 0x000fd80003800000 */
[----:B------:R-:W-:Y:S05]  /*80d0*/  @!P0 BRA `(.L_x_141) ;  /* 0x0000000000c08947 */ /* 0x000fea0003800000 */
[----:B--234-:R-:W1:Y:S08]  /*80e0*/  LDC.64 R2, c[0x0][0x290] ;  /* 0x0000a400ff027b82 */ /* 0x01ce700000000a00 */
[----:B------:R-:W2:Y:S08]  /*80f0*/  LDC.64 R14, c[0x0][0x808] ;  /* 0x00020200ff0e7b82 */ /* 0x000eb00000000a00 */
[----:B------:R-:W3:Y:S01]  /*8100*/  LDC.64 R16, c[0x0][0x810] ;  /* 0x00020400ff107b82 */ /* 0x000ee20000000a00 */
[----:B-1----:R-:W-:-:S05]  /*8110*/  IMAD.WIDE R2, R6, 0xc, R2 ;  /* 0x0000000c06027825 */ /* 0x002fca00078e0202 */
[----:B------:R1:W5:Y:S04]  /*8120*/  LDG.E R10, desc[UR56][R2.64] ;  /* 0x00000038020a7981 */ /* 0x000368000c1e1900 */
[----:B------:R1:W5:Y:S01]  /*8130*/  LDG.E R13, desc[UR56][R2.64+0x4] ;  /* 0x00000438020d7981 */ /* 0x000362000c1e1900 */
[----:B--2---:R-:W-:Y:S02]  /*8140*/  ISETP.NE.U32.AND P0, PT, R14, RZ, PT ;  /* 0x000000ff0e00720c */ /* 0x004fe40003f05070 */
[----:B------:R-:W-:Y:S02]  /*8150*/  SHF.R.S32.HI R8, RZ, 0x1f, R6 ;  /* 0x0000001fff087819 */ /* 0x000fe40000011406 */
[----:B------:R-:W-:Y:S02]  /*8160*/  ISETP.NE.AND.EX P0, PT, R15, RZ, PT, P0 ;  /* 0x000000ff0f00720c */ /* 0x000fe40003f05300 */
[----:B---3--:R-:W-:-:S04]  /*8170*/  ISETP.NE.U32.AND P1, PT, R16, RZ, PT ;  /* 0x000000ff1000720c */ /* 0x008fc80003f25070 */
[----:B------:R-:W-:-:S07]  /*8180*/  ISETP.NE.AND.EX P1, PT, R17, RZ, PT, P1 ;  /* 0x000000ff1100720c */ /* 0x000fce0003f25310 */
[----:B-1----:R-:W-:Y:S06]  /*8190*/  @!P0 BRA `(.L_x_142) ;  /* 0x0000000000108947 */ /* 0x002fec0003800000 */
[----:B------:R-:W-:-:S04]  /*81a0*/  LEA R2, P0, R6, R14, 0x3 ;  /* 0x0000000e06027211 */ /* 0x000fc800078018ff */
[----:B------:R-:W-:-:S06]  /*81b0*/  LEA.HI.X R3, R6, R15, R8, 0x3, P0 ;  /* 0x0000000f06037211 */ /* 0x000fcc00000f1c08 */
[----:B------:R-:W2:Y:S04]  /*81c0*/  LDG.E.64 R2, desc[UR56][R2.64] ;  /* 0x0000003802027981 */ /* 0x000ea8000c1e1b00 */
[----:B--2---:R1:W-:Y:S02]  /*81d0*/  STS.64 [UR24], R2 ;  /* 0x00000002ff007988 */ /* 0x0043e40008000a18 */
.L_x_142:
[----:B------:R-:W-:Y:S05]  /*81e0*/  @!P1 BRA `(.L_x_141) ;  /* 0x00000000007c9947 */ /* 0x000fea0003800000 */
[----:B-1----:R-:W-:-:S04]  /*81f0*/  LEA R2, P0, R6, R16, 0x3 ;  /* 0x0000001006027211 */ /* 0x002fc800078018ff */
[----:B------:R-:W-:Y:S02]  /*8200*/  LEA.HI.X R3, R6, R17, R8, 0x3, P0 ;  /* 0x0000001106037211 */ /* 0x000fe400000f1c08 */
[----:B------:R-:W1:Y:S04]  /*8210*/  LDS R8, [UR24+0x1c] ;  /* 0x00001c18ff087984 */ /* 0x000e680008000800 */
[----:B------:R-:W2:Y:S01]  /*8220*/  LDG.E.64 R2, desc[UR56][R2.64] ;  /* 0x0000003802027981 */ /* 0x000ea2000c1e1b00 */
        /* <DEDUP_REMOVED lines=13> */
[----:B------:R1:W-:Y:S04]  /*8300*/  STS [UR24+0x1c], R8 ;  /* 0x00001c08ff007988 */ /* 0x0003e80008000818 */
[----:B------:R-:W2:Y:S01]  /*8310*/  LDS R11, [UR24+0x1c] ;  /* 0x00001c18ff0b7984 */ /* 0x000ea20008000800 */
[----:B-1---5:R-:W-:Y:S01]  /*8320*/  VIADD R8, R10, 0xffffffff ;  /* 0xffffffff0a087836 */ /* 0x022fe20000000000 */
[----:B--2---:R-:W-:-:S05]  /*8330*/  LOP3.LUT R11, R11, 0xf0, RZ, 0xb8, !PT ;  /* 0x000000f00b0b7812 */ /* 0x004fca00078eb8ff */
[----:B------:R1:W-:Y:S04]  /*8340*/  STS [UR24+0x1c], R11 ;  /* 0x00001c0bff007988 */ /* 0x0003e80008000818 */
[----:B------:R-:W2:Y:S01]  /*8350*/  LDS R9, [UR24+0x1c] ;  /* 0x00001c18ff097984 */ /* 0x000ea20008000800 */
[----:B-1----:R-:W-:Y:S02]  /*8360*/  CS2R R10, SRZ ;  /* 0x00000000000a7805 */ /* 0x002fe4000001ff00 */
[----:B--2---:R-:W-:Y:S01]  /*8370*/  LOP3.LUT R17, R9, 0xf00, RZ, 0xb8, !PT ;  /* 0x00000f0009117812 */ /* 0x004fe200078eb8ff */
[----:B------:R-:W-:-:S04]  /*8380*/  VIADD R9, R13, 0xffffffff ;  /* 0xffffffff0d097836 */ /* 0x000fc80000000000 */
[----:B------:R-:W-:Y:S04]  /*8390*/  STS.64 [UR24+0x18], R16 ;  /* 0x00001810ff007988 */ /* 0x000fe80008000a18 */
[----:B------:R-:W1:Y:S04]  /*83a0*/  LDS R15, [UR24+0x1c] ;  /* 0x00001c18ff0f7984 */ /* 0x000e680008000800 */
[----:B------:R2:W-:Y:S01]  /*83b0*/  STS.128 [UR24+0x20], R8 ;  /* 0x00002008ff007988 */ /* 0x0005e20008000c18 */
[----:B-1----:R-:W-:-:S05]  /*83c0*/  LOP3.LUT R2, R15, 0xf000, RZ, 0xb8, !PT ;  /* 0x0000f0000f027812 */ /* 0x002fca00078eb8ff */
[----:B------:R2:W-:Y:S02]  /*83d0*/  STS [UR24+0x1c], R2 ;  /* 0x00001c02ff007988 */ /* 0x0005e40008000818 */
.L_x_141:
[----:B------:R-:W-:Y:S05]  /*83e0*/  BSYNC B0 ;  /* 0x0000000000007941 */ /* 0x000fea0003800000 */
.L_x_140:
[----:B-12---:R-:W1:Y:S01]  /*83f0*/  S2R R2, SR_LANEID ;  /* 0x0000000000027919 */ /* 0x006e620000000000 */
[----:B------:R-:W-:Y:S01]  /*8400*/  NOP ;  /* 0x0000000000007918 */ /* 0x000fe20000000000 */
[----:B------:R-:W-:Y:S01]  /*8410*/  ELECT P0, URZ, PT ;  /* 0x00000000003f782f */ /* 0x000fe20003800000 */
[----:B------:R-:W-:Y:S01]  /*8420*/  BSSY B0, `(.L_x_143) ;  /* 0x0000008000007945 */ /* 0x000fe20003800000 */
[----:B-1----:R-:W-:-:S05]  /*8430*/  IMAD.SHL.U32 R8, R2, 0x4, RZ ;  /* 0x0000000402087824 */ /* 0x002fca00078e00ff */
[----:B------:R1:W2:Y:S01]  /*8440*/  LDS R9, [R8+UR24] ;  /* 0x0000001808097984 */ /* 0x0002a20008000800 */
[----:B------:R-:W-:-:S05]  /*8450*/  IADD3 R2, P1, R8, UR6, RZ ;  /* 0x0000000608027c10 */ /* 0x000fca000ff3e0ff */
[----:B---34-:R-:W-:Y:S01]  /*8460*/  IMAD.X R3, RZ, RZ, UR7, P1 ;  /* 0x00000007ff037e24 */ /* 0x018fe200088e06ff */
[----:B------:R-:W-:Y:S07]  /*8470*/  @!P0 BRA `(.L_x_144) ;  /* 0x0000000000088947 */ /* 0x000fee0003800000 */
[----:B------:R0:W-:Y:S01]  /*8480*/  UTMACMDFLUSH ;  /* 0x00000000000079b7 */ /* 0x0001e20000000000 */
[----:B------:R-:W-:-:S04]  /*8490*/  DEPBAR.LE SB0, 0x0 ;  /* 0x000080000000791a */ /* 0x000fc80000000000 */
.L_x_144:
[----:B------:R-:W-:Y:S05]  /*84a0*/  BSYNC B0 ;  /* 0x0000000000007941 */ /* 0x000fea0003800000 */
.L_x_143:
[----:B--2---:R2:W5:Y:S02]  /*84b0*/  ATOMG.E.EXCH.STRONG.GPU PT, RZ, [R2], R9 ;  /* 0x0000000902ff73a8 */ /* 0x00456400041ee100 */
.L_x_139:
[----:B------:R-:W-:Y:S01]  /*84c0*/  UIADD3 UR4, UR4, 0x1, URZ ;  /* 0x0000000104047890 */ /* 0x000fe2000fffe03f */
[----:B------:R-:W-:Y:S01]  /*84d0*/  ISETP.NE.AND P0, PT, R7, RZ, PT ;  /* 0x000000ff0700720c */ /* 0x000fe20003f05270 */
[----:B------:R-:W-:Y:S01]  /*84e0*/  IMAD.MOV.U32 R16, RZ, RZ, R4 ;  /* 0x000000ffff107224 */ /* 0x000fe200078e0004 */
[----:B--2---:R-:W-:Y:S01]  /*84f0*/  SEL R2, RZ, 0x1, !P3 ;  /* 0x00000001ff027807 */ /* 0x004fe20005800000 */
[----:B------:R-:W-:Y:S01]  /*8500*/  UISETP.NE.AND UP0, UPT, UR4, 0x8, UPT ;  /* 0x000000080400788c */ /* 0x000fe2000bf05270 */
[----:B------:R-:W-:Y:S02]  /*8510*/  IMAD.MOV.U32 R17, RZ, RZ, R5 ;  /* 0x000000ffff117224 */ /* 0x000fe400078e0005 */
[----:B------:R-:W-:Y:S01]  /*8520*/  IMAD.MOV.U32 R18, RZ, RZ, R6 ;  /* 0x000000ffff127224 */ /* 0x000fe200078e0006 */
[----:B------:R-:W-:Y:S02]  /*8530*/  USEL UR8, URZ, 0x1, UP0 ;  /* 0x000000013f087887 */ /* 0x000fe40008000000 */
[----:B------:R-:W-:-:S04]  /*8540*/  USEL UR4, UR4, URZ, UP0 ;  /* 0x0000003f04047287 */ /* 0x000fc80008000000 */
[----:B------:R-:W-:Y:S01]  /*8550*/  LOP3.LUT R12, R12, UR8, RZ, 0x3c, !PT ;  /* 0x000000080c0c7c12 */ /* 0x000fe2000f8e3cff */
[----:B------:R-:W-:Y:S07]  /*8560*/  @P0 BRA `(.L_x_145) ;  /* 0xfffffff000300947 */ /* 0x000fee000383ffff */
[----:B-----5:R-:W-:Y:S01]  /*8570*/  ELECT P0, URZ, PT ;  /* 0x00000000003f782f */ /* 0x020fe20003800000 */
[----:B------:R-:W-:-:S12]  /*8580*/  BSSY B0, `(.L_x_146) ;  /* 0x0000017000007945 */ /* 0x000fd80003800000 */
[----:B------:R-:W-:Y:S05]  /*8590*/  @!P0 BRA `(.L_x_147) ;  /* 0x0000000000548947 */ /* 0x000fea0003800000 */
[----:B------:R-:W-:Y:S05]  /*85a0*/  @!P2 BRA `(.L_x_148) ;  /* 0x000000000004a947 */ /* 0x000fea0003800000 */
[----:B------:R-:W-:Y:S01]  /*85b0*/  BPT.TRAP 0x1 ;  /* 0x000000040000795c */ /* 0x000fe20000300000 */
.L_x_148:
[----:B------:R-:W-:-:S04]  /*85c0*/  SHF.L.U32 R2, R0, 0x1f, RZ ;  /* 0x0000001f00027819 */ /* 0x000fc800000006ff */
[----:B------:R-:W2:Y:S02]  /*85d0*/  SYNCS.PHASECHK.TRANS64.TRYWAIT P0, [UR5+0x38500], R2 ;  /* 0x03850002ff0075a7 */ /* 0x000ea40008000145 */
[----:B--2---:R-:W-:Y:S05]  /*85e0*/  @!P0 BRA `(.L_x_149) ;  /* 0x0000004400b88947 */ /* 0x004fea0003800000 */
.L_x_241:
[----:B------:R-:W-:Y:S05]  /*85f0*/  @!P2 BRA `(.L_x_150) ;  /* 0x000000000004a947 */ /* 0x000fea0003800000 */
[----:B------:R-:W-:Y:S01]  /*8600*/  BPT.TRAP 0x1 ;  /* 0x000000040000795c */ /* 0x000fe20000300000 */
.L_x_150:
[----:B------:R-:W5:Y:S02]  /*8610*/  SYNCS.PHASECHK.TRANS64.TRYWAIT P0, [UR5+0x38508], R2 ;  /* 0x03850802ff0075a7 */ /* 0x000f640008000145 */
[----:B-----5:R-:W-:Y:S05]  /*8620*/  @!P0 BRA `(.L_x_151) ;  /* 0x0000004400c08947 */ /* 0x020fea0003800000 */
.L_x_242:
[----:B------:R-:W-:Y:S05]  /*8630*/  @!P2 BRA `(.L_x_152) ;  /* 0x000000000004a947 */ /* 0x000fea0003800000 */
[----:B------:R-:W-:Y:S01]  /*8640*/  BPT.TRAP 0x1 ;  /* 0x000000040000795c */ /* 0x000fe20000300000 */
.L_x_152:
[----:B------:R-:W5:Y:S02]  /*8650*/  SYNCS.PHASECHK.TRANS64.TRYWAIT P0, [UR5+0x38510], R2 ;  /* 0x03851002ff0075a7 */ /* 0x000f640008000145 */
[----:B-----5:R-:W-:Y:S05]  /*8660*/  @!P0 BRA `(.L_x_153) ;  /* 0x0000004400c88947 */ /* 0x020fea0003800000 */
.L_x_243:
[----:B------:R-:W-:Y:S05]  /*8670*/  @!P2 BRA `(.L_x_154) ;  /* 0x000000000004a947 */ /* 0x000fea0003800000 */
[----:B------:R-:W-:Y:S01]  /*8680*/  BPT.TRAP 0x1 ;  /* 0x000000040000795c */ /* 0x000fe20000300000 */
.L_x_154:
[----:B--2---:R-:W-:Y:S01]  /*8690*/  SHF.L.U32 R2, R0, 0x1f, RZ ;  /* 0x0000001f00027819 */ /* 0x004fe200000006ff */
[----:B---34-:R-:W-:-:S04]  /*86a0*/  IMAD.U32 R3, RZ, RZ, UR5 ;  /* 0x00000005ff037e24 */ /* 0x018fc8000f8e00ff */
[----:B------:R2:W3:Y:S03]  /*86b0*/  SYNCS.PHASECHK.TRANS64.TRYWAIT P0, [R3+URZ+0x38518], R2 ;  /* 0x03851802030075a7 */ /* 0x0004e6000800017f */
[----:B---3--:R-:W-:Y:S05]  /*86c0*/  @!P0 NANOSLEEP.SYNCS 0x989680 ;  /* 0x009896800000895d */ /* 0x008fea0003900000 */
[----:B------:R-:W3:Y:S02]  /*86d0*/  @!P0 SYNCS.PHASECHK.TRANS64 P0, [R3+URZ+0x38518], R2 ;  /* 0x03851802030085a7 */ /* 0x000ee4000800007f */
[----:B---3--:R-:W-:Y:S05]  /*86e0*/  @!P0 BRA `(.L_x_154) ;  /* 0xfffffffc00e88947 */ /* 0x008fea000383ffff */
.L_x_147:
[----:B------:R-:W-:Y:S05]  /*86f0*/  BSYNC B0 ;  /* 0x0000000000007941 */ /* 0x000fea0003800000 */
.L_x_146:
[----:B------:R-:W-:Y:S05]  /*8700*/  EXIT ;  /* 0x000000000000794d */ /* 0x000fea0003800000 */
.L_x_100:
[----:B------:R-:W1:Y:S01]  /*8710*/  S2UR UR4, SR_CTAID.Y ;  /* 0x00000000000479c3 */ /* 0x000e620000002600 */
[----:B------:R-:W3:Y:S01]  /*8720*/  S2R R37, SR_LANEID ;  /* 0x0000000000257919 */ /* 0x000ee20000000000 */
[----:B------:R-:W-:Y:S01]  /*8730*/  ELECT P0, URZ, PT ;  /* 0x00000000003f782f */ /* 0x000fe20003800000 */
[----:B------:R-:W-:Y:S01]  /*8740*/  BSSY B0, `(.L_x_155) ;  /* 0x0000037000007945 */ /* 0x000fe20003800000 */
[----:B------:R-:W-:Y:S01]  /*8750*/  ULDC.64 UR12, c[0x0][0x508] ;  /* 0x00014200000c7ab9 */ /* 0x000fe20000000a00 */
[----:B-1----:R-:W-:-:S04]  /*8760*/  UIMAD UR4, UR4, UR39, UR40 ;  /* 0x00000027040472a4 */ /* 0x002fc8000f8e0228 */
[----:B------:R-:W-:-:S06]  /*8770*/  UIMAD.WIDE UR12, UR4, 0x80, UR12 ;  /* 0x00000080040c78a5 */ /* 0x000fcc000f8e020c */
[----:B------:R-:W-:Y:S06]  /*8780*/  @!P0 BRA `(.L_x_156) ;  /* 0x0000000000c88947 */ /* 0x000fec0003800000 */
[----:B------:R-:W1:Y:S01]  /*8790*/  LDC.64 R8, c[0x0][0x300] ;  /* 0x0000c000ff087b82 */ /* 0x000e620000000a00 */
[----:B------:R-:W-:Y:S02]  /*87a0*/  UMOV UR4, 0x400 ;  /* 0x0000040000047882 */ /* 0x000fe40000000000 */
[----:B--2---:R-:W-:-:S05]  /*87b0*/  ULEA UR4, UR41, UR4, 0x18 ;  /* 0x0000000429047291 */ /* 0x004fca000f8ec03f */
[----:B------:R-:W1:Y:S08]  /*87c0*/  LDC.64 R10, c[0x0][0x308] ;  /* 0x0000c200ff0a7b82 */ /* 0x000e700000000a00 */
[----:B------:R-:W2:Y:S08]  /*87d0*/  LDC.64 R4, c[0x0][0x330] ;  /* 0x0000cc00ff047b82 */ /* 0x000eb00000000a00 */
[----:B------:R-:W2:Y:S01]  /*87e0*/  LDC.64 R6, c[0x0][0x338] ;  /* 0x0000ce00ff067b82 */ /* 0x000ea20000000a00 */
[----:B-1----:R1:W-:Y:S07]  /*87f0*/  STS.128 [UR4+0x38600], R8 ;  /* 0x03860008ff007988 */ /* 0x0023ee0008000c04 */
[----:B------:R-:W4:Y:S08]  /*8800*/  LDC.64 R32, c[0x0][0x310] ;  /* 0x0000c400ff207b82 */ /* 0x000f300000000a00 */
[----:B------:R-:W4:Y:S01]  /*8810*/  LDC.64 R34, c[0x0][0x318] ;  /* 0x0000c600ff227b82 */ /* 0x000f220000000a00 */
[----:B--2---:R2:W-:Y:S07]  /*8820*/  STS.128 [UR4+0x38630], R4 ;  /* 0x03863004ff007988 */ /* 0x0045ee0008000c04 */
[----:B------:R-:W5:Y:S08]  /*8830*/  LDC.64 R28, c[0x0][0x320] ;  /* 0x0000c800ff1c7b82 */ /* 0x000f700000000a00 */
[----:B------:R-:W5:Y:S08]  /*8840*/  LDC.64 R30, c[0x0][0x328] ;  /* 0x0000ca00ff1e7b82 */ /* 0x000f700000000a00 */
[----:B------:R-:W3:Y:S01]  /*8850*/  LDC.64 R24, c[0x0][0x340] ;  /* 0x0000d000ff187b82 */ /* 0x000ee20000000a00 */
[----:B----4-:R4:W-:Y:S07]  /*8860*/  STS.128 [UR4+0x38610], R32 ;  /* 0x03861020ff007988 */ /* 0x0109ee0008000c04 */
[----:B------:R-:W3:Y:S08]  /*8870*/  LDC.64 R26, c[0x0][0x348] ;  /* 0x0000d200ff1a7b82 */ /* 0x000ef00000000a00 */
[----:B------:R-:W2:Y:S01]  /*8880*/  LDC.64 R20, c[0x0][0x350] ;  /* 0x0000d400ff147b82 */ /* 0x000ea20000000a00 */
[----:B-----5:R5:W-:Y:S07]  /*8890*/  STS.128 [UR4+0x38620], R28 ;  /* 0x0386201cff007988 */ /* 0x020bee0008000c04 */
[----:B------:R-:W2:Y:S08]  /*88a0*/  LDC.64 R22, c[0x0][0x358] ;  /* 0x0000d600ff167b82 */ /* 0x000eb00000000a00 */
[----:B------:R-:W4:Y:S01]  /*88b0*/  LDC.64 R12, c[0x0][0x360] ;  /* 0x0000d800ff0c7b82 */ /* 0x000f220000000a00 */
[----:B---3--:R3:W-:Y:S07]  /*88c0*/  STS.128 [UR4+0x38640], R24 ;  /* 0x03864018ff007988 */ /* 0x0087ee0008000c04 */
[----:B------:R-:W4:Y:S08]  /*88d0*/  LDC.64 R14, c[0x0][0x368] ;  /* 0x0000da00ff0e7b82 */ /* 0x000f300000000a00 */
[----:B-1----:R-:W1:Y:S01]  /*88e0*/  LDC.64 R8, c[0x0][0x370] ;  /* 0x0000dc00ff087b82 */ /* 0x002e620000000a00 */
[----:B--2---:R2:W-:Y:S07]  /*88f0*/  STS.128 [UR4+0x38650], R20 ;  /* 0x03865014ff007988 */ /* 0x0045ee0008000c04 */
[----:B------:R-:W1:Y:S08]  /*8900*/  LDC.64 R10, c[0x0][0x378] ;  /* 0x0000de00ff0a7b82 */ /* 0x000e700000000a00 */
[----:B------:R-:W5:Y:S01]  /*8910*/  LDC.64 R4, c[0x0][0x410] ;  /* 0x00010400ff047b82 */ /* 0x000f620000000a00 */
[----:B----4-:R4:W-:Y:S07]  /*8920*/  STS.128 [UR4+0x38660], R12 ;  /* 0x0386600cff007988 */ /* 0x0109ee0008000c04 */
[----:B------:R-:W5:Y:S01]  /*8930*/  LDC.64 R6, c[0x0][0x418] ;  /* 0x00010600ff067b82 */ /* 0x000f620000000a00 */
[----:B-1----:R1:W-:Y:S07]  /*8940*/  STS.128 [UR4+0x38670], R8 ;  /* 0x03867008ff007988 */ /* 0x0023ee0008000c04 */
[----:B------:R-:W2:Y:S08]  /*8950*/  LDC.64 R32, c[0x0][0x400] ;  /* 0x00010000ff207b82 */ /* 0x000eb00000000a00 */
[----:B------:R-:W2:Y:S01]  /*8960*/  LDC.64 R34, c[0x0][0x408] ;  /* 0x00010200ff227b82 */ /* 0x000ea20000000a00 */
[----:B-----5:R5:W-:Y:S07]  /*8970*/  STS.128 [UR4+0x38690], R4 ;  /* 0x03869004ff007988 */ /* 0x020bee0008000c04 */
[----:B------:R-:W4:Y:S08]  /*8980*/  LDC.64 R28, c[0x0][0x420] ;  /* 0x00010800ff1c7b82 */ /* 0x000f300000000a00 */
[----:B------:R-:W4:Y:S08]  /*8990*/  LDC.64 R30, c[0x0][0x428] ;  /* 0x00010a00ff1e7b82 */ /* 0x000f300000000a00 */
[----:B---3--:R-:W3:Y:S01]  /*89a0*/  LDC.64 R24, c[0x0][0x430] ;  /* 0x00010c00ff187b82 */ /* 0x008ee20000000a00 */
[----:B--2---:R2:W-:Y:S07]  /*89b0*/  STS.128 [UR4+0x38680], R32 ;  /* 0x03868020ff007988 */ /* 0x0045ee0008000c04 */
[----:B------:R-:W3:Y:S08]  /*89c0*/  LDC.64 R26, c[0x0][0x438] ;  /* 0x00010e00ff1a7b82 */ /* 0x000ef00000000a00 */
[----:B------:R-:W5:Y:S01]  /*89d0*/  LDC.64 R20, c[0x0][0x440] ;  /* 0x00011000ff147b82 */ /* 0x000f620000000a00 */
[----:B----4-:R2:W-:Y:S07]  /*89e0*/  STS.128 [UR4+0x386a0], R28 ;  /* 0x0386a01cff007988 */ /* 0x0105ee0008000c04 */
[----:B------:R-:W5:Y:S08]  /*89f0*/  LDC.64 R22, c[0x0][0x448] ;  /* 0x00011200ff167b82 */ /* 0x000f700000000a00 */
[----:B------:R-:W4:Y:S01]  /*8a00*/  LDC.64 R12, c[0x0][0x450] ;  /* 0x00011400ff0c7b82 */ /* 0x000f220000000a00 */
[----:B---3--:R2:W-:Y:S07]  /*8a10*/  STS.128 [UR4+0x386b0], R24 ;  /* 0x0386b018ff007988 */ /* 0x0085ee0008000c04 */
[----:B------:R-:W4:Y:S08]  /*8a20*/  LDC.64 R14, c[0x0][0x458] ;  /* 0x00011600ff0e7b82 */ /* 0x000f300000000a00 */
[----:B-1----:R-:W1:Y:S01]  /*8a30*/  LDC.64 R8, c[0x0][0x460] ;  /* 0x00011800ff087b82 */ /* 0x002e620000000a00 */
[----:B-----5:R2:W-:Y:S07]  /*8a40*/  STS.128 [UR4+0x386c0], R20 ;  /* 0x0386c014ff007988 */ /* 0x0205ee0008000c04 */
[----:B------:R-:W1:Y:S08]  /*8a50*/  LDC.64 R10, c[0x0][0x468] ;  /* 0x00011a00ff0a7b82 */ /* 0x000e700000000a00 */
[----:B------:R-:W3:Y:S01]  /*8a60*/  LDC.64 R4, c[0x0][0x470] ;  /* 0x00011c00ff047b82 */ /* 0x000ee20000000a00 */
[----:B----4-:R2:W-:Y:S07]  /*8a70*/  STS.128 [UR4+0x386d0], R12 ;  /* 0x0386d00cff007988 */ /* 0x0105ee0008000c04 */
[----:B------:R-:W3:Y:S01]  /*8a80*/  LDC.64 R6, c[0x0][0x478] ;  /* 0x00011e00ff067b82 */ /* 0x000ee20000000a00 */
[----:B-1----:R2:W-:Y:S04]  /*8a90*/  STS.128 [UR4+0x386e0], R8 ;  /* 0x0386e008ff007988 */ /* 0x0025e80008000c04 */
[----:B---3--:R2:W-:Y:S02]  /*8aa0*/  STS.128 [UR4+0x386f0], R4 ;  /* 0x0386f004ff007988 */ /* 0x0085e40008000c04 */
.L_x_156:
[----:B--2---:R-:W-:Y:S05]  /*8ab0*/  BSYNC B0 ;  /* 0x0000000000007941 */ /* 0x004fea0003800000 */
.L_x_155:
[----:B------:R-:W-:Y:S01]  /*8ac0*/  ELECT P0, URZ, PT ;  /* 0x00000000003f782f */ /* 0x000fe20003800000 */
[----:B------:R-:W-:Y:S01]  /*8ad0*/  NOP ;  /* 0x0000000000007918 */ /* 0x000fe20000000000 */
[----:B------:R-:W-:Y:S11]  /*8ae0*/  BSSY B0, `(.L_x_157) ;  /* 0x0000052000007945 */ /* 0x000ff60003800000 */
[----:B------:R-:W-:Y:S05]  /*8af0*/  @!P0 BRA `(.L_x_158) ;  /* 0x0000000400408947 */ /* 0x000fea0003800000 */
[C---:B------:R-:W-:Y:S01]  /*8b00*/  IMAD.SHL.U32 R20, R18.reuse, 0x8, RZ ;  /* 0x0000000812147824 */ /* 0x040fe200078e00ff */
[----:B------:R-:W-:Y:S01]  /*8b10*/  ULDC.64 UR4, c[0x0][0x518] ;  /* 0x0001460000047ab9 */ /* 0x000fe20000000a00 */
[----:B------:R-:W-:Y:S01]  /*8b20*/  ULDC.64 UR6, c[0x0][0x528] ;  /* 0x00014a0000067ab9 */ /* 0x000fe20000000a00 */
[----:B------:R-:W-:Y:S02]  /*8b30*/  SHF.L.U64.HI R3, R18, 0x3, R3 ;  /* 0x0000000312037819 */ /* 0x000fe40000010203 */
[C---:B------:R-:W-:Y:S02]  /*8b40*/  IADD3 R6, P0, R20.reuse, UR4, RZ ;  /* 0x0000000414067c10 */ /* 0x040fe4000ff1e0ff */
[----:B------:R-:W-:Y:S02]  /*8b50*/  IADD3 R4, P1, R20, UR6, RZ ;  /* 0x0000000614047c10 */ /* 0x000fe4000ff3e0ff */
[C---:B------:R-:W-:Y:S01]  /*8b60*/  IADD3.X R7, R3.reuse, UR5, RZ, P0, !PT ;  /* 0x0000000503077c10 */ /* 0x040fe200087fe4ff */
[----:B------:R-:W-:Y:S01]  /*8b70*/  ULDC.64 UR4, c[0x0][0x510] ;  /* 0x0001440000047ab9 */ /* 0x000fe20000000a00 */
[----:B------:R-:W-:Y:S01]  /*8b80*/  IADD3.X R5, R3, UR7, RZ, P1, !PT ;  /* 0x0000000703057c10 */ /* 0x000fe20008ffe4ff */
[----:B------:R-:W-:-:S03]  /*8b90*/  ULDC.64 UR6, c[0x0][0x520] ;  /* 0x0001480000067ab9 */ /* 0x000fc60000000a00 */
[----:B------:R-:W2:Y:S04]  /*8ba0*/  LDG.E.64 R6, desc[UR56][R6.64] ;  /* 0x0000003806067981 */ /* 0x000ea8000c1e1b00 */
[----:B------:R-:W4:Y:S01]  /*8bb0*/  LDG.E.64 R4, desc[UR56][R4.64] ;  /* 0x0000003804047981 */ /* 0x000f22000c1e1b00 */
[C---:B------:R-:W-:Y:S02]  /*8bc0*/  IADD3 R22, P0, R20.reuse, UR4, RZ ;  /* 0x0000000414167c10 */ /* 0x040fe4000ff1e0ff */
[----:B------:R-:W-:Y:S02]  /*8bd0*/  IADD3 R20, P1, R20, UR6, RZ ;  /* 0x0000000614147c10 */ /* 0x000fe4000ff3e0ff */
[C---:B------:R-:W-:Y:S02]  /*8be0*/  IADD3.X R23, R3.reuse, UR5, RZ, P0, !PT ;  /* 0x0000000503177c10 */ /* 0x040fe400087fe4ff */
[----:B------:R-:W-:-:S04]  /*8bf0*/  IADD3.X R21, R3, UR7, RZ, P1, !PT ;  /* 0x0000000703157c10 */ /* 0x000fc80008ffe4ff */
[----:B------:R-:W5:Y:S04]  /*8c00*/  LDG.E.64 R22, desc[UR56][R22.64] ;  /* 0x0000003816167981 */ /* 0x000f68000c1e1b00 */
[----:B------:R-:W3:Y:S01]  /*8c10*/  LDG.E.64 R20, desc[UR56][R20.64] ;  /* 0x0000003814147981 */ /* 0x000ee2000c1e1b00 */
[----:B------:R-:W-:Y:S01]  /*8c20*/  UMOV UR4, 0x400 ;  /* 0x0000040000047882 */ /* 0x000fe20000000000 */
[----:B------:R-:W-:Y:S01]  /*8c30*/  VIADD R13, R0, 0xffffffff ;  /* 0xffffffff000d7836 */ /* 0x000fe20000000000 */
[----:B------:R-:W-:Y:S01]  /*8c40*/  ULEA UR4, UR41, UR4, 0x18 ;  /* 0x0000000429047291 */ /* 0x000fe2000f8ec03f */
[----:B------:R-:W-:-:S03]  /*8c50*/  CS2R R14, SRZ ;  /* 0x00000000000e7805 */ /* 0x000fc6000001ff00 */
[----:B------:R-:W-:Y:S02]  /*8c60*/  UIADD3 UR5, UR4, 0x38600, URZ ;  /* 0x0003860004057890 */ /* 0x000fe4000fffe03f */
[----:B------:R-:W-:-:S03]  /*8c70*/  UIADD3 UR6, UR4, 0x38680, URZ ;  /* 0x0003868004067890 */ /* 0x000fc6000fffe03f */
[----:B------:R-:W1:Y:S01]  /*8c80*/  LDS R8, [UR4+0x3861c] ;  /* 0x03861c04ff087984 */ /* 0x000e620008000800 */
[----:B------:R-:W-:Y:S02]  /*8c90*/  IMAD.U32 R24, RZ, RZ, UR5 ;  /* 0x00000005ff187e24 */ /* 0x000fe4000f8e00ff */
[----:B------:R-:W-:Y:S01]  /*8ca0*/  IMAD.U32 R26, RZ, RZ, UR6 ;  /* 0x00000006ff1a7e24 */ /* 0x000fe2000f8e00ff */
[----:B------:R-:W5:Y:S02]  /*8cb0*/  LDS R9, [UR4+0x3869c] ;  /* 0x03869c04ff097984 */ /* 0x000f640008000800 */
[----:B------:R-:W-:Y:S02]  /*8cc0*/  SHF.R.U64 R24, R24, 0x4, RZ ;  /* 0x0000000418187819 */ /* 0x000fe400000012ff */
[----:B------:R-:W-:Y:S01]  /*8cd0*/  SHF.R.U64 R26, R26, 0x4, RZ ;  /* 0x000000041a1a7819 */ /* 0x000fe200000012ff */
[----:B------:R-:W-:Y:S04]  /*8ce0*/  STS [UR4+0x38630], RZ ;  /* 0x038630ffff007988 */ /* 0x000fe80008000804 */
[----:B------:R-:W-:Y:S04]  /*8cf0*/  STS [UR4+0x38610], R24 ;  /* 0x03861018ff007988 */ /* 0x000fe80008000804 */
[----:B------:R-:W-:Y:S04]  /*8d00*/  STS [UR4+0x38614], R24 ;  /* 0x03861418ff007988 */ /* 0x000fe80008000804 */
[----:B------:R-:W-:Y:S04]  /*8d10*/  STS [UR4+0x38690], R26 ;  /* 0x0386901aff007988 */ /* 0x000fe80008000804 */
[----:B------:R-:W-:Y:S04]  /*8d20*/  STS [UR4+0x38694], R26 ;  /* 0x0386941aff007988 */ /* 0x000fe80008000804 */
[----:B------:R-:W-:Y:S01]  /*8d30*/  STS [UR4+0x386b0], RZ ;  /* 0x0386b0ffff007988 */ /* 0x000fe20008000804 */
[----:B--2---:R-:W-:-:S02]  /*8d40*/  SHF.L.U64.HI R7, R6, 0x1, R7 ;  /* 0x0000000106077819 */ /* 0x004fc40000010207 */
[C---:B----4-:R-:W-:Y:S01]  /*8d50*/  SHF.L.U64.HI R3, R4.reuse, 0x1, R5 ;  /* 0x0000000104037819 */ /* 0x050fe20000010205 */
[----:B------:R-:W-:Y:S01]  /*8d60*/  IMAD.SHL.U32 R0, R4, 0x2, RZ ;  /* 0x0000000204007824 */ /* 0x000fe200078e00ff */
[----:B------:R-:W-:Y:S02]  /*8d70*/  LOP3.LUT R5, R7, 0x1fffffff, RZ, 0xc0, !PT ;  /* 0x1fffffff07057812 */ /* 0x000fe400078ec0ff */
[----:B------:R-:W-:Y:S02]  /*8d80*/  LOP3.LUT R3, R3, 0x1fffffff, RZ, 0xc0, !PT ;  /* 0x1fffffff03037812 */ /* 0x000fe400078ec0ff */
[----:B------:R-:W-:Y:S02]  /*8d90*/  SHF.R.U32.HI R7, RZ, 0x4, R5 ;  /* 0x00000004ff077819 */ /* 0x000fe40000011605 */
[----:B------:R-:W-:Y:S02]  /*8da0*/  SHF.R.U32.HI R10, RZ, 0x4, R3 ;  /* 0x00000004ff0a7819 */ /* 0x000fe40000011603 */
[----:B-1----:R-:W-:Y:S01]  /*8db0*/  LOP3.LUT R8, R8, 0xf, R7, 0xb8, !PT ;  /* 0x0000000f08087812 */ /* 0x002fe200078eb807 */
[----:B-----5:R-:W-:Y:S01]  /*8dc0*/  STS.64 [UR4+0x38600], R22 ;  /* 0x03860016ff007988 */ /* 0x020fe20008000a04 */
[----:B------:R-:W-:-:S02]  /*8dd0*/  LOP3.LUT R9, R9, 0xf, R10, 0xb8, !PT ;  /* 0x0000000f09097812 */ /* 0x000fc400078eb80a */
[----:B------:R-:W-:Y:S01]  /*8de0*/  LOP3.LUT R0, R0, 0xfffffffe, RZ, 0xc0, !PT ;  /* 0xfffffffe00007812 */ /* 0x000fe200078ec0ff */
[----:B------:R1:W-:Y:S03]  /*8df0*/  STS [UR4+0x3861c], R8 ;  /* 0x03861c08ff007988 */ /* 0x0003e60008000804 */
[----:B------:R-:W-:Y:S01]  /*8e00*/  SHF.R.U64 R3, R0, 0x4, R3 ;  /* 0x0000000400037819 */ /* 0x000fe20000001203 */
[----:B------:R2:W-:Y:S04]  /*8e10*/  STS [UR4+0x3869c], R9 ;  /* 0x03869c09ff007988 */ /* 0x0005e80008000804 */
[----:B------:R-:W4:Y:S01]  /*8e20*/  LDS R7, [UR4+0x3861c] ;  /* 0x03861c04ff077984 */ /* 0x000f220008000800 */
[----:B-1----:R-:W-:-:S03]  /*8e30*/  VIADD R8, R36, 0xffffffff ;  /* 0xffffffff24087836 */ /* 0x002fc60000000000 */
[----:B------:R-:W1:Y:S01]  /*8e40*/  LDS R10, [UR4+0x3869c] ;  /* 0x03869c04ff0a7984 */ /* 0x000e620008000800 */
[----:B--2---:R-:W-:Y:S02]  /*8e50*/  VIADD R9, R2, 0xffffffff ;  /* 0xffffffff02097836 */ /* 0x004fe40000000000 */
[----:B------:R-:W-:Y:S01]  /*8e60*/  IMAD.SHL.U32 R2, R6, 0x2, RZ ;  /* 0x0000000206027824 */ /* 0x000fe200078e00ff */
[----:B---3--:R-:W-:Y:S01]  /*8e70*/  STS.64 [UR4+0x38680], R20 ;  /* 0x03868014ff007988 */ /* 0x008fe20008000a04 */
[----:B------:R-:W-:-:S03]  /*8e80*/  IMAD.MOV.U32 R12, RZ, RZ, R8 ;  /* 0x000000ffff0c7224 */ /* 0x000fc600078e0008 */
[----:B------:R-:W-:Y:S01]  /*8e90*/  LOP3.LUT R2, R2, 0xfffffffe, RZ, 0xc0, !PT ;  /* 0xfffffffe02027812 */ /* 0x000fe200078ec0ff */
[----:B------:R-:W-:Y:S03]  /*8ea0*/  STS [UR4+0x3868c], R3 ;  /* 0x03868c03ff007988 */ /* 0x000fe60008000804 */
[----:B------:R-:W-:Y:S01]  /*8eb0*/  SHF.R.U64 R5, R2, 0x4, R5 ;  /* 0x0000000402057819 */ /* 0x000fe20000001205 */
[----:B------:R-:W-:Y:S04]  /*8ec0*/  STS.128 [UR4+0x386a0], R12 ;  /* 0x0386a00cff007988 */ /* 0x000fe80008000c04 */
[----:B------:R-:W-:Y:S01]  /*8ed0*/  STS [UR4+0x3860c], R5 ;  /* 0x03860c05ff007988 */ /* 0x000fe20008000804 */
[----:B----4-:R-:W-:-:S02]  /*8ee0*/  LOP3.LUT R7, R7, 0xf0, RZ, 0xb8, !PT ;  /* 0x000000f007077812 */ /* 0x010fc400078eb8ff */
[----:B-1----:R-:W-:-:S03]  /*8ef0*/  LOP3.LUT R10, R10, 0xf0, RZ, 0xb8, !PT ;  /* 0x000000f00a0a7812 */ /* 0x002fc600078eb8ff */
[----:B------:R-:W-:Y:S04]  /*8f00*/  STS [UR4+0x3861c], R7 ;  /* 0x03861c07ff007988 */ /* 0x000fe80008000804 */
[----:B------:R1:W-:Y:S04]  /*8f10*/  STS [UR4+0x3869c], R10 ;  /* 0x03869c0aff007988 */ /* 0x0003e80008000804 */
[----:B------:R-:W2:Y:S04]  /*8f20*/  LDS R25, [UR4+0x3861c] ;  /* 0x03861c04ff197984 */ /* 0x000ea80008000800 */
[----:B------:R-:W3:Y:S01]  /*8f30*/  LDS R27, [UR4+0x3869c] ;  /* 0x03869c04ff1b7984 */ /* 0x000ee20008000800 */
[----:B-1----:R-:W-:-:S05]  /*8f40*/  CS2R R10, SRZ ;  /* 0x00000000000a7805 */ /* 0x002fca000001ff00 */
[----:B------:R-:W-:Y:S01]  /*8f50*/  STS.128 [UR4+0x38620], R8 ;  /* 0x03862008ff007988 */ /* 0x000fe20008000c04 */
[----:B--2---:R-:W-:Y:S02]  /*8f60*/  LOP3.LUT R25, R25, 0xf00, RZ, 0xb8, !PT ;  /* 0x00000f0019197812 */ /* 0x004fe400078eb8ff */
[----:B---3--:R-:W-:-:S03]  /*8f70*/  LOP3.LUT R27, R27, 0xf00, RZ, 0xb8, !PT ;  /* 0x00000f001b1b7812 */ /* 0x008fc600078eb8ff */
[----:B------:R-:W-:Y:S04]  /*8f80*/  STS.64 [UR4+0x38618], R24 ;  /* 0x03861818ff007988 */ /* 0x000fe80008000a04 */
[----:B------:R-:W-:Y:S04]  /*8f90*/  STS.64 [UR4+0x38698], R26 ;  /* 0x0386981aff007988 */ /* 0x000fe80008000a04 */
[----:B------:R-:W1:Y:S04]  /*8fa0*/  LDS R7, [UR4+0x3861c] ;  /* 0x03861c04ff077984 */ /* 0x000e680008000800 */
[----:B------:R-:W2:Y:S01]  /*8fb0*/  LDS R28, [UR4+0x3869c] ;  /* 0x03869c04ff1c7984 */ /* 0x000ea20008000800 */
[----:B-1----:R-:W-:-:S02]  /*8fc0*/  LOP3.LUT R0, R7, 0xf000, RZ, 0xb8, !PT ;  /* 0x0000f00007007812 */ /* 0x002fc400078eb8ff */
[----:B--2---:R-:W-:-:S03]  /*8fd0*/  LOP3.LUT R2, R28, 0xf000, RZ, 0xb8, !PT ;  /* 0x0000f0001c027812 */ /* 0x004fc600078eb8ff */
[----:B------:R1:W-:Y:S04]  /*8fe0*/  STS [UR4+0x3861c], R0 ;  /* 0x03861c00ff007988 */ /* 0x0003e80008000804 */
[----:B------:R1:W-:Y:S02]  /*8ff0*/  STS [UR4+0x3869c], R2 ;  /* 0x03869c02ff007988 */ /* 0x0003e40008000804 */
.L_x_158:
[----:B------:R-:W-:Y:S05]  /*9000*/  BSYNC B0 ;  /* 0x0000000000007941 */ /* 0x000fea0003800000 */
.L_x_157:
[----:B------:R-:W-:Y:S01]  /*9010*/  ELECT P0, URZ, PT ;  /* 0x00000000003f782f */ /* 0x000fe20003800000 */
[----:B------:R-:W-:Y:S01]  /*9020*/  NOP ;  /* 0x0000000000007918 */ /* 0x000fe20000000000 */
[----:B------:R-:W-:Y:S11]  /*9030*/  BSSY B0, `(.L_x_159) ;  /* 0x0000004000007945 */ /* 0x000ff60003800000 */
[----:B------:R-:W-:Y:S05]  /*9040*/  @!P0 BRA `(.L_x_160) ;  /* 0x0000000000088947 */ /* 0x000fea0003800000 */
[----:B------:R0:W-:Y:S01]  /*9050*/  UTMACMDFLUSH ;  /* 0x00000000000079b7 */ /* 0x0001e20000000000 */
[----:B------:R-:W-:-:S04]  /*9060*/  DEPBAR.LE SB0, 0x0 ;  /* 0x000080000000791a */ /* 0x000fc80000000000 */
.L_x_160:
[----:B------:R-:W-:Y:S05]  /*9070*/  BSYNC B0 ;  /* 0x0000000000007941 */ /* 0x000fea0003800000 */
.L_x_159:
[----:B------:R-:W-:Y:S01]  /*9080*/  UMOV UR4, 0x400 ;  /* 0x0000040000047882 */ /* 0x000fe20000000000 */
[----:B---3--:R-:W-:Y:S01]  /*9090*/  IMAD.SHL.U32 R37, R37, 0x4, RZ ;  /* 0x0000000425257824 */ /* 0x008fe200078e00ff */
[----:B------:R-:W-:Y:S01]  /*90a0*/  ULEA UR18, UR41, UR4, 0x18 ;  /* 0x0000000429127291 */ /* 0x000fe2000f8ec03f */
[----:B------:R-:W-:-:S03]  /*90b0*/  ULDC UR14, c[0x0][0x884] ;  /* 0x00022100000e7ab9 */ /* 0x000fc60000000800 */
[----:B------:R-:W-:Y:S01]  /*90c0*/  UIADD3 UR20, UR18, 0x38600, URZ ;  /* 0x0003860012147890 */ /* 0x000fe2000fffe03f */
[----:B------:R-:W-:Y:S01]  /*90d0*/  IADD3 R4, P0, R37, UR12, RZ ;  /* 0x0000000c25047c10 */ /* 0x000fe2000ff1e0ff */
[----:B------:R-:W-:Y:S01]  /*90e0*/  UIMAD.WIDE UR14, UR14, 0x80, UR12 ;  /* 0x000000800e0e78a5 */ /* 0x000fe2000f8e020c */
[----:B------:R-:W-:-:S03]  /*90f0*/  IMAD.MOV.U32 R6, RZ, RZ, 0x1 ;  /* 0x00000001ff067424 */ /* 0x000fc600078e00ff */
[----:B------:R-:W-:Y:S02]  /*9100*/  IMAD.X R5, RZ, RZ, UR13, P0 ;  /* 0x0000000dff057e24 */ /* 0x000fe400080e06ff */
[----:B-1----:R-:W-:Y:S01]  /*9110*/  IADD3 R2, P1, R37, UR14, RZ ;  /* 0x0000000e25027c10 */ /* 0x002fe2000ff3e0ff */
[----:B------:R-:W1:Y:S04]  /*9120*/  LDS R7, [R37+UR20] ;  /* 0x0000001425077984 */ /* 0x000e680008000800 */
[----:B------:R-:W2:Y:S01]  /*9130*/  LDS R9, [R37+UR20+0x80] ;  /* 0x0000801425097984 */ /* 0x000ea20008000800 */
[----:B------:R-:W-:Y:S02]  /*9140*/  IMAD.X R3, RZ, RZ, UR15, P1 ;  /* 0x0000000fff037e24 */ /* 0x000fe400088e06ff */
[----:B------:R-:W-:Y:S01]  /*9150*/  IMAD.MOV.U32 R8, RZ, RZ, 0x1 ;  /* 0x00000001ff087424 */ /* 0x000fe200078e00ff */
[----:B------:R-:W-:Y:S01]  /*9160*/  BSSY B0, `(.L_x_161) ;  /* 0x00000ee000007945 */ /* 0x000fe20003800000 */
[----:B------:R-:W-:Y:S01]  /*9170*/  USHF.L.U32 UR4, UR41, 0x6, URZ ;  /* 0x0000000629047899 */ /* 0x000fe2000800063f */
[----:B------:R-:W-:Y:S01]  /*9180*/  IMAD.MOV.U32 R0, RZ, RZ, RZ ;  /* 0x000000ffff007224 */ /* 0x000fe200078e00ff */
[----:B------:R-:W-:Y:S01]  /*9190*/  USHF.L.U32 UR5, UR41, 0xc, URZ ;  /* 0x0000000c29057899 */ /* 0x000fe2000800063f */
[----:B------:R-:W-:-:S02]  /*91a0*/  IMAD.MOV.U32 R20, RZ, RZ, 0x1 ;  /* 0x00000001ff147424 */ /* 0x000fc400078e00ff */
[----:B------:R-:W-:Y:S02]  /*91b0*/  IMAD.MOV.U32 R21, RZ, RZ, RZ ;  /* 0x000000ffff157224 */ /* 0x000fe400078e00ff */
[----:B------:R-:W-:Y:S01]  /*91c0*/  IMAD.MOV.U32 R22, RZ, RZ, RZ ;  /* 0x000000ffff167224 */ /* 0x000fe200078e00ff */
[----:B------:R-:W-:Y:S02]  /*91d0*/  ULOP3.LUT UR22, UR53, 0x1, URZ, 0xfc, !UPT ;  /* 0x0000000135167892 */ /* 0x000fe4000f8efc3f */
[----:B------:R-:W-:Y:S02]  /*91e0*/  ULOP3.LUT UR19, UR52, 0x2, URZ, 0xfc, !UPT ;  /* 0x0000000234137892 */ /* 0x000fe4000f8efc3f */
[----:B------:R-:W-:Y:S02]  /*91f0*/  ULOP3.LUT UR16, UR4, 0x40, URZ, 0xc0, !UPT ;  /* 0x0000004004107892 */ /* 0x000fe4000f8ec03f */
[----:B------:R-:W-:Y:S02]  /*9200*/  ULOP3.LUT UR17, UR5, 0x1000, URZ, 0xc0, !UPT ;  /* 0x0000100005117892 */ /* 0x000fe4000f8ec03f */
[----:B------:R-:W-:Y:S01]  /*9210*/  UIADD3 UR21, UR18, 0x38680, URZ ;  /* 0x0003868012157890 */ /* 0x000fe2000fffe03f */
[----:B-1----:R-:W5:Y:S04]  /*9220*/  ATOMG.E.EXCH.STRONG.GPU PT, RZ, [R4], R7 ;  /* 0x0000000704ff73a8 */ /* 0x002f6800041ee100 */
[----:B--2---:R1:W5:Y:S02]  /*9230*/  ATOMG.E.EXCH.STRONG.GPU PT, RZ, [R2], R9 ;  /* 0x0000000902ff73a8 */ /* 0x00436400041ee100 */
[----:B-1----:R-:W-:-:S02]  /*9240*/  PRMT R2, R6, 0x7610, R2 ;  /* 0x0000761006027816 */ /* 0x002fc40000000002 */
[----:B------:R-:W-:-:S07]  /*9250*/  PRMT R3, R8, 0x7610, R3 ;  /* 0x0000761008037816 */ /* 0x000fce0000000003 */
.L_x_180:
[----:B------:R-:W-:Y:S01]  /*9260*/  LOP3.LUT P0, RZ, R3, 0xff, RZ, 0xc0, !PT ;  /* 0x000000ff03ff7812 */ /* 0x000fe2000780c0ff */
[----:B-----5:R-:W-:Y:S01]  /*9270*/  VIADD R4, R36, 0x3f ;  /* 0x0000003f24047836 */ /* 0x020fe20000000000 */
[----:B------:R-:W-:Y:S05]  /*9280*/  YIELD ;  /* 0x0000000000007946 */ /* 0x000fea0003800000 */
[----:B------:R-:W-:Y:S01]  /*9290*/  SHF.R.S32.HI R5, RZ, 0x1f, R4 ;  /* 0x0000001fff057819 */ /* 0x000fe20000011404 */
[----:B------:R-:W-:Y:S03]  /*92a0*/  BSSY B1, `(.L_x_162) ;  /* 0x0000008000017945 */ /* 0x000fe60003800000 */
[----:B------:R-:W-:-:S02]  /*92b0*/  LEA.HI R5, R5, R4, RZ, 0x6 ;  /* 0x0000000405057211 */ /* 0x000fc400078f30ff */
[----:B------:R-:W-:Y:S05]  /*92c0*/  @!P0 BRA `(.L_x_163) ;  /* 0x0000000000148947 */ /* 0x000fea0003800000 */
[----:B------:R-:W-:-:S04]  /*92d0*/  DEPBAR {5,4,3,2,1,0} ;  /* 0x0000003f0000791a */ /* 0x000fc80000000000 */
[----:B------:R1:W-:Y:S01]  /*92e0*/  UTMACCTL.IV [UR12] ;  /* 0x000000000c0079b9 */ /* 0x0003e20008000000 */
[----:B------:R-:W-:-:S04]  /*92f0*/  DEPBAR {5,4,3,2,1,0} ;  /* 0x0000003f0000791a */ /* 0x000fc80000000000 */
[----:B------:R1:W-:Y:S02]  /*9300*/  UTMACCTL.IV [UR14] ;  /* 0x000000000e0079b9 */ /* 0x0003e40008000000 */
[----:B-1----:R-:W-:Y:S01]  /*9310*/  NOP ;  /* 0x0000000000007918 */ /* 0x002fe20000000000 */
.L_x_163:
[----:B------:R-:W-:Y:S05]  /*9320*/  BSYNC B1 ;  /* 0x0000000000017941 */ /* 0x000fea0003800000 */
.L_x_162:
[----:B------:R-:W-:Y:S01]  /*9330*/  UMOV UR4, 0xffffffff ;  /* 0xffffffff00047882 */ /* 0x000fe20000000000 */
[----:B------:R-:W-:Y:S02]  /*9340*/  SHF.R.S32.HI R7, RZ, 0x6, R5 ;  /* 0x00000006ff077819 */ /* 0x000fe40000011405 */
[----:B------:R-:W-:Y:S05]  /*9350*/  BRA.DIV UR4, `(.L_x_164) ;  /* 0x0000003a04a47947 */ /* 0x000fea000b800000 */
[----:B-----5:R-:W-:-:S13]  /*9360*/  ELECT P6, URZ, PT ;  /* 0x00000000003f782f */ /* 0x020fda00038c0000 */
.L_x_246:
[----:B------:R-:W-:Y:S01]  /*9370*/  ISETP.LT.OR P6, PT, R36, 0x1, !P6 ;  /* 0x000000012400780c */ /* 0x000fe200077c1670 */
[----:B------:R-:W-:-:S12]  /*9380*/  BSSY B1, `(.L_x_165) ;  /* 0x000002f000017945 */ /* 0x000fd80003800000 */
[----:B------:R-:W-:Y:S05]  /*9390*/  @P6 BRA `(.L_x_166) ;  /* 0x0000000000b46947 */ /* 0x000fea0003800000 */
[----:B------:R-:W-:Y:S01]  /*93a0*/  LEA R17, R17, UR16, 0x7 ;  /* 0x0000001011117c11 */ /* 0x000fe2000f8e38ff */
[----:B------:R-:W-:Y:S02]  /*93b0*/  IMAD.SHL.U32 R16, R16, 0x80, RZ ;  /* 0x0000008010107824 */ /* 0x000fe400078e00ff */
[----:B------:R-:W-:Y:S02]  /*93c0*/  VIADD R9, R7, 0x1 ;  /* 0x0000000107097836 */ /* 0x000fe40000000000 */
[----:B------:R-:W-:Y:S02]  /*93d0*/  IMAD.MOV.U32 R10, RZ, RZ, RZ ;  /* 0x000000ffff0a7224 */ /* 0x000fe400078e00ff */
[----:B------:R-:W-:Y:S02]  /*93e0*/  IMAD.MOV.U32 R3, RZ, RZ, R20 ;  /* 0x000000ffff037224 */ /* 0x000fe400078e0014 */
[----:B------:R-:W-:-:S07]  /*93f0*/  IMAD.MOV.U32 R4, RZ, RZ, R0 ;  /* 0x000000ffff047224 */ /* 0x000fce00078e0000 */
.L_x_169:
[----:B-1----:R-:W-:Y:S01]  /*9400*/  LEA R8, R4, UR18, 0x3 ;  /* 0x0000001204087c11 */ /* 0x002fe2000f8e18ff */
[----:B------:R-:W-:Y:S05]  /*9410*/  YIELD ;  /* 0x0000000000007946 */ /* 0x000fea0003800000 */
[----:B------:R-:W-:Y:S02]  /*9420*/  SHF.L.U32 R5, R3, 0x1f, RZ ;  /* 0x0000001f03057819 */ /* 0x000fe400000006ff */
[----:B------:R-:W-:Y:S02]  /*9430*/  LOP3.LUT P1, RZ, R19, 0x7f, RZ, 0xc0, !PT ;  /* 0x0000007f13ff7812 */ /* 0x000fe4000782c0ff */
[----:B------:R-:W1:Y:S11]  /*9440*/  SYNCS.PHASECHK.TRANS64.TRYWAIT P0, [R8+URZ+0x384b0], R5 ;  /* 0x0384b005080075a7 */ /* 0x000e76000800017f */
[----:B------:R-:W2:Y:S01]  /*9450*/  @!P1 LDC R6, c[0x0][0x500] ;  /* 0x00014000ff069b82 */ /* 0x000ea20000000800 */
[----:B-1----:R-:W-:Y:S05]  /*9460*/  @!P0 BRA `(.L_x_167) ;  /* 0x0000003800808947 */ /* 0x002fea0003800000 */
.L_x_247:
[----:B------:R-:W-:Y:S01]  /*9470*/  UPRMT UR4, UR19, 0x9910, URZ ;  /* 0x0000991013047896 */ /* 0x000fe2000800003f */
[----:B--2---:R2:W-:Y:S03]  /*9480*/  @!P1 SYNCS.ARRIVE.TRANS64 RZ, [R8+URZ+0x38480], R6 ;  /* 0x0384800608ff99a7 */ /* 0x0045e6000800003f */
[----:B------:R-:W-:-:S06]  /*9490*/  UISETP.NE.AND UP0, UPT, UR4, 0x2, UPT ;  /* 0x000000020400788c */ /* 0x000fcc000bf05270 */
[----:B------:R-:W-:-:S13]  /*94a0*/  PLOP3.LUT P0, PT, PT, PT, UP0, 0x80, 0x0 ;  /* 0x000000000000781c */ /* 0x000fda0003f0f008 */
[----:B--2---:R-:W-:Y:S05]  /*94b0*/  @P0 BRA `(.L_x_168) ;  /* 0x0000000000040947 */ /* 0x004fea0003800000 */
[----:B------:R-:W-:Y:S01]  /*94c0*/  BPT.TRAP 0x1 ;  /* 0x000000040000795c */ /* 0x000fe20000300000 */
.L_x_168:
[----:B------:R-:W-:Y:S01]  /*94d0*/  R2UR UR8, R4 ;  /* 0x00000000040872ca */ /* 0x000fe200000e0000 */
[----:B------:R-:W-:Y:S01]  /*94e0*/  VIADD R9, R9, 0xffffffff ;  /* 0xffffffff09097836 */ /* 0x000fe20000000000 */
[----:B------:R-:W-:Y:S01]  /*94f0*/  R2UR UR9, R8 ;  /* 0x00000000080972ca */ /* 0x000fe200000e0000 */
[----:B------:R-:W-:Y:S01]  /*9500*/  VIADD R4, R4, 0x1 ;  /* 0x0000000104047836 */ /* 0x000fe20000000000 */
[----:B------:R-:W-:Y:S01]  /*9510*/  R2UR UR10, R10 ;  /* 0x000000000a0a72ca */ /* 0x000fe200000e0000 */
[----:B------:R-:W-:Y:S01]  /*9520*/  UMOV UR24, 0x0 ;  /* 0x0000000000187882 */ /* 0x000fe20000000000 */
[----:B------:R-:W-:Y:S01]  /*9530*/  R2UR UR11, R16 ;  /* 0x00000000100b72ca */ /* 0x000fe200000e0000 */
[----:B------:R-:W-:Y:S01]  /*9540*/  UMOV UR25, 0x10000000 ;  /* 0x1000000000197882 */ /* 0x000fe20000000000 */
[----:B------:R-:W-:Y:S01]  /*9550*/  R2UR UR7, R17 ;  /* 0x00000000110772ca */ /* 0x000fe200000e0000 */
[----:B------:R-:W-:Y:S01]  /*9560*/  UMOV UR23, 0x30000 ;  /* 0x0003000000177882 */ /* 0x000fe20000000000 */
[----:B------:R-:W-:Y:S01]  /*9570*/  ISETP.GT.AND P1, PT, R9, 0x1, PT ;  /* 0x000000010900780c */ /* 0x000fe20003f24270 */
[----:B------:R-:W-:Y:S01]  /*9580*/  VIADD R10, R10, 0x40 ;  /* 0x000000400a0a7836 */ /* 0x000fe20000000000 */
[----:B------:R-:W-:Y:S01]  /*9590*/  ISETP.NE.AND P0, PT, R4, 0x6, PT ;  /* 0x000000060400780c */ /* 0x000fe20003f05270 */
[----:B------:R-:W-:-:S02]  /*95a0*/  ULEA UR4, UR8, UR17, 0xd ;  /* 0x0000001108047291 */ /* 0x000fc4000f8e683f */
[----:B------:R-:W-:Y:S01]  /*95b0*/  ULEA UR8, UR8, UR18, 0xe ;  /* 0x0000001208087291 */ /* 0x000fe2000f8e703f */
[----:B------:R-:W-:Y:S01]  /*95c0*/  SEL R6, RZ, 0x1, P0 ;  /* 0x00000001ff067807 */ /* 0x000fe20000000000 */
[----:B------:R-:W-:Y:S01]  /*95d0*/  ULEA UR4, UR4, UR18, 0x1 ;  /* 0x0000001204047291 */ /* 0x000fe2000f8e083f */
[----:B------:R-:W-:Y:S01]  /*95e0*/  SEL R4, R4, RZ, P0 ;  /* 0x000000ff04047207 */ /* 0x000fe20000000000 */
[----:B------:R-:W-:Y:S01]  /*95f0*/  UIADD3 UR9, UR9, 0x38480, URZ ;  /* 0x0003848009097890 */ /* 0x000fe2000fffe03f */
[----:B------:R-:W-:Y:S01]  /*9600*/  LOP3.LUT R3, R3, R6, RZ, 0x3c, !PT ;  /* 0x0000000603037212 */ /* 0x000fe200078e3cff */
[----:B------:R-:W-:Y:S01]  /*9610*/  UIADD3 UR4, UR4, 0x18000, URZ ;  /* 0x0001800004047890 */ /* 0x000fe2000fffe03f */
[----:B------:R-:W-:-:S04]  /*9620*/  UMOV UR6, UR10 ;  /* 0x0000000a00067c82 */ /* 0x000fc80008000000 */
[----:B------:R-:W-:Y:S02]  /*9630*/  UMOV UR5, UR9 ;  /* 0x0000000900057c82 */ /* 0x000fe40008000000 */
[----:B------:R2:W-:Y:S02]  /*9640*/  UTMALDG.2D [UR8], [UR12], desc[UR24] ;  /* 0x000018080c0075b4 */ /* 0x0005e40008009000 */
[----:B------:R2:W-:Y:S02]  /*9650*/  UTMALDG.2D.MULTICAST [UR4], [UR14], UR23, desc[UR24] ;  /* 0x000018040e0073b4 */ /* 0x0005e40008009817 */
[----:B--2---:R-:W-:Y:S05]  /*9660*/  @P1 BRA `(.L_x_169) ;  /* 0xfffffffc00641947 */ /* 0x004fea000383ffff */
.L_x_166:
[----:B------:R-:W-:Y:S05]  /*9670*/  BSYNC B1 ;  /* 0x0000000000017941 */ /* 0x000fea0003800000 */
.L_x_165:
[----:B------:R-:W-:Y:S01]  /*9680*/  LOP3.LUT P1, RZ, R2, 0xff, RZ, 0xc0, !PT ;  /* 0x000000ff02ff7812 */ /* 0x000fe2000782c0ff */
[C---:B------:R-:W-:Y:S02]  /*9690*/  IMAD.IADD R0, R7.reuse, 0x1, R0 ;  /* 0x0000000107007824 */ /* 0x040fe400078e0200 */
[----:B------:R-:W-:Y:S02]  /*96a0*/  IMAD.U32 R4, RZ, RZ, UR22 ;  /* 0x00000016ff047e24 */ /* 0x000fe4000f8e00ff */
[C---:B------:R-:W-:Y:S01]  /*96b0*/  IMAD.WIDE.U32 R2, R0.reuse, -0x55555555, RZ ;  /* 0xaaaaaaab00027825 */ /* 0x040fe200078e00ff */
[----:B------:R-:W-:Y:S02]  /*96c0*/  ISETP.GT.U32.AND P0, PT, R0, 0x5, PT ;  /* 0x000000050000780c */ /* 0x000fe40003f04070 */
[----:B------:R-:W-:Y:S02]  /*96d0*/  ISETP.NE.AND P2, PT, R4, 0x3, PT ;  /* 0x000000030400780c */ /* 0x000fe40003f45270 */
[----:B------:R-:W-:-:S02]  /*96e0*/  ISETP.LT.U32.AND P0, PT, R7, 0x6, P0 ;  /* 0x000000060700780c */ /* 0x000fc40000701070 */
[----:B------:R-:W-:Y:S01]  /*96f0*/  SHF.R.U32.HI R3, RZ, 0x2, R3 ;  /* 0x00000002ff037819 */ /* 0x000fe20000011603 */
[----:B------:R-:W-:Y:S01]  /*9700*/  @P1 SYNCS.ARRIVE.TRANS64.A1T0 RZ, [UR18+0x38528], RZ ;  /* 0x038528ffffff19a7 */ /* 0x000fe20008100012 */
[----:B------:R-:W-:Y:S02]  /*9710*/  ISETP.GE.U32.AND P1, PT, R7, 0x6, PT ;  /* 0x000000060700780c */ /* 0x000fe40003f26070 */
[----:B-1----:R-:W-:Y:S01]  /*9720*/  SEL R5, RZ, 0x1, !P0 ;  /* 0x00000001ff057807 */ /* 0x002fe20004000000 */
[----:B------:R-:W-:-:S03]  /*9730*/  IMAD R0, R3, -0x6, R0 ;  /* 0xfffffffa03007824 */ /* 0x000fc600078e0200 */
[----:B------:R-:W-:-:S07]  /*9740*/  LOP3.LUT R20, R20, R5, RZ, 0x3c, !PT ;  /* 0x0000000514147212 */ /* 0x000fce00078e3cff */
[----:B------:R-:W-:Y:S01]  /*9750*/  @P1 LOP3.LUT R20, R20, 0x1, R3, 0x78, !PT ;  /* 0x0000000114141812 */ /* 0x000fe200078e7803 */
[----:B------:R-:W-:Y:S06]  /*9760*/  @!P2 BRA `(.L_x_170) ;  /* 0x000000000004a947 */ /* 0x000fec0003800000 */
[----:B------:R-:W-:Y:S01]  /*9770*/  BPT.TRAP 0x1 ;  /* 0x000000040000795c */ /* 0x000fe20000300000 */
.L_x_170:
[C---:B------:R-:W-:Y:S01]  /*9780*/  LEA R3, R21.reuse, UR18, 0x3 ;  /* 0x0000001215037c11 */ /* 0x040fe2000f8e18ff */
[----:B------:R-:W-:Y:S01]  /*9790*/  BSSY B1, `(.L_x_171) ;  /* 0x0000005000017945 */ /* 0x000fe20003800000 */
[----:B------:R-:W-:Y:S02]  /*97a0*/  SHF.L.U32 R2, R22, 0x1f, RZ ;  /* 0x0000001f16027819 */ /* 0x000fe400000006ff */
[----:B------:R-:W-:Y:S02]  /*97b0*/  LEA R4, R21, UR18, 0x4 ;  /* 0x0000001215047c11 */ /* 0x000fe4000f8e20ff */
[----:B------:R-:W1:Y:S02]  /*97c0*/  SYNCS.PHASECHK.TRANS64.TRYWAIT P0, [R3+URZ+0x38400], R2 ;  /* 0x03840002030075a7 */ /* 0x000e64000800017f */
[----:B-1----:R-:W-:Y:S05]  /*97d0*/  @!P0 BRA `(.L_x_172) ;  /* 0x0000003400b88947 */ /* 0x002fea0003800000 */
.L_x_248:
[----:B------:R-:W-:Y:S05]  /*97e0*/  BSYNC B1 ;  /* 0x0000000000017941 */ /* 0x000fea0003800000 */
.L_x_171:
[----:B------:R-:W2:Y:S01]  /*97f0*/  LDS.128 R4, [R4+0x38530] ;  /* 0x0385300004047984 */ /* 0x000ea20000000c00 */
[----:B------:R-:W-:Y:S01]  /*9800*/  @!PT LDS RZ, [RZ] ;  /* 0x00000000fffff984 */ /* 0x000fe20000000800 */
[----:B------:R-:W-:Y:S01]  /*9810*/  @!PT LDS RZ, [RZ] ;  /* 0x00000000fffff984 */ /* 0x000fe20000000800 */
[----:B------:R-:W-:Y:S01]  /*9820*/  @!PT LDS RZ, [RZ] ;  /* 0x00000000fffff984 */ /* 0x000fe20000000800 */
[----:B------:R-:W-:Y:S01]  /*9830*/  @!PT LDS RZ, [RZ] ;  /* 0x00000000fffff984 */ /* 0x000fe20000000800 */
[----:B------:R3:W-:Y:S06]  /*9840*/  MEMBAR.ALL.CTA ;  /* 0x0000000000007992 */ /* 0x0007ec0000008000 */
[----:B---3--:R-:W3:Y:S01]  /*9850*/  FENCE.VIEW.ASYNC.S ;  /* 0x00000000000073c6 */ /* 0x008ee20000000000 */
[----:B--2---:R-:W-:Y:S02]  /*9860*/  IMAD.MOV.U32 R17, RZ, RZ, R5 ;  /* 0x000000ffff117224 */ /* 0x004fe400078e0005 */
[----:B------:R-:W-:Y:S01]  /*9870*/  IMAD.MOV.U32 R16, RZ, RZ, R4 ;  /* 0x000000ffff107224 */ /* 0x000fe200078e0004 */
[----:B---3--:R-:W-:Y:S06]  /*9880*/  @!P2 BRA `(.L_x_173) ;  /* 0x000000000004a947 */ /* 0x008fec0003800000 */
[----:B------:R-:W-:Y:S01]  /*9890*/  BPT.TRAP 0x1 ;  /* 0x000000040000795c */ /* 0x000fe20000300000 */
.L_x_173:
[----:B------:R-:W2:Y:S01]  /*98a0*/  S2R R5, SR_CgaCtaId ;  /* 0x0000000000057919 */ /* 0x000ea20000008800 */
[----:B------:R-:W-:Y:S01]  /*98b0*/  ISETP.NE.AND P0, PT, R7, RZ, PT ;  /* 0x000000ff0700720c */ /* 0x000fe20003f05270 */
[----:B-1----:R-:W-:Y:S01]  /*98c0*/  VIADD R2, R3, 0x38440 ;  /* 0x0003844003027836 */ /* 0x002fe20000000000 */
[CC--:B------:R-:W-:Y:S02]  /*98d0*/  ISETP.NE.AND P1, PT, R6.reuse, R18.reuse, PT ;  /* 0x000000120600720c */ /* 0x0c0fe40003f25270 */
[----:B------:R-:W-:Y:S02]  /*98e0*/  ISETP.EQ.OR P0, PT, R6, R18, !P0 ;  /* 0x000000120600720c */ /* 0x000fe40004702670 */
[----:B--2---:R-:W-:-:S04]  /*98f0*/  PRMT R2, R5, 0x654, R2 ;  /* 0x0000065405027816 */ /* 0x004fc80000000002 */
[----:B------:R1:W-:Y:S07]  /*9900*/  SYNCS.ARRIVE.TRANS64.RED.A1T0 RZ, [R2+URZ], RZ ;  /* 0x000000ff02ff79a7 */ /* 0x0003ee000810043f */
[----:B------:R-:W-:Y:S05]  /*9910*/  @P0 BRA `(.L_x_174) ;  /* 0x0000000400a40947 */ /* 0x000fea0003800000 */
[----:B-1----:R-:W1:Y:S02]  /*9920*/  LDC.64 R2, c[0x0][0x290] ;  /* 0x0000a400ff027b82 */ /* 0x002e640000000a00 */
[----:B-1----:R-:W-:-:S05]  /*9930*/  IMAD.WIDE R2, R6, 0xc, R2 ;  /* 0x0000000c06027825 */ /* 0x002fca00078e0202 */
[----:B------:R1:W5:Y:S01]  /*9940*/  LDG.E R36, desc[UR56][R2.64+0x8] ;  /* 0x0000083802247981 */ /* 0x000362000c1e1900 */
[----:B------:R-:W-:-:S03]  /*9950*/  UMOV UR4, 0xffffffff ;  /* 0xffffffff00047882 */ /* 0x000fc60000000000 */
[----:B------:R-:W-:Y:S05]  /*9960*/  BRA.DIV UR4, `(.L_x_175) ;  /* 0x0000003604687947 */ /* 0x000fea000b800000 */
[----:B------:R-:W-:-:S13]  /*9970*/  ELECT P6, URZ, PT ;  /* 0x00000000003f782f */ /* 0x000fda00038c0000 */
.L_x_251:
[----:B------:R-:W-:Y:S04]  /*9980*/  BSSY B1, `(.L_x_176) ;  /* 0x000004f000017945 */ /* 0x000fe80003800000 */
[----:B------:R-:W-:Y:S05]  /*9990*/  @!P6 BRA `(.L_x_177) ;  /* 0x000000040034e947 */ /* 0x000fea0003800000 */
[C---:B------:R-:W-:Y:S01]  /*99a0*/  IMAD.SHL.U32 R4, R6.reuse, 0x8, RZ ;  /* 0x0000000806047824 */ /* 0x040fe200078e00ff */
[----:B------:R-:W-:Y:S01]  /*99b0*/  SHF.R.S32.HI R5, RZ, 0x1f, R6 ;  /* 0x0000001fff057819 */ /* 0x000fe20000011406 */
[----:B------:R-:W-:Y:S01]  /*99c0*/  ULDC.64 UR4, c[0x0][0x510] ;  /* 0x0001440000047ab9 */ /* 0x000fe20000000a00 */
[----:B------:R-:W-:Y:S01]  /*99d0*/  ULDC.64 UR6, c[0x0][0x520] ;  /* 0x0001480000067ab9 */ /* 0x000fe20000000a00 */
[----:B------:R-:W2:Y:S01]  /*99e0*/  LDG.E R15, desc[UR56][R2.64] ;  /* 0x00000038020f7981 */ /* 0x000ea2000c1e1900 */
[----:B------:R-:W-:Y:S02]  /*99f0*/  SHF.L.U64.HI R5, R6, 0x3, R5 ;  /* 0x0000000306057819 */ /* 0x000fe40000010205 */
[C---:B------:R-:W-:Y:S02]  /*9a00*/  IADD3 R12, P0, R4.reuse, UR4, RZ ;  /* 0x00000004040c7c10 */ /* 0x040fe4000ff1e0ff */
[----:B------:R-:W-:Y:S02]  /*9a10*/  IADD3 R10, P2, R4, UR6, RZ ;  /* 0x00000006040a7c10 */ /* 0x000fe4000ff5e0ff */
[C---:B------:R-:W-:Y:S01]  /*9a20*/  IADD3.X R13, R5.reuse, UR5, RZ, P0, !PT ;  /* 0x00000005050d7c10 */ /* 0x040fe200087fe4ff */
[----:B------:R-:W-:Y:S01]  /*9a30*/  ULDC.64 UR4, c[0x0][0x518] ;  /* 0x0001460000047ab9 */ /* 0x000fe20000000a00 */
[----:B------:R-:W-:-:S04]  /*9a40*/  IADD3.X R11, R5, UR7, RZ, P2, !PT ;  /* 0x00000007050b7c10 */ /* 0x000fc800097fe4ff */
[----:B------:R-:W3:Y:S04]  /*9a50*/  LDG.E.64 R12, desc[UR56][R12.64] ;  /* 0x000000380c0c7981 */ /* 0x000ee8000c1e1b00 */
[----:B------:R-:W4:Y:S01]  /*9a60*/  LDG.E.64 R10, desc[UR56][R10.64] ;  /* 0x000000380a0a7981 */ /* 0x000f22000c1e1b00 */
[----:B------:R-:W-:-:S04]  /*9a70*/  IADD3 R8, P0, R4, UR4, RZ ;  /* 0x0000000404087c10 */ /* 0x000fc8000ff1e0ff */
[----:B------:R-:W-:Y:S01]  /*9a80*/  IADD3.X R9, R5, UR5, RZ, P0, !PT ;  /* 0x0000000505097c10 */ /* 0x000fe200087fe4ff */
[----:B------:R-:W-:-:S05]  /*9a90*/  ULDC.64 UR4, c[0x0][0x528] ;  /* 0x00014a0000047ab9 */ /* 0x000fca0000000a00 */
[----:B------:R-:W2:Y:S01]  /*9aa0*/  LDG.E.64 R8, desc[UR56][R8.64] ;  /* 0x0000003808087981 */ /* 0x000ea2000c1e1b00 */
[----:B------:R-:W-:-:S04]  /*9ab0*/  IADD3 R4, P0, R4, UR4, RZ ;  /* 0x0000000404047c10 */ /* 0x000fc8000ff1e0ff */
[----:B------:R-:W-:-:S06]  /*9ac0*/  IADD3.X R5, R5, UR5, RZ, P0, !PT ;  /* 0x0000000505057c10 */ /* 0x000fcc00087fe4ff */
[----:B------:R-:W2:Y:S04]  /*9ad0*/  LDG.E.64 R4, desc[UR56][R4.64] ;  /* 0x0000003804047981 */ /* 0x000ea8000c1e1b00 */
[----:B---3--:R-:W-:Y:S04]  /*9ae0*/  STS.64 [UR20], R12 ;  /* 0x0000000cff007988 */ /* 0x008fe80008000a14 */
[----:B----4-:R-:W-:Y:S04]  /*9af0*/  STS.64 [UR21], R10 ;  /* 0x0000000aff007988 */ /* 0x010fe80008000a15 */
[----:B------:R-:W3:Y:S01]  /*9b00*/  LDS R14, [UR20+0x1c] ;  /* 0x00001c14ff0e7984 */ /* 0x000ee20008000800 */
[----:B--2---:R-:W-:-:S04]  /*9b10*/  SHF.L.U64.HI R24, R8, 0x1, R9 ;  /* 0x0000000108187819 */ /* 0x004fc80000010209 */
[----:B------:R-:W-:-:S04]  /*9b20*/  LOP3.LUT R24, R24, 0x1fffffff, RZ, 0xc0, !PT ;  /* 0x1fffffff18187812 */ /* 0x000fc800078ec0ff */
[----:B------:R-:W-:-:S04]  /*9b30*/  SHF.R.U32.HI R9, RZ, 0x4, R24 ;  /* 0x00000004ff097819 */ /* 0x000fc80000011618 */
[----:B---3--:R-:W-:Y:S02]  /*9b40*/  LOP3.LUT R9, R14, 0xf, R9, 0xb8, !PT ;  /* 0x0000000f0e097812 */ /* 0x008fe400078eb809 */
[----:B------:R1:W2:Y:S04]  /*9b50*/  LDG.E R14, desc[UR56][R2.64+0x4] ;  /* 0x00000438020e7981 */ /* 0x0002a8000c1e1900 */
[----:B------:R-:W-:Y:S04]  /*9b60*/  STS [UR20+0x1c], R9 ;  /* 0x00001c09ff007988 */ /* 0x000fe80008000814 */
[----:B------:R-:W3:Y:S02]  /*9b70*/  LDS R18, [UR20+0x1c] ;  /* 0x00001c14ff127984 */ /* 0x000ee40008000800 */
[----:B---3--:R-:W-:-:S05]  /*9b80*/  LOP3.LUT R18, R18, 0xf0, RZ, 0xb8, !PT ;  /* 0x000000f012127812 */ /* 0x008fca00078eb8ff */
[----:B------:R-:W-:Y:S04]  /*9b90*/  STS [UR20+0x1c], R18 ;  /* 0x00001c12ff007988 */ /* 0x000fe80008000814 */
[----:B------:R-:W3:Y:S01]  /*9ba0*/  LDS R13, [UR20+0x1c] ;  /* 0x00001c14ff0d7984 */ /* 0x000ee20008000800 */
[----:B------:R-:W-:-:S05]  /*9bb0*/  IMAD.U32 R12, RZ, RZ, UR20 ;  /* 0x00000014ff0c7e24 */ /* 0x000fca000f8e00ff */
[----:B------:R-:W-:Y:S02]  /*9bc0*/  SHF.R.U64 R12, R12, 0x4, RZ ;  /* 0x000000040c0c7819 */ /* 0x000fe400000012ff */
[----:B---3--:R-:W-:-:S05]  /*9bd0*/  LOP3.LUT R13, R13, 0xf00, RZ, 0xb8, !PT ;  /* 0x00000f000d0d7812 */ /* 0x008fca00078eb8ff */
[----:B------:R-:W-:Y:S04]  /*9be0*/  STS.64 [UR20+0x18], R12 ;  /* 0x0000180cff007988 */ /* 0x000fe80008000a14 */
[----:B------:R-:W1:Y:S01]  /*9bf0*/  LDS R25, [UR20+0x1c] ;  /* 0x00001c14ff197984 */ /* 0x000e620008000800 */
[----:B------:R-:W-:Y:S01]  /*9c00*/  IMAD.SHL.U32 R23, R8, 0x2, RZ ;  /* 0x0000000208177824 */ /* 0x000fe200078e00ff */
[----:B------:R-:W-:-:S04]  /*9c10*/  CS2R R10, SRZ ;  /* 0x00000000000a7805 */ /* 0x000fc8000001ff00 */
[----:B------:R-:W-:Y:S01]  /*9c20*/  LOP3.LUT R23, R23, 0xfffffffe, RZ, 0xc0, !PT ;  /* 0xfffffffe17177812 */ /* 0x000fe200078ec0ff */
[----:B-----5:R-:W-:Y:S02]  /*9c30*/  VIADD R8, R36, 0xffffffff ;  /* 0xffffffff24087836 */ /* 0x020fe40000000000 */
[----:B------:R-:W-:Y:S01]  /*9c40*/  VIADD R9, R15, 0xffffffff ;  /* 0xffffffff0f097836 */ /* 0x000fe20000000000 */
[----:B------:R-:W-:Y:S01]  /*9c50*/  SHF.R.U64 R23, R23, 0x4, R24 ;  /* 0x0000000417177819 */ /* 0x000fe20000001218 */
[----:B------:R-:W-:Y:S04]  /*9c60*/  STS [UR20+0x10], R12 ;  /* 0x0000100cff007988 */ /* 0x000fe80008000814 */
[----:B------:R-:W-:Y:S04]  /*9c70*/  STS [UR20+0x14], R12 ;  /* 0x0000140cff007988 */ /* 0x000fe80008000814 */
[----:B------:R-:W-:Y:S04]  /*9c80*/  STS.128 [UR20+0x20], R8 ;  /* 0x00002008ff007988 */ /* 0x000fe80008000c14 */
[----:B------:R-:W-:Y:S04]  /*9c90*/  STS [UR20+0xc], R23 ;  /* 0x00000c17ff007988 */ /* 0x000fe80008000814 */
[----:B------:R-:W-:Y:S01]  /*9ca0*/  STS [UR20+0x30], RZ ;  /* 0x000030ffff007988 */ /* 0x000fe20008000814 */
[----:B-1----:R-:W-:-:S05]  /*9cb0*/  LOP3.LUT R2, R25, 0xf000, RZ, 0xb8, !PT ;  /* 0x0000f00019027812 */ /* 0x002fca00078eb8ff */
[----:B------:R-:W-:Y:S04]  /*9cc0*/  STS [UR20+0x1c], R2 ;  /* 0x00001c02ff007988 */ /* 0x000fe80008000814 */
[----:B------:R-:W1:Y:S01]  /*9cd0*/  LDS R3, [UR21+0x1c] ;  /* 0x00001c15ff037984 */ /* 0x000e620008000800 */
[----:B------:R-:W-:-:S04]  /*9ce0*/  SHF.L.U64.HI R24, R4, 0x1, R5 ;  /* 0x0000000104187819 */ /* 0x000fc80000010205 */
[----:B------:R-:W-:-:S04]  /*9cf0*/  LOP3.LUT R24, R24, 0x1fffffff, RZ, 0xc0, !PT ;  /* 0x1fffffff18187812 */ /* 0x000fc800078ec0ff */
[----:B------:R-:W-:-:S04]  /*9d00*/  SHF.R.U32.HI R18, RZ, 0x4, R24 ;  /* 0x00000004ff127819 */ /* 0x000fc80000011618 */
[----:B-1----:R-:W-:-:S05]  /*9d10*/  LOP3.LUT R5, R3, 0xf, R18, 0xb8, !PT ;  /* 0x0000000f03057812 */ /* 0x002fca00078eb812 */
[----:B------:R-:W-:Y:S04]  /*9d20*/  STS [UR21+0x1c], R5 ;  /* 0x00001c05ff007988 */ /* 0x000fe80008000815 */
[----:B------:R-:W1:Y:S02]  /*9d30*/  LDS R3, [UR21+0x1c] ;  /* 0x00001c15ff037984 */ /* 0x000e640008000800 */
[----:B-1----:R-:W-:-:S05]  /*9d40*/  LOP3.LUT R9, R3, 0xf0, RZ, 0xb8, !PT ;  /* 0x000000f003097812 */ /* 0x002fca00078eb8ff */
[----:B------:R-:W-:Y:S04]  /*9d50*/  STS [UR21+0x1c], R9 ;  /* 0x00001c09ff007988 */ /* 0x000fe80008000815 */
[----:B------:R-:W1:Y:S01]  /*9d60*/  LDS R3, [UR21+0x1c] ;  /* 0x00001c15ff037984 */ /* 0x000e620008000800 */
[----:B------:R-:W-:-:S05]  /*9d70*/  IMAD.U32 R2, RZ, RZ, UR21 ;  /* 0x00000015ff027e24 */ /* 0x000fca000f8e00ff */
[----:B------:R-:W-:Y:S02]  /*9d80*/  SHF.R.U64 R2, R2, 0x4, RZ ;  /* 0x0000000402027819 */ /* 0x000fe400000012ff */
[----:B-1----:R-:W-:-:S05]  /*9d90*/  LOP3.LUT R3, R3, 0xf00, RZ, 0xb8, !PT ;  /* 0x00000f0003037812 */ /* 0x002fca00078eb8ff */
[----:B------:R-:W-:Y:S04]  /*9da0*/  STS.64 [UR21+0x18], R2 ;  /* 0x00001802ff007988 */ /* 0x000fe80008000a15 */
[----:B------:R-:W1:Y:S01]  /*9db0*/  LDS R12, [UR21+0x1c] ;  /* 0x00001c15ff0c7984 */ /* 0x000e620008000800 */
[----:B------:R-:W-:-:S05]  /*9dc0*/  IMAD.SHL.U32 R4, R4, 0x2, RZ ;  /* 0x0000000204047824 */ /* 0x000fca00078e00ff */
[----:B------:R-:W-:Y:S01]  /*9dd0*/  LOP3.LUT R5, R4, 0xfffffffe, RZ, 0xc0, !PT ;  /* 0xfffffffe04057812 */ /* 0x000fe200078ec0ff */
[----:B--2---:R-:W-:-:S03]  /*9de0*/  VIADD R9, R14, 0xffffffff ;  /* 0xffffffff0e097836 */ /* 0x004fc60000000000 */
[----:B------:R-:W-:Y:S01]  /*9df0*/  SHF.R.U64 R5, R5, 0x4, R24 ;  /* 0x0000000405057819 */ /* 0x000fe20000001218 */
[----:B------:R2:W-:Y:S04]  /*9e00*/  STS [UR21+0x10], R2 ;  /* 0x00001002ff007988 */ /* 0x0005e80008000815 */
[----:B------:R2:W-:Y:S04]  /*9e10*/  STS.128 [UR21+0x20], R8 ;  /* 0x00002008ff007988 */ /* 0x0005e80008000c15 */
[----:B------:R2:W-:Y:S04]  /*9e20*/  STS [UR21+0xc], R5 ;  /* 0x00000c05ff007988 */ /* 0x0005e80008000815 */
[----:B------:R2:W-:Y:S04]  /*9e30*/  STS [UR21+0x14], R2 ;  /* 0x00001402ff007988 */ /* 0x0005e80008000815 */
[----:B------:R-:W-:Y:S01]  /*9e40*/  STS [UR21+0x30], RZ ;  /* 0x000030ffff007988 */ /* 0x000fe20008000815 */
[----:B-1----:R-:W-:-:S05]  /*9e50*/  LOP3.LUT R4, R12, 0xf000, RZ, 0xb8, !PT ;  /* 0x0000f0000c047812 */ /* 0x002fca00078eb8ff */
[----:B------:R2:W-:Y:S02]  /*9e60*/  STS [UR21+0x1c], R4 ;  /* 0x00001c04ff007988 */ /* 0x0005e40008000815 */
.L_x_177:
[----:B------:R-:W-:Y:S05]  /*9e70*/  BSYNC B1 ;  /* 0x0000000000017941 */ /* 0x000fea0003800000 */
.L_x_176:
[----:B------:R-:W-:-:S03]  /*9e80*/  UMOV UR4, 0xffffffff ;  /* 0xffffffff00047882 */ /* 0x000fc60000000000 */
[----:B------:R-:W-:Y:S05]  /*9e90*/  BRA.DIV UR4, `(.L_x_178) ;  /* 0x00000032043c7947 */ /* 0x000fea000b800000 */
[----:B------:R-:W-:Y:S01]  /*9ea0*/  ELECT P6, URZ, PT ;  /* 0x00000000003f782f */ /* 0x000fe200038c0000 */
[----:B------:R-:W-:-:S12]  /*9eb0*/  NOP ;  /* 0x0000000000007918 */ /* 0x000fd80000000000 */
.L_x_255:
[----:B-12---:R-:W1:Y:S02]  /*9ec0*/  S2R R2, SR_LANEID ;  /* 0x0000000000027919 */ /* 0x006e640000000000 */
[----:B-1----:R-:W-:-:S05]  /*9ed0*/  IMAD.SHL.U32 R8, R2, 0x4, RZ ;  /* 0x0000000402087824 */ /* 0x002fca00078e00ff */
[----:B------:R1:W2:Y:S01]  /*9ee0*/  LDS R9, [R8+UR20] ;  /* 0x0000001408097984 */ /* 0x0002a20008000800 */
[C---:B------:R-:W-:Y:S02]  /*9ef0*/  IADD3 R4, P0, R8.reuse, UR12, RZ ;  /* 0x0000000c08047c10 */ /* 0x040fe4000ff1e0ff */
[----:B------:R-:W-:Y:S01]  /*9f00*/  IADD3 R2, P2, R8, UR14, RZ ;  /* 0x0000000e08027c10 */ /* 0x000fe2000ff5e0ff */
[----:B------:R1:W3:Y:S01]  /*9f10*/  LDS R11, [R8+UR20+0x80] ;  /* 0x00008014080b7984 */ /* 0x0002e20008000800 */
[----:B------:R-:W-:Y:S11]  /*9f20*/  @!P6 BRA `(.L_x_179) ;  /* 0x000000000008e947 */ /* 0x000ff60003800000 */
[----:B------:R0:W-:Y:S01]  /*9f30*/  UTMACMDFLUSH ;  /* 0x00000000000079b7 */ /* 0x0001e20000000000 */
[----:B------:R-:W-:-:S04]  /*9f40*/  DEPBAR.LE SB0, 0x0 ;  /* 0x000080000000791a */ /* 0x000fc80000000000 */
.L_x_179:
[----:B------:R-:W-:Y:S01]  /*9f50*/  IMAD.X R5, RZ, RZ, UR13, P0 ;  /* 0x0000000dff057e24 */ /* 0x000fe200080e06ff */
[----:B------:R-:W-:Y:S05]  /*9f60*/  WARPSYNC.ALL ;  /* 0x0000000000007948 */ /* 0x000fea0003800000 */
[----:B------:R-:W-:Y:S01]  /*9f70*/  IMAD.X R3, RZ, RZ, UR15, P2 ;  /* 0x0000000fff037e24 */ /* 0x000fe200090e06ff */
[----:B--2---:R2:W5:Y:S04]  /*9f80*/  ATOMG.E.EXCH.STRONG.GPU PT, RZ, [R4], R9 ;  /* 0x0000000904ff73a8 */ /* 0x00456800041ee100 */
[----:B---3--:R2:W5:Y:S01]  /*9f90*/  ATOMG.E.EXCH.STRONG.GPU PT, RZ, [R2], R11 ;  /* 0x0000000b02ff73a8 */ /* 0x00856200041ee100 */
[----:B------:R-:W-:-:S07]  /*9fa0*/  IMAD.MOV.U32 R18, RZ, RZ, R6 ;  /* 0x000000ffff127224 */ /* 0x000fce00078e0006 */
.L_x_174:
[----:B------:R-:W-:Y:S01]  /*9fb0*/  ISETP.NE.AND P2, PT, R7, RZ, PT ;  /* 0x000000ff0700720c */ /* 0x000fe20003f45270 */
[----:B------:R-:W-:Y:S01]  /*9fc0*/  VIADD R21, R21, 0x1 ;  /* 0x0000000115157836 */ /* 0x000fe20000000000 */
[----:B--2---:R-:W-:Y:S02]  /*9fd0*/  SEL R3, RZ, 0x1, !P1 ;  /* 0x00000001ff037807 */ /* 0x004fe40004800000 */
[----:B-1----:R-:W-:Y:S02]  /*9fe0*/  PRMT R2, RZ, 0x7610, R2 ;  /* 0x00007610ff027816 */ /* 0x002fe40000000002 */
[----:B------:R-:W-:-:S04]  /*9ff0*/  ISETP.NE.AND P0, PT, R21, 0x8, PT ;  /* 0x000000081500780c */ /* 0x000fc80003f05270 */
[----:B------:R-:W-:Y:S02]  /*a000*/  SEL R5, RZ, 0x1, P0 ;  /* 0x00000001ff057807 */ /* 0x000fe40000000000 */
[----:B------:R-:W-:Y:S02]  /*a010*/  SEL R21, R21, RZ, P0 ;  /* 0x000000ff15157207 */ /* 0x000fe40000000000 */
[----:B------:R-:W-:Y:S01]  /*a020*/  LOP3.LUT R22, R22, R5, RZ, 0x3c, !PT ;  /* 0x0000000516167212 */ /* 0x000fe200078e3cff */
[----:B------:R-:W-:Y:S06]  /*a030*/  @P2 BRA `(.L_x_180) ;  /* 0xfffffff000882947 */ /* 0x000fec000383ffff */
[----:B------:R-:W-:Y:S05]  /*a040*/  BSYNC B0 ;  /* 0x0000000000007941 */ /* 0x000fea0003800000 */
.L_x_161:
[----:B------:R-:W-:-:S03]  /*a050*/  UMOV UR4, 0xffffffff ;  /* 0xffffffff00047882 */ /* 0x000fc60000000000 */
[----:B------:R-:W-:Y:S05]  /*a060*/  BRA.DIV UR4, `(.L_x_181) ;  /* 0x0000002e04f87947 */ /* 0x000fea000b800000 */
[----:B-----5:R-:W-:-:S13]  /*a070*/  ELECT P6, URZ, PT ;  /* 0x00000000003f782f */ /* 0x020fda00038c0000 */
.L_x_258:
[----:B------:R-:W-:Y:S04]  /*a080*/  BSSY B0, `(.L_x_182) ;  /* 0x000003c000007945 */ /* 0x000fe80003800000 */
[----:B------:R-:W-:Y:S05]  /*a090*/  @!P6 BRA `(.L_x_183) ;  /* 0x0000000000e8e947 */ /* 0x000fea0003800000 */
[----:B------:R-:W-:-:S04]  /*a0a0*/  ULOP3.LUT UR4, UR52, 0x2, URZ, 0xfc, !UPT ;  /* 0x0000000234047892 */ /* 0x000fc8000f8efc3f */
[----:B------:R-:W-:-:S06]  /*a0b0*/  UISETP.NE.AND UP0, UPT, UR4, 0x3, UPT ;  /* 0x000000030400788c */ /* 0x000fcc000bf05270 */
[----:B------:R-:W-:-:S13]  /*a0c0*/  PLOP3.LUT P0, PT, PT, PT, UP0, 0x80, 0x0 ;  /* 0x000000000000781c */ /* 0x000fda0003f0f008 */
[----:B------:R-:W-:Y:S05]  /*a0d0*/  @!P0 BRA `(.L_x_184) ;  /* 0x0000000000048947 */ /* 0x000fea0003800000 */
[----:B------:R-:W-:Y:S01]  /*a0e0*/  BPT.TRAP 0x1 ;  /* 0x000000040000795c */ /* 0x000fe20000300000 */
.L_x_184:
[----:B------:R-:W-:Y:S01]  /*a0f0*/  IMAD.U32 R3, RZ, RZ, UR18 ;  /* 0x00000012ff037e24 */ /* 0x000fe2000f8e00ff */
[----:B------:R-:W-:-:S03]  /*a100*/  SHF.L.U32 R2, R20, 0x1f, RZ ;  /* 0x0000001f14027819 */ /* 0x000fc600000006ff */
[----:B------:R-:W-:-:S04]  /*a110*/  VIADD R3, R3, 0x384b0 ;  /* 0x000384b003037836 */ /* 0x000fc80000000000 */
[C---:B------:R-:W-:Y:S02]  /*a120*/  IMAD R7, R0.reuse, 0x8, R3 ;  /* 0x0000000800077824 */ /* 0x040fe400078e0203 */
[----:B------:R-:W-:Y:S02]  /*a130*/  VIADD R0, R0, 0x1 ;  /* 0x0000000100007836 */ /* 0x000fe40000000000 */
[----:B------:R-:W1:Y:S03]  /*a140*/  SYNCS.PHASECHK.TRANS64.TRYWAIT P0, [R7+URZ], R2 ;  /* 0x00000002070075a7 */ /* 0x000e66000800017f */
[----:B------:R-:W-:-:S04]  /*a150*/  ISETP.NE.AND P1, PT, R0, 0x6, PT ;  /* 0x000000060000780c */ /* 0x000fc80003f25270 */
[----:B------:R-:W-:Y:S02]  /*a160*/  SEL R5, RZ, 0x1, P1 ;  /* 0x00000001ff057807 */ /* 0x000fe40000800000 */
[----:B------:R-:W-:Y:S02]  /*a170*/  SEL R0, R0, RZ, P1 ;  /* 0x000000ff00007207 */ /* 0x000fe40000800000 */
[----:B------:R-:W-:-:S03]  /*a180*/  LOP3.LUT R5, R20, R5, RZ, 0x3c, !PT ;  /* 0x0000000514057212 */ /* 0x000fc600078e3cff */
[----:B------:R-:W-:Y:S01]  /*a190*/  IMAD R9, R0, 0x8, R3 ;  /* 0x0000000800097824 */ /* 0x000fe200078e0203 */
[----:B------:R-:W-:Y:S01]  /*a1a0*/  SHF.L.U32 R4, R5, 0x1f, RZ ;  /* 0x0000001f05047819 */ /* 0x000fe200000006ff */
[----:B-1----:R-:W-:Y:S06]  /*a1b0*/  @!P0 BRA `(.L_x_185) ;  /* 0x0000002c00c48947 */ /* 0x002fec0003800000 */
.L_x_259:
[----:B------:R-:W2:Y:S01]  /*a1c0*/  SYNCS.PHASECHK.TRANS64.TRYWAIT P0, [R9+URZ], R4 ;  /* 0x00000004090075a7 */ /* 0x000ea2000800017f */
[----:B------:R-:W-:-:S05]  /*a1d0*/  VIADD R0, R0, 0x1 ;  /* 0x0000000100007836 */ /* 0x000fca0000000000 */
[----:B------:R-:W-:-:S04]  /*a1e0*/  ISETP.NE.AND P1, PT, R0, 0x6, PT ;  /* 0x000000060000780c */ /* 0x000fc80003f25270 */
[----:B-1----:R-:W-:Y:S02]  /*a1f0*/  SEL R2, RZ, 0x1, P1 ;  /* 0x00000001ff027807 */ /* 0x002fe40000800000 */
[----:B------:R-:W-:Y:S02]  /*a200*/  SEL R0, R0, RZ, P1 ;  /* 0x000000ff00007207 */ /* 0x000fe40000800000 */
[----:B------:R-:W-:-:S03]  /*a210*/  LOP3.LUT R7, R5, R2, RZ, 0x3c, !PT ;  /* 0x0000000205077212 */ /* 0x000fc600078e3cff */
[----:B------:R-:W-:Y:S01]  /*a220*/  IMAD R6, R0, 0x8, R3 ;  /* 0x0000000800067824 */ /* 0x000fe200078e0203 */
[----:B------:R-:W-:Y:S01]  /*a230*/  SHF.L.U32 R5, R7, 0x1f, RZ ;  /* 0x0000001f07057819 */ /* 0x000fe200000006ff */
[----:B--2---:R-:W-:Y:S06]  /*a240*/  @!P0 BRA `(.L_x_186) ;  /* 0x0000002c00b48947 */ /* 0x004fec0003800000 */
.L_x_260:
[----:B------:R-:W2:Y:S01]  /*a250*/  SYNCS.PHASECHK.TRANS64.TRYWAIT P0, [R6+URZ], R5 ;  /* 0x00000005060075a7 */ /* 0x000ea2000800017f */
[----:B------:R-:W-:-:S05]  /*a260*/  VIADD R0, R0, 0x1 ;  /* 0x0000000100007836 */ /* 0x000fca0000000000 */
[----:B------:R-:W-:-:S04]  /*a270*/  ISETP.NE.AND P1, PT, R0, 0x6, PT ;  /* 0x000000060000780c */ /* 0x000fc80003f25270 */
[----:B------:R-:W-:Y:S02]  /*a280*/  SEL R2, RZ, 0x1, P1 ;  /* 0x00000001ff027807 */ /* 0x000fe40000800000 */
[----:B------:R-:W-:Y:S02]  /*a290*/  SEL R0, R0, RZ, P1 ;  /* 0x000000ff00007207 */ /* 0x000fe40000800000 */
[----:B------:R-:W-:-:S03]  /*a2a0*/  LOP3.LUT R7, R7, R2, RZ, 0x3c, !PT ;  /* 0x0000000207077212 */ /* 0x000fc600078e3cff */
[----:B-1----:R-:W-:Y:S01]  /*a2b0*/  IMAD R9, R0, 0x8, R3 ;  /* 0x0000000800097824 */ /* 0x002fe200078e0203 */
[----:B------:R-:W-:Y:S01]  /*a2c0*/  SHF.L.U32 R4, R7, 0x1f, RZ ;  /* 0x0000001f07047819 */ /* 0x000fe200000006ff */
[----:B--2---:R-:W-:Y:S06]  /*a2d0*/  @!P0 BRA `(.L_x_187) ;  /* 0x0000002c00a48947 */ /* 0x004fec0003800000 */
.L_x_261:
        /* <DEDUP_REMOVED lines=9> */
.L_x_262:
[----:B------:R-:W2:Y:S01]  /*a370*/  SYNCS.PHASECHK.TRANS64.TRYWAIT P0, [R6+URZ], R5 ;  /* 0x00000005060075a7 */ /* 0x000ea2000800017f */
[----:B------:R-:W-:-:S05]  /*a380*/  VIADD R0, R0, 0x1 ;  /* 0x0000000100007836 */ /* 0x000fca0000000000 */
[----:B------:R-:W-:-:S04]  /*a390*/  ISETP.NE.AND P1, PT, R0, 0x6, PT ;  /* 0x000000060000780c */ /* 0x000fc80003f25270 */
[----:B------:R-:W-:Y:S02]  /*a3a0*/  SEL R2, RZ, 0x1, P1 ;  /* 0x00000001ff027807 */ /* 0x000fe40000800000 */
[----:B------:R-:W-:Y:S02]  /*a3b0*/  SEL R0, R0, RZ, P1 ;  /* 0x000000ff00007207 */ /* 0x000fe40000800000 */
[----:B------:R-:W-:Y:S01]  /*a3c0*/  LOP3.LUT R2, R7, R2, RZ, 0x3c, !PT ;  /* 0x0000000207027212 */ /* 0x000fe200078e3cff */
[----:B--2---:R-:W-:Y:S06]  /*a3d0*/  @!P0 BRA `(.L_x_189) ;  /* 0x0000002c008c8947 */ /* 0x004fec0003800000 */
.L_x_263:
[----:B------:R-:W-:Y:S01]  /*a3e0*/  IMAD R3, R0, 0x8, R3 ;  /* 0x0000000800037824 */ /* 0x000fe200078e0203 */
[----:B------:R-:W-:-:S07]  /*a3f0*/  SHF.L.U32 R0, R2, 0x1f, RZ ;  /* 0x0000001f02007819 */ /* 0x000fce00000006ff */
.L_x_190:
[----:B---3--:R3:W4:Y:S02]  /*a400*/  SYNCS.PHASECHK.TRANS64.TRYWAIT P0, [R3+URZ], R0 ;  /* 0x00000000030075a7 */ /* 0x008724000800017f */
[----:B----4-:R-:W-:Y:S05]  /*a410*/  @!P0 NANOSLEEP.SYNCS 0x989680 ;  /* 0x009896800000895d */ /* 0x010fea0003900000 */
[----:B------:R-:W4:Y:S02]  /*a420*/  @!P0 SYNCS.PHASECHK.TRANS64 P0, [R3+URZ], R0 ;  /* 0x00000000030085a7 */ /* 0x000f24000800007f */
[----:B----4-:R-:W-:Y:S05]  /*a430*/  @!P0 BRA `(.L_x_190) ;  /* 0xfffffffc00f08947 */ /* 0x010fea000383ffff */
.L_x_183:
[----:B------:R-:W-:Y:S05]  /*a440*/  BSYNC B0 ;  /* 0x0000000000007941 */ /* 0x000fea0003800000 */
.L_x_182:
[----:B------:R-:W-:Y:S05]  /*a450*/  EXIT ;  /* 0x000000000000794d */ /* 0x000fea0003800000 */
.L_x_99:
[----:B------:R-:W-:Y:S01]  /*a460*/  PLOP3.LUT P1, PT, PT, PT, UP3, 0x80, 0x0 ;  /* 0x000000000000781c */ /* 0x000fe20003f2f038 */
[----:B------:R-:W-:Y:S01]  /*a470*/  ULDC UR19, c[0x0][0x14] ;  /* 0x0000050000137ab9 */ /* 0x000fe20000000800 */
[----:B------:R-:W-:Y:S01]  /*a480*/  ULDC UR20, c[0x0][0x10] ;  /* 0x0000040000147ab9 */ /* 0x000fe20000000800 */
[----:B------:R-:W-:Y:S01]  /*a490*/  ULDC.64 UR12, c[0x0][0x8c8] ;  /* 0x00023200000c7ab9 */ /* 0x000fe20000000a00 */
[----:B------:R-:W-:Y:S01]  /*a4a0*/  P2R R0, PR, RZ, 0x2 ;  /* 0x00000002ff007803 */ /* 0x000fe20000000000 */
[----:B------:R-:W-:Y:S01]  /*a4b0*/  UIMAD.WIDE.U32 UR20, UR39, UR20, URZ ;  /* 0x00000014271472a5 */ /* 0x000fe2000f8e003f */
[----:B------:R-:W-:Y:S01]  /*a4c0*/  IMAD.MOV.U32 R16, RZ, RZ, RZ ;  /* 0x000000ffff107224 */ /* 0x000fe200078e00ff */
[----:B------:R-:W-:Y:S01]  /*a4d0*/  ULDC.64 UR14, c[0x0][0x8e0] ;  /* 0x00023800000e7ab9 */ /* 0x000fe20000000a00 */
[----:B------:R-:W-:Y:S01]  /*a4e0*/  ULDC UR24, c[0x0][0x904] ;  /* 0x0002410000187ab9 */ /* 0x000fe20000000800 */
[----:B------:R-:W-:Y:S01]  /*a4f0*/  UMOV UR22, 0xffffffff ;  /* 0xffffffff00167882 */ /* 0x000fe20000000000 */
[----:B------:R-:W-:-:S02]  /*a500*/  UIADD3 UR11, UP1, UR12, -0x1, URZ ;  /* 0xffffffff0c0b7890 */ /* 0x000fc4000ff3e03f */
[----:B------:R-:W-:Y:S01]  /*a510*/  UIADD3 UR12, UP2, UR14, -0x1, URZ ;  /* 0xffffffff0e0c7890 */ /* 0x000fe2000ff5e03f */
[----:B------:R-:W1:Y:S01]  /*a520*/  @P1 S2R R0, SR_CTAID.Y ;  /* 0x0000000000001919 */ /* 0x000e620000002600 */
[----:B------:R-:W-:Y:S02]  /*a530*/  USHF.L.U32 UR25, UR22, UR24, URZ ;  /* 0x0000001816197299 */ /* 0x000fe4000800063f */
[----:B------:R-:W-:Y:S02]  /*a540*/  UIMAD.WIDE.U32 UR22, UR20, UR19, URZ ;  /* 0x00000013141672a5 */ /* 0x000fe4000f8e003f */
[----:B------:R-:W-:Y:S01]  /*a550*/  UIMAD UR21, UR21, UR19, URZ ;  /* 0x00000013151572a4 */ /* 0x000fe2000f8e023f */
[----:B------:R-:W-:Y:S01]  /*a560*/  ULDC UR18, c[0x0][0x8a8] ;  /* 0x00022a0000127ab9 */ /* 0x000fe20000000800 */
[----:B------:R-:W-:Y:S01]  /*a570*/  UMOV UR26, 0x1 ;  /* 0x00000001001a7882 */ /* 0x000fe20000000000 */
[----:B------:R-:W-:Y:S02]  /*a580*/  UIADD3.X UR14, UR15, -0x1, URZ, UP2, !UPT ;  /* 0xffffffff0f0e7890 */ /* 0x000fe400097fe43f */
[----:B------:R-:W-:-:S02]  /*a590*/  UIADD3.X UR13, UR13, -0x1, URZ, UP1, !UPT ;  /* 0xffffffff0d0d7890 */ /* 0x000fc40008ffe43f */
[----:B------:R-:W-:Y:S02]  /*a5a0*/  ULOP3.LUT UR15, UR53, 0x2, URZ, 0xfc, !UPT ;  /* 0x00000002350f7892 */ /* 0x000fe4000f8efc3f */
[----:B------:R-:W-:Y:S02]  /*a5b0*/  UIADD3 UR16, UR8, -0x1, URZ ;  /* 0xffffffff08107890 */ /* 0x000fe4000fffe03f */
[----:B------:R-:W-:Y:S02]  /*a5c0*/  UIADD3 UR17, UR7, -0x1, URZ ;  /* 0xffffffff07117890 */ /* 0x000fe4000fffe03f */
[----:B------:R-:W-:Y:S02]  /*a5d0*/  UIADD3 UR18, UR18, -0x1, URZ ;  /* 0xffffffff12127890 */ /* 0x000fe4000fffe03f */
[----:B------:R-:W-:Y:S02]  /*a5e0*/  USHF.L.U32 UR19, UR26, UR24, URZ ;  /* 0x000000181a137299 */ /* 0x000fe4000800063f */
[----:B------:R-:W-:-:S02]  /*a5f0*/  ULOP3.LUT UR20, URZ, UR25, URZ, 0x33, !UPT ;  /* 0x000000193f147292 */ /* 0x000fc4000f8e333f */
[----:B------:R-:W-:Y:S01]  /*a600*/  UIADD3 UR21, UR23, UR21, URZ ;  /* 0x0000001517157290 */ /* 0x000fe2000fffe03f */
[----:B-1----:R-:W-:Y:S01]  /*a610*/  @P1 R2UR UR40, R0 ;  /* 0x00000000002812ca */ /* 0x002fe200000e0000 */
[----:B------:R-:W-:-:S14]  /*a620*/  IMAD.MOV.U32 R0, RZ, RZ, 0x1 ;  /* 0x00000001ff007424 */ /* 0x000fdc00078e00ff */
.L_x_211:
[----:B------:R-:W1:Y:S01]  /*a630*/  LDC.64 R2, c[0x0][0x8f8] ;  /* 0x00023e00ff027b82 */ /* 0x000e620000000a00 */
[----:B------:R-:W-:Y:S01]  /*a640*/  UIADD3 UR10, UP1, UR10, UR22, URZ ;  /* 0x000000160a0a7290 */ /* 0x000fe2000ff3e03f */
[----:B------:R-:W-:Y:S01]  /*a650*/  ISETP.NE.AND P2, PT, R21, RZ, PT ;  /* 0x000000ff1500720c */ /* 0x000fe20003f45270 */
[----:B------:R-:W-:Y:S01]  /*a660*/  UMOV UR24, 0xffffffff ;  /* 0xffffffff00187882 */ /* 0x000fe20000000000 */
[----:B------:R-:W-:Y:S01]  /*a670*/  UMOV UR25, 0xffffffff ;  /* 0xffffffff00197882 */ /* 0x000fe20000000000 */
[----:B------:R-:W-:Y:S01]  /*a680*/  UIADD3.X UR9, UR9, UR21, URZ, UP1, !UPT ;  /* 0x0000001509097290 */ /* 0x000fe20008ffe43f */
[----:B------:R-:W-:Y:S01]  /*a690*/  IMAD.MOV.U32 R15, RZ, RZ, RZ ;  /* 0x000000ffff0f7224 */ /* 0x000fe200078e00ff */
[----:B------:R-:W-:Y:S01]  /*a6a0*/  UMOV UR26, 0xffffffff ;  /* 0xffffffff001a7882 */ /* 0x000fe20000000000 */
[----:B-1----:R-:W-:-:S03]  /*a6b0*/  ISETP.LE.U32.AND P1, PT, R2, UR10, PT ;  /* 0x0000000a02007c0c */ /* 0x002fc6000bf23070 */
[----:B------:R-:W-:-:S05]  /*a6c0*/  IMAD.U32 R2, RZ, RZ, UR9 ;  /* 0x00000009ff027e24 */ /* 0x000fca000f8e00ff */
[----:B------:R-:W-:-:S13]  /*a6d0*/  ISETP.GE.U32.AND.EX P1, PT, R2, R3, PT, P1 ;  /* 0x000000030200720c */ /* 0x000fda0003f26110 */
[----:B---345:R-:W-:Y:S05]  /*a6e0*/  @P2 BRA P1, `(.L_x_191) ;  /* 0x0000001800402947 */ /* 0x038fea0000800000 */
[----:B------:R-:W-:-:S04]  /*a6f0*/  IADD3 R2, P2, R6, UR5, RZ ;  /* 0x0000000506027c10 */ /* 0x000fc8000ff5e0ff */
[----:B------:R-:W-:Y:S02]  /*a700*/  ISETP.GT.U32.AND P1, PT, R2, UR10, PT ;  /* 0x0000000a02007c0c */ /* 0x000fe4000bf24070 */
[----:B------:R-:W-:-:S04]  /*a710*/  IADD3.X R2, R7, UR4, RZ, P2, !PT ;  /* 0x0000000407027c10 */ /* 0x000fc800097fe4ff */
[----:B------:R-:W-:-:S13]  /*a720*/  ISETP.GT.U32.AND.EX P1, PT, R2, UR9, PT, P1 ;  /* 0x0000000902007c0c */ /* 0x000fda000bf24110 */
[----:B------:R-:W-:Y:S05]  /*a730*/  @P1 BRA `(.L_x_192) ;  /* 0x0000001400201947 */ /* 0x000fea0003800000 */
[----:B------:R-:W-:Y:S01]  /*a740*/  VIADD R12, R8, UR6 ;  /* 0x00000006080c7c36 */ /* 0x000fe20008000000 */
[----:B------:R-:W-:Y:S01]  /*a750*/  ULDC UR24, c[0x0][0x910] ;  /* 0x0002440000187ab9 */ /* 0x000fe20000000800 */
[----:B------:R-:W-:Y:S02]  /*a760*/  IMAD.MOV.U32 R23, RZ, RZ, R9 ;  /* 0x000000ffff177224 */ /* 0x000fe400078e0009 */
[----:B------:R-:W-:Y:S02]  /*a770*/  VIADD R13, R12, 0x20 ;  /* 0x000000200c0d7836 */ /* 0x000fe40000000000 */
[----:B------:R-:W-:-:S03]  /*a780*/  IMAD.MOV.U32 R14, RZ, RZ, R10 ;  /* 0x000000ffff0e7224 */ /* 0x000fc600078e000a */
[----:B------:R-:W-:-:S13]  /*a790*/  ISETP.GE.AND P1, PT, R13, UR24, PT ;  /* 0x000000180d007c0c */ /* 0x000fda000bf26270 */
[----:B------:R-:W1:Y:S01]  /*a7a0*/  @!P1 LDC.64 R2, c[0x0][0x918] ;  /* 0x00024600ff029b82 */ /* 0x000e620000000a00 */
[----:B------:R-:W-:Y:S01]  /*a7b0*/  @!P1 VIADD R7, R12, 0x20 ;  /* 0x000000200c079836 */ /* 0x000fe20000000000 */
[----:B------:R-:W-:Y:S01]  /*a7c0*/  BSSY B0, `(.L_x_193) ;  /* 0x0000064000007945 */ /* 0x000fe20003800000 */
[----:B------:R-:W-:Y:S02]  /*a7d0*/  IMAD.MOV.U32 R6, RZ, RZ, 0x7fffffff ;  /* 0x7fffffffff067424 */ /* 0x000fe400078e00ff */
[----:B-1----:R-:W-:-:S05]  /*a7e0*/  @!P1 IMAD.WIDE R2, R7, 0xc, R2 ;  /* 0x0000000c07029825 */ /* 0x002fca00078e0202 */
[----:B------:R1:W5:Y:S04]  /*a7f0*/  @!P1 LDG.E R9, desc[UR56][R2.64] ;  /* 0x0000003802099981 */ /* 0x000368000c1e1900 */
[----:B------:R1:W5:Y:S01]  /*a800*/  @!P1 LDG.E R10, desc[UR56][R2.64+0x4] ;  /* 0x00000438020a9981 */ /* 0x000362000c1e1900 */
[----:B------:R-:W-:Y:S01]  /*a810*/  ISETP.GE.AND P1, PT, R12, UR24, PT ;  /* 0x000000180c007c0c */ /* 0x000fe2000bf26270 */
[----:B------:R-:W-:-:S12]  /*a820*/  IMAD.MOV.U32 R7, RZ, RZ, RZ ;  /* 0x000000ffff077224 */ /* 0x000fd800078e00ff */
[----:B-1----:R-:W-:Y:S05]  /*a830*/  @P1 BRA `(.L_x_194) ;  /* 0x0000000400701947 */ /* 0x002fea0003800000 */
[----:B------:R-:W-:Y:S01]  /*a840*/  IABS R7, R20 ;  /* 0x0000001400077213 */ /* 0x000fe20000000000 */
[----:B------:R-:W-:Y:S01]  /*a850*/  ULDC UR25, c[0x0][0x8f0] ;  /* 0x00023c0000197ab9 */ /* 0x000fe20000000800 */
[----:B------:R-:W-:Y:S02]  /*a860*/  IABS R6, R11 ;  /* 0x0000000b00067213 */ /* 0x000fe40000000000 */
[----:B------:R-:W1:Y:S01]  /*a870*/  I2F.RP R3, R7 ;  /* 0x0000000700037306 */ /* 0x000e620000209400 */
[----:B------:R-:W-:Y:S02]  /*a880*/  PLOP3.LUT P3, PT, PT, PT, UP0, 0x80, 0x0 ;  /* 0x000000000000781c */ /* 0x000fe40003f6f008 */
[C---:B------:R-:W-:Y:S02]  /*a890*/  IADD3 R22, P2, R14.reuse, UR12, RZ ;  /* 0x0000000c0e167c10 */ /* 0x040fe4000ff5e0ff */
[C---:B------:R-:W-:Y:S02]  /*a8a0*/  IADD3 R19, P1, R23.reuse, UR11, RZ ;  /* 0x0000000b17137c10 */ /* 0x040fe4000ff3e0ff */
[----:B------:R-:W-:Y:S01]  /*a8b0*/  LEA.HI.X.SX32 R25, R14, UR14, 0x1, P2 ;  /* 0x0000000e0e197c11 */ /* 0x000fe200090f0eff */
[----:B------:R-:W3:Y:S01]  /*a8c0*/  I2F.RP R2, R6 ;  /* 0x0000000600027306 */ /* 0x000ee20000209400 */
[----:B------:R-:W-:-:S07]  /*a8d0*/  LEA.HI.X.SX32 R24, R23, UR13, 0x1, P1 ;  /* 0x0000000d17187c11 */ /* 0x000fce00088f0eff */
[----:B-1----:R-:W1:Y:S08]  /*a8e0*/  MUFU.RCP R3, R3 ;  /* 0x0000000300037308 */ /* 0x002e700000001000 */
[----:B---3--:R-:W3:Y:S01]  /*a8f0*/  MUFU.RCP R2, R2 ;  /* 0x0000000200027308 */ /* 0x008ee20000001000 */
[----:B-1----:R-:W-:-:S07]  /*a900*/  VIADD R17, R3, 0xffffffe ;  /* 0x0ffffffe03117836 */ /* 0x002fce0000000000 */
[----:B------:R-:W1:Y:S01]  /*a910*/  F2I.FTZ.U32.TRUNC.NTZ R17, R17 ;  /* 0x0000001100117305 */ /* 0x000e62000021f000 */
[----:B---3--:R-:W-:-:S07]  /*a920*/  VIADD R15, R2, 0xffffffe ;  /* 0x0ffffffe020f7836 */ /* 0x008fce0000000000 */
[----:B------:R-:W3:Y:S01]  /*a930*/  F2I.FTZ.U32.TRUNC.NTZ R15, R15 ;  /* 0x0000000f000f7305 */ /* 0x000ee2000021f000 */
[----:B-1----:R-:W-:Y:S02]  /*a940*/  IMAD.MOV R18, RZ, RZ, -R17 ;  /* 0x000000ffff127224 */ /* 0x002fe400078e0a11 */
[----:B---3--:R-:W-:Y:S01]  /*a950*/  IMAD.MOV R14, RZ, RZ, -R15 ;  /* 0x000000ffff0e7224 */ /* 0x008fe200078e0a0f */
[----:B------:R-:W-:Y:S06]  /*a960*/  @!P3 BRA `(.L_x_195) ;  /* 0x000000000034b947 */ /* 0x000fec0003800000 */
[----:B------:R-:W-:Y:S01]  /*a970*/  ULDC UR6, c[0x0][0x8dc] ;  /* 0x0002370000067ab9 */ /* 0x000fe20000000800 */
[----:B------:R-:W-:Y:S01]  /*a980*/  ULDC.64 UR26, c[0x0][0x8d0] ;  /* 0x00023400001a7ab9 */ /* 0x000fe20000000a00 */
[----:B------:R-:W-:-:S05]  /*a990*/  IADD3 R3, P1, R19, UR6, RZ ;  /* 0x0000000613037c10 */ /* 0x000fca000ff3e0ff */
[----:B------:R-:W-:-:S04]  /*a9a0*/  IMAD.X R19, RZ, RZ, R24, P1 ;  /* 0x000000ffff137224 */ /* 0x000fc800008e0618 */
[----:B------:R-:W-:-:S04]  /*a9b0*/  IMAD.WIDE.U32 R4, R19, UR26, RZ ;  /* 0x0000001a13047c25 */ /* 0x000fc8000f8e00ff */
[----:B------:R-:W-:-:S04]  /*a9c0*/  IMAD.WIDE.U32 R4, P1, R3, UR27, R4 ;  /* 0x0000001b03047c25 */ /* 0x000fc8000f820004 */
[----:B------:R-:W-:-:S04]  /*a9d0*/  IMAD.WIDE.U32 R2, R3, UR26, RZ ;  /* 0x0000001a03027c25 */ /* 0x000fc8000f8e00ff */
[----:B------:R-:W-:Y:S01]  /*a9e0*/  IMAD.MOV.U32 R2, RZ, RZ, R5 ;  /* 0x000000ffff027224 */ /* 0x000fe200078e0005 */
[----:B------:R-:W-:Y:S01]  /*a9f0*/  IADD3 RZ, P2, R3, R4, RZ ;  /* 0x0000000403ff7210 */ /* 0x000fe20007f5e0ff */
[----:B------:R-:W-:-:S04]  /*aa00*/  IMAD.X R3, RZ, RZ, RZ, P1 ;  /* 0x000000ffff037224 */ /* 0x000fc800008e06ff */
[----:B------:R-:W-:-:S04]  /*aa10*/  IMAD.WIDE.U32.X R2, R19, UR27, R2, P2 ;  /* 0x0000001b13027c25 */ /* 0x000fc800090e0402 */
[----:B------:R-:W-:Y:S02]  /*aa20*/  IMAD.MOV.U32 R19, RZ, RZ, R2 ;  /* 0x000000ffff137224 */ /* 0x000fe400078e0002 */
[----:B------:R-:W-:-:S07]  /*aa30*/  IMAD.MOV.U32 R24, RZ, RZ, R3 ;  /* 0x000000ffff187224 */ /* 0x000fce00078e0003 */
.L_x_195:
[----:B------:R-:W-:Y:S05]  /*aa40*/  @!P0 BRA `(.L_x_196) ;  /* 0x0000000000348947 */ /* 0x000fea0003800000 */
        /* <DEDUP_REMOVED lines=13> */
.L_x_196:
[----:B------:R-:W-:Y:S01]  /*ab20*/  IMAD R18, R18, R7, RZ ;  /* 0x0000000712127224 */ /* 0x000fe200078e02ff */
[----:B------:R-:W-:Y:S01]  /*ab30*/  ULDC UR6, c[0x0][0x8d8] ;  /* 0x0002360000067ab9 */ /* 0x000fe20000000800 */
[----:B------:R-:W-:Y:S01]  /*ab40*/  IMAD.MOV.U32 R2, RZ, RZ, RZ ;  /* 0x000000ffff027224 */ /* 0x000fe200078e00ff */
[----:B------:R-:W-:Y:S01]  /*ab50*/  SHF.R.U64 R22, R22, UR25, R25 ;  /* 0x0000001916167c19 */ /* 0x000fe20008001219 */
[----:B------:R-:W-:Y:S01]  /*ab60*/  IMAD.MOV.U32 R3, RZ, RZ, R17 ;  /* 0x000000ffff037224 */ /* 0x000fe200078e0011 */
[----:B------:R-:W-:Y:S01]  /*ab70*/  SHF.R.U64 R19, R19, UR6, R24 ;  /* 0x0000000613137c19 */ /* 0x000fe20008001218 */
[----:B------:R-:W-:Y:S01]  /*ab80*/  IMAD R4, R14, R6, RZ ;  /* 0x000000060e047224 */ /* 0x000fe200078e02ff */
[----:B------:R-:W-:Y:S01]  /*ab90*/  PLOP3.LUT P5, PT, PT, PT, UP3, 0x80, 0x0 ;  /* 0x000000000000781c */ /* 0x000fe20003faf038 */
[----:B------:R-:W-:Y:S01]  /*aba0*/  IMAD.HI.U32 R23, R17, R18, R2 ;  /* 0x0000001211177227 */ /* 0x000fe200078e0002 */
[----:B------:R-:W-:-:S03]  /*abb0*/  IABS R17, R20 ;  /* 0x0000001400117213 */ /* 0x000fc60000000000 */
[----:B------:R-:W-:Y:S02]  /*abc0*/  IMAD.MOV.U32 R3, RZ, RZ, R15 ;  /* 0x000000ffff037224 */ /* 0x000fe400078e000f */
[----:B------:R-:W-:Y:S02]  /*abd0*/  VIADD R14, R19, UR16 ;  /* 0x00000010130e7c36 */ /* 0x000fe40008000000 */
[----:B------:R-:W-:Y:S01]  /*abe0*/  IMAD.HI.U32 R2, R15, R4, R2 ;  /* 0x000000040f027227 */ /* 0x000fe200078e0002 */
[----:B------:R-:W-:Y:S02]  /*abf0*/  IABS R3, R11 ;  /* 0x0000000b00037213 */ /* 0x000fe40000000000 */
[----:B------:R-:W-:Y:S01]  /*ac00*/  IABS R5, R14 ;  /* 0x0000000e00057213 */ /* 0x000fe20000000000 */
[----:B------:R-:W-:Y:S02]  /*ac10*/  VIADD R15, R22, UR17 ;  /* 0x00000011160f7c36 */ /* 0x000fe40008000000 */
[----:B------:R-:W-:-:S02]  /*ac20*/  IMAD.MOV R18, RZ, RZ, -R17 ;  /* 0x000000ffff127224 */ /* 0x000fc400078e0a11 */
[----:B------:R-:W-:Y:S01]  /*ac30*/  IMAD.MOV R17, RZ, RZ, -R3 ;  /* 0x000000ffff117224 */ /* 0x000fe200078e0a03 */
[----:B------:R-:W-:Y:S01]  /*ac40*/  IABS R4, R15 ;  /* 0x0000000f00047213 */ /* 0x000fe20000000000 */
[----:B------:R-:W-:-:S04]  /*ac50*/  IMAD.HI.U32 R2, R2, R5, RZ ;  /* 0x0000000502027227 */ /* 0x000fc800078e00ff */
[----:B------:R-:W-:-:S04]  /*ac60*/  IMAD.HI.U32 R3, R23, R4, RZ ;  /* 0x0000000417037227 */ /* 0x000fc800078e00ff */
[----:B------:R-:W-:Y:S02]  /*ac70*/  IMAD R4, R3, R18, R4 ;  /* 0x0000001203047224 */ /* 0x000fe400078e0204 */
[----:B------:R-:W-:-:S03]  /*ac80*/  IMAD R3, R2, R17, R5 ;  /* 0x0000001102037224 */ /* 0x000fc600078e0205 */
[----:B------:R-:W-:Y:S02]  /*ac90*/  ISETP.GT.U32.AND P2, PT, R7, R4, PT ;  /* 0x000000040700720c */ /* 0x000fe40003f44070 */
[----:B------:R-:W-:-:S11]  /*aca0*/  ISETP.GT.U32.AND P1, PT, R6, R3, PT ;  /* 0x000000030600720c */ /* 0x000fd60003f24070 */
[----:B------:R-:W-:Y:S01]  /*acb0*/  @!P2 IMAD.IADD R4, R4, 0x1, -R7 ;  /* 0x000000010404a824 */ /* 0x000fe200078e0a07 */
[----:B------:R-:W-:Y:S01]  /*acc0*/  ISETP.GE.AND P2, PT, R15, RZ, PT ;  /* 0x000000ff0f00720c */ /* 0x000fe20003f46270 */
[----:B------:R-:W-:Y:S01]  /*acd0*/  @!P1 IMAD.IADD R3, R3, 0x1, -R6 ;  /* 0x0000000103039824 */ /* 0x000fe200078e0a06 */
[----:B------:R-:W-:Y:S02]  /*ace0*/  ISETP.GE.AND P1, PT, R14, RZ, PT ;  /* 0x000000ff0e00720c */ /* 0x000fe40003f26270 */
[----:B------:R-:W-:Y:S02]  /*acf0*/  ISETP.GT.U32.AND P4, PT, R7, R4, PT ;  /* 0x000000040700720c */ /* 0x000fe40003f84070 */
[----:B------:R-:W-:-:S11]  /*ad00*/  ISETP.GT.U32.AND P3, PT, R6, R3, PT ;  /* 0x000000030600720c */ /* 0x000fd60003f64070 */
[----:B------:R-:W-:Y:S01]  /*ad10*/  @!P4 IMAD.IADD R4, R4, 0x1, -R7 ;  /* 0x000000010404c824 */ /* 0x000fe200078e0a07 */
[----:B------:R-:W-:Y:S01]  /*ad20*/  ISETP.NE.AND P4, PT, RZ, UR7, PT ;  /* 0x00000007ff007c0c */ /* 0x000fe2000bf85270 */
[----:B------:R-:W-:Y:S01]  /*ad30*/  @!P3 IMAD.IADD R3, R3, 0x1, -R6 ;  /* 0x000000010303b824 */ /* 0x000fe200078e0a06 */
[----:B------:R-:W-:Y:S01]  /*ad40*/  ISETP.NE.AND P3, PT, RZ, UR8, PT ;  /* 0x00000008ff007c0c */ /* 0x000fe2000bf65270 */
[----:B------:R-:W-:Y:S02]  /*ad50*/  @!P2 IMAD.MOV R4, RZ, RZ, -R4 ;  /* 0x000000ffff04a224 */ /* 0x000fe400078e0a04 */
[----:B------:R-:W-:-:S08]  /*ad60*/  @!P1 IMAD.MOV R3, RZ, RZ, -R3 ;  /* 0x000000ffff039224 */ /* 0x000fd000078e0a03 */
[----:B------:R-:W-:Y:S02]  /*ad70*/  @!P4 LOP3.LUT R4, RZ, UR7, RZ, 0x33, !PT ;  /* 0x00000007ff04cc12 */ /* 0x000fe4000f8e33ff */
[----:B------:R-:W-:-:S03]  /*ad80*/  @!P3 LOP3.LUT R3, RZ, UR8, RZ, 0x33, !PT ;  /* 0x00000008ff03bc12 */ /* 0x000fc6000f8e33ff */
[----:B------:R-:W-:Y:S02]  /*ad90*/  IMAD.IADD R4, R15, 0x1, -R4 ;  /* 0x000000010f047824 */ /* 0x000fe400078e0a04 */
[----:B------:R-:W-:-:S04]  /*ada0*/  IMAD.IADD R3, R14, 0x1, -R3 ;  /* 0x000000010e037824 */ /* 0x000fc800078e0a03 */
[----:B------:R-:W-:Y:S01]  /*adb0*/  IMAD R6, R3, R4, RZ ;  /* 0x0000000403067224 */ /* 0x000fe200078e02ff */
[----:B------:R-:W-:-:S04]  /*adc0*/  SEL R2, R4, R3, !P5 ;  /* 0x0000000304027207 */ /* 0x000fc80006800000 */
[--C-:B------:R-:W-:Y:S01]  /*add0*/  SHF.R.S32.HI R5, RZ, 0x1f, R2.reuse ;  /* 0x0000001fff057819 */ /* 0x100fe20000011402 */
[----:B------:R-:W-:Y:S01]  /*ade0*/  IMAD.MOV.U32 R4, RZ, RZ, R2 ;  /* 0x000000ffff047224 */ /* 0x000fe200078e0002 */
[----:B------:R-:W-:-:S07]  /*adf0*/  SHF.R.S32.HI R7, RZ, 0x1f, R6 ;  /* 0x0000001fff077819 */ /* 0x000fce0000011406 */
.L_x_194:
[----:B--2---:R-:W-:Y:S05]  /*ae00*/  BSYNC B0 ;  /* 0x0000000000007941 */ /* 0x004fea0003800000 */
.L_x_193:
[----:B------:R-:W1:Y:S01]  /*ae10*/  SHFL.UP PT, R3, R6, 0x1, RZ ;  /* 0x0420000006037989 */ /* 0x000e6200000e00ff */
[----:B------:R-:W-:-:S03]  /*ae20*/  ISETP.NE.AND P1, PT, R8, RZ, PT ;  /* 0x000000ff0800720c */ /* 0x000fc60003f25270 */
[----:B------:R-:W2:Y:S01]  /*ae30*/  SHFL.UP PT, R2, R7, 0x1, RZ ;  /* 0x0420000007027989 */ /* 0x000ea200000e00ff */
[----:B-1----:R-:W-:Y:S02]  /*ae40*/  SEL R3, R3, RZ, P1 ;  /* 0x000000ff03037207 */ /* 0x002fe40000800000 */
[----:B--2---:R-:W-:Y:S02]  /*ae50*/  SEL R2, R2, RZ, P1 ;  /* 0x000000ff02027207 */ /* 0x004fe40000800000 */
[----:B------:R-:W-:-:S05]  /*ae60*/  IADD3 R18, P2, R3, R6, RZ ;  /* 0x0000000603127210 */ /* 0x000fca0007f5e0ff */
[----:B------:R-:W-:Y:S01]  /*ae70*/  IMAD.X R15, R2, 0x1, R7, P2 ;  /* 0x00000001020f7824 */ /* 0x000fe200010e0607 */
[----:B------:R-:W1:Y:S01]  /*ae80*/  SHFL.UP PT, R3, R18, 0x2, RZ ;  /* 0x0440000012037989 */ /* 0x000e6200000e00ff */
[----:B------:R-:W-:-:S03]  /*ae90*/  ISETP.GE.U32.AND P2, PT, R8, 0x2, PT ;  /* 0x000000020800780c */ /* 0x000fc60003f46070 */
[----:B------:R-:W2:Y:S01]  /*aea0*/  SHFL.UP PT, R2, R15, 0x2, RZ ;  /* 0x044000000f027989 */ /* 0x000ea200000e00ff */
[----:B-1----:R-:W-:-:S04]  /*aeb0*/  SEL R3, R3, RZ, P2 ;  /* 0x000000ff03037207 */ /* 0x002fc80001000000 */
[----:B------:R-:W-:Y:S02]  /*aec0*/  IADD3 R14, P3, R3, R18, RZ ;  /* 0x00000012030e7210 */ /* 0x000fe40007f7e0ff */
[----:B--2---:R-:W-:-:S03]  /*aed0*/  SEL R2, R2, RZ, P2 ;  /* 0x000000ff02027207 */ /* 0x004fc60001000000 */
[----:B------:R-:W1:Y:S02]  /*aee0*/  SHFL.UP PT, R3, R14, 0x4, RZ ;  /* 0x048000000e037989 */ /* 0x000e6400000e00ff */
[----:B------:R-:W-:Y:S01]  /*aef0*/  IMAD.X R17, R2, 0x1, R15, P3 ;  /* 0x0000000102117824 */ /* 0x000fe200018e060f */
[----:B------:R-:W-:-:S04]  /*af00*/  ISETP.GE.U32.AND P3, PT, R8, 0x4, PT ;  /* 0x000000040800780c */ /* 0x000fc80003f66070 */
        /* <DEDUP_REMOVED lines=17> */
[----:B--2---:R-:W-:-:S05]  /*b020*/  SEL R2, R2, RZ, P5 ;  /* 0x000000ff02027207 */ /* 0x004fca0002800000 */
[----:B------:R-:W-:Y:S01]  /*b030*/  IMAD.X R22, R2, 0x1, R17, P6 ;  /* 0x0000000102167824 */ /* 0x000fe200030e0611 */
[----:B------:R-:W-:-:S04]  /*b040*/  IADD3 R2, P6, R15, UR5, RZ ;  /* 0x000000050f027c10 */ /* 0x000fc8000ffde0ff */
[----:B------:R-:W-:Y:S02]  /*b050*/  IADD3.X R3, R22, UR4, RZ, P6, !PT ;  /* 0x0000000416037c10 */ /* 0x000fe4000b7fe4ff */
[----:B------:R-:W-:-:S04]  /*b060*/  ISETP.GT.U32.AND P6, PT, R2, UR10, PT ;  /* 0x0000000a02007c0c */ /* 0x000fc8000bfc4070 */
[----:B------:R-:W-:-:S13]  /*b070*/  ISETP.GT.U32.AND.EX P6, PT, R3, UR9, PT, P6 ;  /* 0x0000000903007c0c */ /* 0x000fda000bfc4160 */
[----:B------:R-:W-:-:S04]  /*b080*/  VOTE.ANY R14, PT, P6 ;  /* 0x00000000000e7806 */ /* 0x000fc800030e0100 */
[----:B------:R-:W-:-:S13]  /*b090*/  ISETP.NE.AND P6, PT, R14, RZ, PT ;  /* 0x000000ff0e00720c */ /* 0x000fda0003fc5270 */
[----:B------:R-:W-:Y:S05]  /*b0a0*/  @P6 BRA `(.L_x_197) ;  /* 0x0000000800746947 */ /* 0x000fea0003800000 */
[----:B------:R-:W-:Y:S01]  /*b0b0*/  IMAD.MOV.U32 R17, RZ, RZ, R2 ;  /* 0x000000ffff117224 */ /* 0x000fe200078e0002 */
[----:B------:R-:W-:Y:S01]  /*b0c0*/  ULDC UR24, c[0x0][0x910] ;  /* 0x0002440000187ab9 */ /* 0x000fe20000000800 */
[----:B------:R-:W-:Y:S01]  /*b0d0*/  IMAD.MOV.U32 R19, RZ, RZ, R3 ;  /* 0x000000ffff137224 */ /* 0x000fe200078e0003 */
[----:B------:R-:W-:Y:S01]  /*b0e0*/  ULDC UR25, c[0x0][0x8f4] ;  /* 0x00023d0000197ab9 */ /* 0x000fe20000000800 */
[----:B------:R-:W-:Y:S01]  /*b0f0*/  ULDC UR6, c[0x0][0x8dc] ;  /* 0x0002370000067ab9 */ /* 0x000fe20000000800 */
[----:B------:R-:W-:Y:S01]  /*b100*/  ULDC UR30, c[0x0][0x8d8] ;  /* 0x00023600001e7ab9 */ /* 0x000fe20000000800 */
[----:B------:R-:W-:Y:S01]  /*b110*/  ULDC UR31, c[0x0][0x8f0] ;  /* 0x00023c00001f7ab9 */ /* 0x000fe20000000800 */
[----:B------:R-:W-:Y:S01]  /*b120*/  ULDC.64 UR26, c[0x0][0x8d0] ;  /* 0x00023400001a7ab9 */ /* 0x000fe20000000a00 */
[----:B------:R-:W-:-:S05]  /*b130*/  ULDC.64 UR28, c[0x0][0x8e8] ;  /* 0x00023a00001c7ab9 */ /* 0x000fca0000000a00 */
.L_x_202:
[----:B------:R-:W-:Y:S02]  /*b140*/  IMAD.MOV.U32 R12, RZ, RZ, R13 ;  /* 0x000000ffff0c7224 */ /* 0x000fe400078e000d */
[----:B------:R-:W-:Y:S02]  /*b150*/  VIADD R13, R13, 0x20 ;  /* 0x000000200d0d7836 */ /* 0x000fe40000000000 */
[----:B-----5:R-:W-:Y:S02]  /*b160*/  IMAD.MOV.U32 R14, RZ, RZ, R9 ;  /* 0x000000ffff0e7224 */ /* 0x020fe400078e0009 */
[----:B------:R-:W-:Y:S01]  /*b170*/  IMAD.MOV.U32 R15, RZ, RZ, R10 ;  /* 0x000000ffff0f7224 */ /* 0x000fe200078e000a */
[----:B------:R-:W-:-:S13]  /*b180*/  ISETP.GE.AND P6, PT, R13, UR24, PT ;  /* 0x000000180d007c0c */ /* 0x000fda000bfc6270 */
[----:B------:R-:W1:Y:S01]  /*b190*/  @!P6 LDC.64 R2, c[0x0][0x918] ;  /* 0x00024600ff02eb82 */ /* 0x000e620000000a00 */
[----:B------:R-:W2:Y:S01]  /*b1a0*/  SHFL.IDX PT, R19, R19, 0x1f, 0x1f ;  /* 0x03e01f0013137f89 */ /* 0x000ea200000e0000 */
[----:B------:R-:W-:-:S03]  /*b1b0*/  @!P6 VIADD R7, R12, 0x20 ;  /* 0x000000200c07e836 */ /* 0x000fc60000000000 */
[----:B------:R-:W3:Y:S01]  /*b1c0*/  SHFL.IDX PT, R17, R17, 0x1f, 0x1f ;  /* 0x03e01f0011117f89 */ /* 0x000ee200000e0000 */
[----:B------:R-:W-:Y:S01]  /*b1d0*/  BSSY B0, `(.L_x_198) ;  /* 0x0000063000007945 */ /* 0x000fe20003800000 */
[----:B-1----:R-:W-:-:S05]  /*b1e0*/  @!P6 IMAD.WIDE R2, R7, 0xc, R2 ;  /* 0x0000000c0702e825 */ /* 0x002fca00078e0202 */
[----:B------:R1:W5:Y:S04]  /*b1f0*/  @!P6 LDG.E R9, desc[UR56][R2.64] ;  /* 0x000000380209e981 */ /* 0x000368000c1e1900 */
[----:B------:R1:W5:Y:S01]  /*b200*/  @!P6 LDG.E R10, desc[UR56][R2.64+0x4] ;  /* 0x00000438020ae981 */ /* 0x000362000c1e1900 */
[----:B------:R-:W-:Y:S01]  /*b210*/  ISETP.GE.AND P6, PT, R12, UR24, PT ;  /* 0x000000180c007c0c */ /* 0x000fe2000bfc6270 */
[----:B------:R-:W-:Y:S01]  /*b220*/  IMAD.MOV.U32 R6, RZ, RZ, 0x7fffffff ;  /* 0x7fffffffff067424 */ /* 0x000fe200078e00ff */
[----:B--2---:R-:W-:Y:S01]  /*b230*/  R2UR UR4, R19 ;  /* 0x00000000130472ca */ /* 0x004fe200000e0000 */
[----:B------:R-:W-:Y:S01]  /*b240*/  IMAD.MOV.U32 R7, RZ, RZ, RZ ;  /* 0x000000ffff077224 */ /* 0x000fe200078e00ff */
[----:B---3--:R-:W-:-:S09]  /*b250*/  R2UR UR5, R17 ;  /* 0x00000000110572ca */ /* 0x008fd200000e0000 */
[----:B-1----:R-:W-:Y:S06]  /*b260*/  @P6 BRA `(.L_x_199) ;  /* 0x0000000400646947 */ /* 0x002fec0003800000 */
[----:B------:R-:W-:-:S04]  /*b270*/  IADD3 R17, P6, R14, UR11, RZ ;  /* 0x0000000b0e117c10 */ /* 0x000fc8000ffde0ff */
[----:B------:R-:W-:Y:S02]  /*b280*/  LEA.HI.X.SX32 R22, R14, UR13, 0x1, P6 ;  /* 0x0000000d0e167c11 */ /* 0x000fe4000b0f0eff */
[----:B------:R-:W-:Y:S02]  /*b290*/  IABS R14, R20 ;  /* 0x00000014000e7213 */ /* 0x000fe40000000000 */
[C---:B------:R-:W-:Y:S02]  /*b2a0*/  IADD3 R19, P6, R15.reuse, UR12, RZ ;  /* 0x0000000c0f137c10 */ /* 0x040fe4000ffde0ff */
[----:B------:R-:W1:Y:S02]  /*b2b0*/  I2F.RP R2, R14 ;  /* 0x0000000e00027306 */ /* 0x000e640000209400 */
[----:B------:R-:W-:Y:S02]  /*b2c0*/  LEA.HI.X.SX32 R24, R15, UR14, 0x1, P6 ;  /* 0x0000000e0f187c11 */ /* 0x000fe4000b0f0eff */
[----:B------:R-:W-:-:S04]  /*b2d0*/  PLOP3.LUT P6, PT, PT, PT, UP0, 0x80, 0x0 ;  /* 0x000000000000781c */ /* 0x000fc80003fcf008 */
[----:B-1----:R-:W1:Y:S02]  /*b2e0*/  MUFU.RCP R2, R2 ;  /* 0x0000000200027308 */ /* 0x002e640000001000 */
[----:B-1----:R-:W-:-:S06]  /*b2f0*/  VIADD R15, R2, 0xffffffe ;  /* 0x0ffffffe020f7836 */ /* 0x002fcc0000000000 */
[----:B------:R-:W1:Y:S02]  /*b300*/  F2I.FTZ.U32.TRUNC.NTZ R15, R15 ;  /* 0x0000000f000f7305 */ /* 0x000e64000021f000 */
[----:B-1----:R-:W-:Y:S01]  /*b310*/  IMAD.MOV R18, RZ, RZ, -R15 ;  /* 0x000000ffff127224 */ /* 0x002fe200078e0a0f */
[----:B------:R-:W-:Y:S06]  /*b320*/  @!P6 BRA `(.L_x_200) ;  /* 0x00000000002ce947 */ /* 0x000fec0003800000 */
        /* <DEDUP_REMOVED lines=11> */
.L_x_200:
        /* <DEDUP_REMOVED lines=12> */
.L_x_201:
[----:B------:R-:W-:Y:S01]  /*b4a0*/  SHF.R.U64 R4, R19, UR31, R24 ;  /* 0x0000001f13047c19 */ /* 0x000fe20008001218 */
[----:B------:R-:W-:Y:S01]  /*b4b0*/  IMAD R5, R18, R14, RZ ;  /* 0x0000000e12057224 */ /* 0x000fe200078e02ff */
[----:B------:R-:W-:Y:S01]  /*b4c0*/  IABS R2, R20 ;  /* 0x0000001400027213 */ /* 0x000fe20000000000 */
[----:B------:R-:W-:Y:S01]  /*b4d0*/  IMAD.MOV.U32 R3, RZ, RZ, R15 ;  /* 0x000000ffff037224 */ /* 0x000fe200078e000f */
[----:B------:R-:W-:Y:S01]  /*b4e0*/  SHF.R.U64 R17, R17, UR30, R22 ;  /* 0x0000001e11117c19 */ /* 0x000fe20008001216 */
[----:B------:R-:W-:Y:S01]  /*b4f0*/  VIADD R4, R4, UR17 ;  /* 0x0000001104047c36 */ /* 0x000fe20008000000 */
[----:B------:R-:W-:Y:S01]  /*b500*/  IABS R19, R11 ;  /* 0x0000000b00137213 */ /* 0x000fe20000000000 */
[----:B------:R-:W-:Y:S02]  /*b510*/  IMAD.MOV R7, RZ, RZ, -R2 ;  /* 0x000000ffff077224 */ /* 0x000fe400078e0a02 */
[----:B------:R-:W-:Y:S01]  /*b520*/  IMAD.MOV.U32 R2, RZ, RZ, RZ ;  /* 0x000000ffff027224 */ /* 0x000fe200078e00ff */
[----:B------:R-:W-:Y:S01]  /*b530*/  IABS R6, R4 ;  /* 0x0000000400067213 */ /* 0x000fe20000000000 */
[----:B------:R-:W-:-:S02]  /*b540*/  VIADD R17, R17, UR16 ;  /* 0x0000001011117c36 */ /* 0x000fc40008000000 */
[----:B------:R-:W-:-:S04]  /*b550*/  IMAD.HI.U32 R2, R15, R5, R2 ;  /* 0x000000050f027227 */ /* 0x000fc800078e0002 */
[----:B------:R-:W-:Y:S01]  /*b560*/  IMAD.MOV.U32 R3, RZ, RZ, R7 ;  /* 0x000000ffff037224 */ /* 0x000fe200078e0007 */
[----:B------:R-:W-:Y:S01]  /*b570*/  IABS R7, R11 ;  /* 0x0000000b00077213 */ /* 0x000fe20000000000 */
[----:B------:R-:W-:-:S03]  /*b580*/  IMAD.MOV.U32 R5, RZ, RZ, R6 ;  /* 0x000000ffff057224 */ /* 0x000fc600078e0006 */
[----:B------:R-:W1:Y:S01]  /*b590*/  I2F.RP R6, R7 ;  /* 0x0000000700067306 */ /* 0x000e620000209400 */
[----:B------:R-:W-:-:S04]  /*b5a0*/  IMAD.HI.U32 R2, R2, R5, RZ ;  /* 0x0000000502027227 */ /* 0x000fc800078e00ff */
[----:B------:R-:W-:-:S05]  /*b5b0*/  IMAD R5, R2, R3, R5 ;  /* 0x0000000302057224 */ /* 0x000fca00078e0205 */
[----:B------:R-:W-:Y:S01]  /*b5c0*/  ISETP.GT.U32.AND P6, PT, R14, R5, PT ;  /* 0x000000050e00720c */ /* 0x000fe20003fc4070 */
[----:B-1----:R-:W1:-:S12]  /*b5d0*/  MUFU.RCP R6, R6 ;  /* 0x0000000600067308 */ /* 0x002e580000001000 */
[----:B------:R-:W-:Y:S02]  /*b5e0*/  @!P6 IMAD.IADD R5, R5, 0x1, -R14 ;  /* 0x000000010505e824 */ /* 0x000fe400078e0a0e */
[----:B-1----:R-:W-:-:S04]  /*b5f0*/  VIADD R2, R6, 0xffffffe ;  /* 0x0ffffffe06027836 */ /* 0x002fc80000000000 */
[----:B------:R1:W2:Y:S02]  /*b600*/  F2I.FTZ.U32.TRUNC.NTZ R3, R2 ;  /* 0x0000000200037305 */ /* 0x0002a4000021f000 */
[----:B-1----:R-:W-:Y:S02]  /*b610*/  IMAD.MOV.U32 R2, RZ, RZ, RZ ;  /* 0x000000ffff027224 */ /* 0x002fe400078e00ff */
[----:B--2---:R-:W-:-:S04]  /*b620*/  IMAD.MOV R18, RZ, RZ, -R3 ;  /* 0x000000ffff127224 */ /* 0x004fc800078e0a03 */
        /* <DEDUP_REMOVED lines=27> */
[----:B------:R-:W-:Y:S02]  /*b7e0*/  SHF.R.S32.HI R5, RZ, 0x1f, R4 ;  /* 0x0000001fff057819 */ /* 0x000fe40000011404 */
[----:B------:R-:W-:-:S07]  /*b7f0*/  SHF.R.S32.HI R7, RZ, 0x1f, R6 ;  /* 0x0000001fff077819 */ /* 0x000fce0000011406 */
.L_x_199:
[----:B------:R-:W-:Y:S05]  /*b800*/  BSYNC B0 ;  /* 0x0000000000007941 */ /* 0x000fea0003800000 */
.L_x_198:
[----:B------:R-:W1:Y:S04]  /*b810*/  SHFL.UP PT, R3, R6, 0x1, RZ ;  /* 0x0420000006037989 */ /* 0x000e6800000e00ff */
[----:B------:R-:W2:Y:S01]  /*b820*/  SHFL.UP PT, R2, R7, 0x1, RZ ;  /* 0x0420000007027989 */ /* 0x000ea200000e00ff */
[----:B-1----:R-:W-:Y:S02]  /*b830*/  SEL R3, R3, RZ, P1 ;  /* 0x000000ff03037207 */ /* 0x002fe40000800000 */
[----:B--2---:R-:W-:Y:S02]  /*b840*/  SEL R2, R2, RZ, P1 ;  /* 0x000000ff02027207 */ /* 0x004fe40000800000 */
[----:B------:R-:W-:-:S05]  /*b850*/  IADD3 R18, P6, R3, R6, RZ ;  /* 0x0000000603127210 */ /* 0x000fca0007fde0ff */
[----:B------:R-:W-:Y:S01]  /*b860*/  IMAD.X R15, R2, 0x1, R7, P6 ;  /* 0x00000001020f7824 */ /* 0x000fe200030e0607 */
        /* <DEDUP_REMOVED lines=24> */
[----:B------:R-:W-:-:S04]  /*b9f0*/  IADD3 R17, P6, R2, UR5, RZ ;  /* 0x0000000502117c10 */ /* 0x000fc8000ffde0ff */
[----:B------:R-:W-:Y:S02]  /*ba00*/  IADD3.X R19, R3, UR4, RZ, P6, !PT ;  /* 0x0000000403137c10 */ /* 0x000fe4000b7fe4ff */
[----:B------:R-:W-:-:S04]  /*ba10*/  ISETP.GT.U32.AND P6, PT, R17, UR10, PT ;  /* 0x0000000a11007c0c */ /* 0x000fc8000bfc4070 */
[----:B------:R-:W-:-:S13]  /*ba20*/  ISETP.GT.U32.AND.EX P6, PT, R19, UR9, PT, P6 ;  /* 0x0000000913007c0c */ /* 0x000fda000bfc4160 */
[----:B------:R-:W-:-:S04]  /*ba30*/  VOTE.ANY R14, PT, P6 ;  /* 0x00000000000e7806 */ /* 0x000fc800030e0100 */
[----:B------:R-:W-:-:S13]  /*ba40*/  ISETP.NE.AND P6, PT, R14, RZ, PT ;  /* 0x000000ff0e00720c */ /* 0x000fda0003fc5270 */
[----:B------:R-:W-:Y:S05]  /*ba50*/  @!P6 BRA `(.L_x_202) ;  /* 0xfffffff400b8e947 */ /* 0x000fea000383ffff */
[----:B------:R-:W-:Y:S02]  /*ba60*/  IMAD.MOV.U32 R15, RZ, RZ, R2 ;  /* 0x000000ffff0f7224 */ /* 0x000fe400078e0002 */
[----:B------:R-:W-:-:S07]  /*ba70*/  IMAD.MOV.U32 R22, RZ, RZ, R3 ;  /* 0x000000ffff167224 */ /* 0x000fce00078e0003 */
.L_x_197:
[----:B------:R-:W1:Y:S08]  /*ba80*/  BREV R14, R14 ;  /* 0x0000000e000e7301 */ /* 0x000e700000000000 */
[----:B-1----:R-:W1:Y:S02]  /*ba90*/  FLO.U32.SH R13, R14 ;  /* 0x0000000e000d7300 */ /* 0x002e6400000e0400 */
[----:B-1----:R-:W1:Y:S02]  /*baa0*/  SHFL.IDX PT, R12, R12, R13, 0x1f ;  /* 0x00001f0d0c0c7589 */ /* 0x002e6400000e0000 */
[----:B-1----:R-:W-:-:S13]  /*bab0*/  R2UR UR6, R12 ;  /* 0x000000000c0672ca */ /* 0x002fda00000e0000 */
[----:B------:R-:W-:-:S05]  /*bac0*/  VIADD R17, R8, UR6 ;  /* 0x0000000608117c36 */ /* 0x000fca0008000000 */
[----:B------:R-:W-:-:S13]  /*bad0*/  ISETP.GE.AND P1, PT, R17, UR24, PT ;  /* 0x0000001811007c0c */ /* 0x000fda000bf26270 */
[----:B------:R-:W1:Y:S02]  /*bae0*/  @!P1 LDC.64 R2, c[0x0][0x918] ;  /* 0x00024600ff029b82 */ /* 0x000e640000000a00 */
[----:B-1----:R-:W-:-:S05]  /*baf0*/  @!P1 IMAD.WIDE R2, R17, 0xc, R2 ;  /* 0x0000000c11029825 */ /* 0x002fca00078e0202 */
[----:B-----5:R1:W5:Y:S04]  /*bb00*/  @!P1 LDG.E R9, desc[UR56][R2.64] ;  /* 0x0000003802099981 */ /* 0x020368000c1e1900 */
[----:B------:R1:W5:Y:S01]  /*bb10*/  @!P1 LDG.E R10, desc[UR56][R2.64+0x4] ;  /* 0x00000438020a9981 */ /* 0x000362000c1e1900 */
[----:B------:R-:W-:-:S03]  /*bb20*/  IADD3 R18, P1, P2, R15, UR5, -R6 ;  /* 0x000000050f127c10 */ /* 0x000fc6000fa3e806 */
[----:B------:R-:W-:Y:S01]  /*bb30*/  SHFL.IDX PT, R6, R6, R13, 0x1f ;  /* 0x00001f0d06067589 */ /* 0x000fe200000e0000 */
[----:B------:R-:W-:-:S03]  /*bb40*/  IADD3.X R22, R22, UR4, ~R7, P1, P2 ;  /* 0x0000000416167c10 */ /* 0x000fc60008fe4c07 */
[----:B------:R-:W2:Y:S04]  /*bb50*/  SHFL.IDX PT, R18, R18, R13, 0x1f ;  /* 0x00001f0d12127589 */ /* 0x000ea800000e0000 */
[----:B------:R-:W3:Y:S04]  /*bb60*/  SHFL.IDX PT, R22, R22, R13, 0x1f ;  /* 0x00001f0d16167589 */ /* 0x000ee800000e0000 */
[----:B------:R1:W4:Y:S04]  /*bb70*/  SHFL.IDX PT, R7, R7, R13, 0x1f ;  /* 0x00001f0d07077589 */ /* 0x00032800000e0000 */
[----:B------:R1:W1:Y:S04]  /*bb80*/  SHFL.IDX PT, R5, R5, R13, 0x1f ;  /* 0x00001f0d05057589 */ /* 0x00026800000e0000 */
[----:B------:R1:W1:Y:S01]  /*bb90*/  SHFL.IDX PT, R4, R4, R13, 0x1f ;  /* 0x00001f0d04047589 */ /* 0x00026200000e0000 */
[----:B--2---:R-:W-:-:S02]  /*bba0*/  R2UR UR5, R18 ;  /* 0x00000000120572ca */ /* 0x004fc400000e0000 */
[----:B---3--:R-:W-:-:S15]  /*bbb0*/  R2UR UR4, R22 ;  /* 0x00000000160472ca */ /* 0x008fde00000e0000 */
.L_x_192:
[----:B-1----:R-:W1:Y:S01]  /*bbc0*/  LDC R2, c[0x0][0x910] ;  /* 0x00024400ff027b82 */ /* 0x002e620000000800 */
[----:B------:R-:W-:Y:S01]  /*bbd0*/  UMOV UR24, 0xffffffff ;  /* 0xffffffff00187882 */ /* 0x000fe20000000000 */
[----:B------:R-:W-:Y:S01]  /*bbe0*/  UMOV UR25, 0xffffffff ;  /* 0xffffffff00197882 */ /* 0x000fe20000000000 */
[----:B------:R-:W-:Y:S01]  /*bbf0*/  UMOV UR26, 0xffffffff ;  /* 0xffffffff001a7882 */ /* 0x000fe20000000000 */
[----:B------:R-:W-:Y:S01]  /*bc00*/  IMAD.MOV.U32 R15, RZ, RZ, RZ ;  /* 0x000000ffff0f7224 */ /* 0x000fe200078e00ff */
[----:B-1----:R-:W-:-:S13]  /*bc10*/  ISETP.LE.AND P1, PT, R2, UR6, PT ;  /* 0x0000000602007c0c */ /* 0x002fda000bf23270 */
[----:B------:R-:W-:Y:S05]  /*bc20*/  @P1 BRA `(.L_x_191) ;  /* 0x0000000000f01947 */ /* 0x000fea0003800000 */
[C---:B------:R-:W-:Y:S01]  /*bc30*/  R2UR UR24, R4.reuse ;  /* 0x00000000041872ca */ /* 0x040fe200000e0000 */
[----:B------:R-:W-:Y:S01]  /*bc40*/  UIADD3 UR30, UP1, -UR5, UR10, URZ ;  /* 0x0000000a051e7290 */ /* 0x000fe2000ff3e13f */
[----:B------:R-:W-:Y:S01]  /*bc50*/  R2UR UR25, R5 ;  /* 0x00000000051972ca */ /* 0x000fe200000e0000 */
[----:B------:R-:W-:Y:S01]  /*bc60*/  ULDC UR26, c[0x0][0x8c0] ;  /* 0x00023000001a7ab9 */ /* 0x000fe20000000800 */
[----:B------:R-:W-:Y:S01]  /*bc70*/  ULDC UR27, c[0x0][0x8b0] ;  /* 0x00022c00001b7ab9 */ /* 0x000fe20000000800 */
[----:B------:R-:W-:Y:S01]  /*bc80*/  ULDC UR28, c[0x0][0x904] ;  /* 0x00024100001c7ab9 */ /* 0x000fe20000000800 */
[----:B------:R-:W-:-:S03]  /*bc90*/  SHF.R.U64 R2, R4, UR27, R5 ;  /* 0x0000001b04027c19 */ /* 0x000fc60008001205 */
[----:B------:R-:W-:Y:S01]  /*bca0*/  UIADD3.X UR24, ~UR4, UR9, URZ, UP1, !UPT ;  /* 0x0000000904187290 */ /* 0x000fe20008ffe53f */
[----:B------:R-:W-:-:S03]  /*bcb0*/  R2UR UR32, R2 ;  /* 0x00000000022072ca */ /* 0x000fc600000e0000 */
[----:B------:R-:W-:Y:S02]  /*bcc0*/  USHF.R.U32.HI UR31, URZ, UR26, UR24 ;  /* 0x0000001a3f1f7299 */ /* 0x000fe40008011618 */
[----:B------:R-:W-:Y:S02]  /*bcd0*/  USHF.R.U32.HI UR35, URZ, UR27, UR25 ;  /* 0x0000001b3f237299 */ /* 0x000fe40008011619 */
[----:B------:R-:W-:Y:S02]  /*bce0*/  USHF.R.U32.HI UR33, URZ, UR27, UR31 ;  /* 0x0000001b3f217299 */ /* 0x000fe4000801161f */
[----:B------:R-:W-:Y:S02]  /*bcf0*/  USHF.R.U64 UR30, UR30, UR26, UR24 ;  /* 0x0000001a1e1e7299 */ /* 0x000fe40008001218 */
[----:B------:R-:W-:Y:S02]  /*bd00*/  USHF.R.U32.HI UR34, URZ, UR28, UR33 ;  /* 0x0000001c3f227299 */ /* 0x000fe40008011621 */
[----:B------:R-:W-:-:S02]  /*bd10*/  USHF.R.U64 UR31, UR30, UR27, UR31 ;  /* 0x0000001b1e1f7299 */ /* 0x000fc4000800121f */
[----:B------:R-:W-:Y:S02]  /*bd20*/  ULOP3.LUT UR24, UR34, UR35, URZ, 0xfc, !UPT ;  /* 0x0000002322187292 */ /* 0x000fe4000f8efc3f */
[----:B------:R-:W-:-:S04]  /*bd30*/  USHF.R.U64 UR33, UR31, UR28, UR33 ;  /* 0x0000001c1f217299 */ /* 0x000fc80008001221 */
[----:B------:R-:W-:-:S13]  /*bd40*/  ISETP.NE.U32.AND P1, PT, RZ, UR24, PT ;  /* 0x00000018ff007c0c */ /* 0x000fda000bf25070 */
[----:B------:R-:W-:Y:S05]  /*bd50*/  @!P1 BRA `(.L_x_203) ;  /* 0x0000000000189947 */ /* 0x000fea0003800000 */
[----:B------:R-:W-:-:S07]  /*bd60*/  MOV R12, 0xbd80 ;  /* 0x0000bd80000c7802 */ /* 0x000fce0000000f00 */
[----:B--2-45:R-:W-:Y:S05]  /*bd70*/  CALL.REL.NOINC `(.L_x_204) ;  /* 0x0000001800d47944 */ /* 0x034fea0003c00000 */
[----:B------:R-:W-:-:S04]  /*bd80*/  UIADD3 UR24, -UR25, URZ, URZ ;  /* 0x0000003f19187290 */ /* 0x000fc8000fffe13f */
[----:B------:R-:W-:-:S03]  /*bd90*/  UIMAD UR32, UR32, UR24, UR33 ;  /* 0x00000018202072a4 */ /* 0x000fc6000f8e0221 */
[----:B------:R-:W-:Y:S01]  /*bda0*/  UMOV UR24, UR25 ;  /* 0x0000001900187c82 */ /* 0x000fe20008000000 */
[----:B------:R-:W-:Y:S08]  /*bdb0*/  BRA `(.L_x_205) ;  /* 0x0000000000587947 */ /* 0x000ff00003800000 */
.L_x_203:
[----:B------:R-:W1:Y:S01]  /*bdc0*/  I2F.U32.RP R2, UR32 ;  /* 0x0000002000027d06 */ /* 0x000e620008209000 */
[----:B------:R-:W-:Y:S01]  /*bdd0*/  UMOV UR24, URZ ;  /* 0x0000003f00187c82 */ /* 0x000fe20008000000 */
[----:B------:R-:W-:-:S06]  /*bde0*/  UISETP.NE.U32.AND UP4, UPT, UR32, URZ, UPT ;  /* 0x0000003f2000728c */ /* 0x000fcc000bf85070 */
[----:B-1----:R-:W1:Y:S02]  /*bdf0*/  MUFU.RCP R2, R2 ;  /* 0x0000000200027308 */ /* 0x002e640000001000 */
[----:B-1----:R-:W-:-:S06]  /*be00*/  VIADD R3, R2, 0xffffffe ;  /* 0x0ffffffe02037836 */ /* 0x002fcc0000000000 */
[----:B------:R-:W1:Y:S02]  /*be10*/  F2I.FTZ.U32.TRUNC.NTZ R3, R3 ;  /* 0x0000000300037305 */ /* 0x000e64000021f000 */
[----:B-1----:R-:W-:-:S13]  /*be20*/  R2UR UR25, R3 ;  /* 0x00000000031972ca */ /* 0x002fda00000e0000 */
[----:B------:R-:W-:-:S04]  /*be30*/  UIADD3 UR26, URZ, -UR25, URZ ;  /* 0x800000193f1a7290 */ /* 0x000fc8000fffe03f */
[----:B------:R-:W-:-:S04]  /*be40*/  UIMAD UR26, UR26, UR32, URZ ;  /* 0x000000201a1a72a4 */ /* 0x000fc8000f8e023f */
[----:B------:R-:W-:-:S04]  /*be50*/  UIMAD.WIDE.U32 UR24, UR25, UR26, UR24 ;  /* 0x0000001a191872a5 */ /* 0x000fc8000f8e0018 */
[----:B------:R-:W-:-:S04]  /*be60*/  UIMAD.WIDE.U32 UR24, UR25, UR33, URZ ;  /* 0x00000021191872a5 */ /* 0x000fc8000f8e003f */
[----:B------:R-:W-:-:S04]  /*be70*/  UIADD3 UR24, -UR25, URZ, URZ ;  /* 0x0000003f19187290 */ /* 0x000fc8000fffe13f */
[----:B------:R-:W-:-:S04]  /*be80*/  UIMAD UR24, UR32, UR24, UR33 ;  /* 0x00000018201872a4 */ /* 0x000fc8000f8e0221 */
[----:B------:R-:W-:-:S11]  /*be90*/  UISETP.GE.U32.AND UP1, UPT, UR24, UR32, UPT ;  /* 0x000000201800728c */ /* 0x000fd6000bf26070 */
[----:B------:R-:W-:Y:S02]  /*bea0*/  @UP1 UIADD3 UR24, UR24, -UR32, URZ ;  /* 0x8000002018181290 */ /* 0x000fe4000fffe03f */
[----:B------:R-:W-:Y:S02]  /*beb0*/  @UP1 UIADD3 UR25, UR25, 0x1, URZ ;  /* 0x0000000119191890 */ /* 0x000fe4000fffe03f */
[----:B------:R-:W-:-:S11]  /*bec0*/  UISETP.GE.U32.AND UP2, UPT, UR24, UR32, UPT ;  /* 0x000000201800728c */ /* 0x000fd6000bf46070 */
[----:B------:R-:W-:Y:S02]  /*bed0*/  @UP2 UIADD3 UR25, UR25, 0x1, URZ ;  /* 0x0000000119192890 */ /* 0x000fe4000fffe03f */
[----:B------:R-:W-:-:S04]  /*bee0*/  @!UP4 ULOP3.LUT UR25, URZ, UR32, URZ, 0x33, !UPT ;  /* 0x000000203f19c292 */ /* 0x000fc8000f8e333f */
[----:B------:R-:W-:-:S04]  /*bef0*/  UIADD3 UR24, -UR25, URZ, URZ ;  /* 0x0000003f19187290 */ /* 0x000fc8000fffe13f */
[----:B------:R-:W-:-:S03]  /*bf00*/  UIMAD UR32, UR32, UR24, UR33 ;  /* 0x00000018202072a4 */ /* 0x000fc6000f8e0221 */
[----:B------:R-:W-:-:S09]  /*bf10*/  UMOV UR24, UR25 ;  /* 0x0000001900187c82 */ /* 0x000fd20008000000 */
.L_x_205:
[----:B------:R-:W-:Y:S01]  /*bf20*/  ULOP3.LUT UR31, UR31, UR20, URZ, 0xc0, !UPT ;  /* 0x000000141f1f7292 */ /* 0x000fe2000f8ec03f */
[----:B------:R-:W-:Y:S01]  /*bf30*/  IMAD.MOV.U32 R15, RZ, RZ, 0x1 ;  /* 0x00000001ff0f7424 */ /* 0x000fe200078e00ff */
[----:B------:R-:W-:Y:S02]  /*bf40*/  ULOP3.LUT UR30, UR30, UR18, URZ, 0xc0, !UPT ;  /* 0x000000121e1e7292 */ /* 0x000fe4000f8ec03f */
[----:B------:R-:W-:Y:S01]  /*bf50*/  UIMAD UR24, UR19, UR24, UR31 ;  /* 0x00000018131872a4 */ /* 0x000fe2000f8e021f */
[----:B------:R-:W-:Y:S01]  /*bf60*/  ULDC UR26, c[0x0][0x8a8] ;  /* 0x00022a00001a7ab9 */ /* 0x000fe20000000800 */
[----:B------:R-:W-:Y:S01]  /*bf70*/  ULDC UR25, c[0x0][0x8b8] ;  /* 0x00022e0000197ab9 */ /* 0x000fe20000000800 */
[----:B------:R-:W-:Y:S02]  /*bf80*/  UIMAD UR30, UR32, UR26, UR30 ;  /* 0x0000001a201e72a4 */ /* 0x000fe4000f8e021e */
[----:B------:R-:W-:Y:S01]  /*bf90*/  UIMAD UR25, UR24, UR25, UR40 ;  /* 0x00000019181972a4 */ /* 0x000fe2000f8e0228 */
[----:B------:R-:W-:Y:S01]  /*bfa0*/  @UP3 UMOV UR26, UR6 ;  /* 0x00000006001a3c82 */ /* 0x000fe20008000000 */
[----:B------:R-:W-:-:S03]  /*bfb0*/  @!UP3 UMOV UR26, UR6 ;  /* 0x00000006001abc82 */ /* 0x000fc60008000000 */
[----:B------:R-:W-:Y:S02]  /*bfc0*/  @UP3 UMOV UR24, UR30 ;  /* 0x0000001e00183c82 */ /* 0x000fe40008000000 */
[----:B------:R-:W-:Y:S01]  /*bfd0*/  @!UP3 UMOV UR24, UR25 ;  /* 0x000000190018bc82 */ /* 0x000fe20008000000 */
[----:B------:R-:W-:-:S05]  /*bfe0*/  @!UP3 UMOV UR25, UR30 ;  /* 0x0000001e0019bc82 */ /* 0x000fca0008000000 */
.L_x_191:
[----:B------:R-:W-:-:S06]  /*bff0*/  UISETP.NE.AND UP1, UPT, UR15, 0x3, UPT ;  /* 0x000000030f00788c */ /* 0x000fcc000bf25270 */
[----:B------:R-:W-:-:S13]  /*c000*/  PLOP3.LUT P1, PT, PT, PT, UP1, 0x80, 0x0 ;  /* 0x000000000000781c */ /* 0x000fda0003f2f018 */
[----:B------:R-:W-:Y:S05]  /*c010*/  @!P1 BRA `(.L_x_206) ;  /* 0x0000000000049947 */ /* 0x000fea0003800000 */
[----:B--2---:R-:W-:Y:S01]  /*c020*/  BPT.TRAP 0x1 ;  /* 0x000000040000795c */ /* 0x004fe20000300000 */
.L_x_206:
[----:B------:R-:W1:Y:S01]  /*c030*/  S2R R2, SR_CgaCtaId ;  /* 0x0000000000027919 */ /* 0x000e620000008800 */
[----:B------:R-:W-:-:S04]  /*c040*/  MOV R3, 0x400 ;  /* 0x0000040000037802 */ /* 0x000fc80000000f00 */
[----:B-1----:R-:W-:Y:S02]  /*c050*/  LEA R3, R2, R3, 0x18 ;  /* 0x0000000302037211 */ /* 0x002fe400078ec0ff */
[----:B------:R-:W-:-:S03]  /*c060*/  SHF.L.U32 R2, R0, 0x1f, RZ ;  /* 0x0000001f00027819 */ /* 0x000fc600000006ff */
[----:B------:R-:W-:-:S04]  /*c070*/  IMAD R17, R16, 0x8, R3 ;  /* 0x0000000810117824 */ /* 0x000fc800078e0203 */
[----:B------:R-:W1:Y:S02]  /*c080*/  SYNCS.PHASECHK.TRANS64.TRYWAIT P2, [R17+URZ+0x38440], R2 ;  /* 0x03844002110075a7 */ /* 0x000e64000804017f */
[----:B-1----:R-:W-:Y:S05]  /*c090*/  @!P2 BRA `(.L_x_207) ;  /* 0x000000100070a947 */ /* 0x002fea0003800000 */
.L_x_264:
[----:B------:R-:W-:Y:S01]  /*c0a0*/  ELECT P2, URZ, PT ;  /* 0x00000000003f782f */ /* 0x000fe20003840000 */
[----:B------:R-:W-:-:S12]  /*c0b0*/  BSSY B0, `(.L_x_208) ;  /* 0x0000010000007945 */ /* 0x000fd80003800000 */
[----:B------:R-:W-:Y:S05]  /*c0c0*/  @!P2 BRA `(.L_x_209) ;  /* 0x000000000038a947 */ /* 0x000fea0003800000 */
[----:B-1----:R-:W-:Y:S02]  /*c0d0*/  IMAD R2, R16, 0x10, R3 ;  /* 0x0000001010027824 */ /* 0x002fe400078e0203 */
[----:B------:R-:W-:Y:S02]  /*c0e0*/  IMAD.U32 R14, RZ, RZ, UR26 ;  /* 0x0000001aff0e7e24 */ /* 0x000fe4000f8e00ff */
[----:B------:R-:W-:Y:S02]  /*c0f0*/  IMAD.U32 R13, RZ, RZ, UR25 ;  /* 0x00000019ff0d7e24 */ /* 0x000fe4000f8e00ff */
[----:B------:R-:W-:-:S05]  /*c100*/  IMAD.U32 R12, RZ, RZ, UR24 ;  /* 0x00000018ff0c7e24 */ /* 0x000fca000f8e00ff */
[----:B------:R1:W-:Y:S01]  /*c110*/  STS.128 [R2+0x38530], R12 ;  /* 0x0385300c02007388 */ /* 0x0003e20000000c00 */
[----:B------:R-:W-:Y:S01]  /*c120*/  @!PT LDS RZ, [RZ] ;  /* 0x00000000fffff984 */ /* 0x000fe20000000800 */
[----:B------:R-:W-:Y:S01]  /*c130*/  @!PT LDS RZ, [RZ] ;  /* 0x00000000fffff984 */ /* 0x000fe20000000800 */
[----:B------:R-:W-:Y:S01]  /*c140*/  @!PT LDS RZ, [RZ] ;  /* 0x00000000fffff984 */ /* 0x000fe20000000800 */
[----:B------:R-:W-:Y:S01]  /*c150*/  @!PT LDS RZ, [RZ] ;  /* 0x00000000fffff984 */ /* 0x000fe20000000800 */
[----:B------:R3:W-:Y:S06]  /*c160*/  MEMBAR.ALL.CTA ;  /* 0x0000000000007992 */ /* 0x0007ec0000008000 */
[----:B---3--:R-:W3:Y:S01]  /*c170*/  FENCE.VIEW.ASYNC.S ;  /* 0x00000000000073c6 */ /* 0x008ee20000000000 */
[----:B------:R-:W-:Y:S05]  /*c180*/  @!P1 BRA `(.L_x_210) ;  /* 0x0000000000049947 */ /* 0x000fea0003800000 */
[----:B--2---:R-:W-:Y:S01]  /*c190*/  BPT.TRAP 0x1 ;  /* 0x000000040000795c */ /* 0x004fe20000300000 */
.L_x_210:
[----:B---3--:R3:W-:Y:S02]  /*c1a0*/  SYNCS.ARRIVE.TRANS64.A1T0 RZ, [R17+URZ+0x38400], RZ ;  /* 0x038400ff11ff79a7 */ /* 0x0087e4000810003f */
.L_x_209:
[----:B--2---:R-:W-:Y:S05]  /*c1b0*/  BSYNC B0 ;  /* 0x0000000000007941 */ /* 0x004fea0003800000 */
.L_x_208:
[----:B------:R-:W-:Y:S01]  /*c1c0*/  ISETP.NE.AND P3, PT, R15, RZ, PT ;  /* 0x000000ff0f00720c */ /* 0x000fe20003f65270 */
[----:B------:R-:W-:-:S05]  /*c1d0*/  VIADD R16, R16, 0x1 ;  /* 0x0000000110107836 */ /* 0x000fca0000000000 */
[----:B------:R-:W-:-:S04]  /*c1e0*/  ISETP.NE.AND P2, PT, R16, 0x8, PT ;  /* 0x000000081000780c */ /* 0x000fc80003f45270 */
[----:B-1----:R-:W-:Y:S02]  /*c1f0*/  SEL R13, RZ, 0x1, P2 ;  /* 0x00000001ff0d7807 */ /* 0x002fe40001000000 */
[----:B------:R-:W-:Y:S02]  /*c200*/  SEL R16, R16, RZ, P2 ;  /* 0x000000ff10107207 */ /* 0x000fe40001000000 */
[----:B------:R-:W-:Y:S01]  /*c210*/  LOP3.LUT R0, R0, R13, RZ, 0x3c, !PT ;  /* 0x0000000d00007212 */ /* 0x000fe200078e3cff */
[----:B------:R-:W-:Y:S06]  /*c220*/  @P3 BRA `(.L_x_211) ;  /* 0xffffffe400003947 */ /* 0x000fec000383ffff */
[----:B------:R-:W-:Y:S05]  /*c230*/  @!P1 BRA `(.L_x_212) ;  /* 0x0000000000049947 */ /* 0x000fea0003800000 */
[----:B------:R-:W-:Y:S01]  /*c240*/  BPT.TRAP 0x1 ;  /* 0x000000040000795c */ /* 0x000fe20000300000 */
.L_x_212:
[----:B------:R-:W-:Y:S01]  /*c250*/  IMAD R5, R16, 0x8, R3 ;  /* 0x0000000810057824 */ /* 0x000fe200078e0203 */
[----:B------:R-:W-:-:S04]  /*c260*/  SHF.L.U32 R2, R0, 0x1f, RZ ;  /* 0x0000001f00027819 */ /* 0x000fc800000006ff */
[----:B------:R-:W1:Y:S02]  /*c270*/  SYNCS.PHASECHK.TRANS64.TRYWAIT P0, [R5+URZ+0x38440], R2 ;  /* 0x03844002050075a7 */ /* 0x000e64000800017f */
[----:B-1----:R-:W-:Y:S05]  /*c280*/  @!P0 BRA `(.L_x_213) ;  /* 0x0000001000088947 */ /* 0x002fea0003800000 */
.L_x_265:
[----:B------:R-:W-:Y:S05]  /*c290*/  @!P1 BRA `(.L_x_214) ;  /* 0x0000000000049947 */ /* 0x000fea0003800000 */
[----:B------:R-:W-:Y:S01]  /*c2a0*/  BPT.TRAP 0x1 ;  /* 0x000000040000795c */ /* 0x000fe20000300000 */
.L_x_214:
[----:B------:R-:W-:-:S05]  /*c2b0*/  VIADD R16, R16, 0x1 ;  /* 0x0000000110107836 */ /* 0x000fca0000000000 */
[----:B------:R-:W-:-:S04]  /*c2c0*/  ISETP.NE.AND P0, PT, R16, 0x8, PT ;  /* 0x000000081000780c */ /* 0x000fc80003f05270 */
[----:B-1----:R-:W-:Y:S02]  /*c2d0*/  SEL R5, RZ, 0x1, P0 ;  /* 0x00000001ff057807 */ /* 0x002fe40000000000 */
[----:B------:R-:W-:Y:S02]  /*c2e0*/  SEL R16, R16, RZ, P0 ;  /* 0x000000ff10107207 */ /* 0x000fe40000000000 */
[----:B------:R-:W-:-:S03]  /*c2f0*/  LOP3.LUT R5, R0, R5, RZ, 0x3c, !PT ;  /* 0x0000000500057212 */ /* 0x000fc600078e3cff */
[----:B----4-:R-:W-:Y:S01]  /*c300*/  IMAD R7, R16, 0x8, R3 ;  /* 0x0000000810077824 */ /* 0x010fe200078e0203 */
[----:B------:R-:W-:-:S04]  /*c310*/  SHF.L.U32 R0, R5, 0x1f, RZ ;  /* 0x0000001f05007819 */ /* 0x000fc800000006ff */
[----:B------:R-:W1:Y:S02]  /*c320*/  SYNCS.PHASECHK.TRANS64.TRYWAIT P0, [R7+URZ+0x38440], R0 ;  /* 0x03844000070075a7 */ /* 0x000e64000800017f */
[----:B-1----:R-:W-:Y:S05]  /*c330*/  @!P0 BRA `(.L_x_215) ;  /* 0x0000000c00f08947 */ /* 0x002fea0003800000 */
.L_x_266:
[----:B------:R-:W-:Y:S05]  /*c340*/  @!P1 BRA `(.L_x_216) ;  /* 0x0000000000049947 */ /* 0x000fea0003800000 */
[----:B------:R-:W-:Y:S01]  /*c350*/  BPT.TRAP 0x1 ;  /* 0x000000040000795c */ /* 0x000fe20000300000 */
.L_x_216:
[----:B-1----:R-:W-:-:S05]  /*c360*/  VIADD R0, R16, 0x1 ;  /* 0x0000000110007836 */ /* 0x002fca0000000000 */
[----:B------:R-:W-:-:S04]  /*c370*/  ISETP.NE.AND P0, PT, R0, 0x8, PT ;  /* 0x000000080000780c */ /* 0x000fc80003f05270 */
[----:B------:R-:W-:Y:S02]  /*c380*/  SEL R2, RZ, 0x1, P0 ;  /* 0x00000001ff027807 */ /* 0x000fe40000000000 */
[----:B------:R-:W-:Y:S02]  /*c390*/  SEL R4, R0, RZ, P0 ;  /* 0x000000ff00047207 */ /* 0x000fe40000000000 */
[----:B------:R-:W-:-:S03]  /*c3a0*/  LOP3.LUT R5, R5, R2, RZ, 0x3c, !PT ;  /* 0x0000000205057212 */ /* 0x000fc600078e3cff */
[----:B------:R-:W-:Y:S01]  /*c3b0*/  IMAD R7, R4, 0x8, R3 ;  /* 0x0000000804077824 */ /* 0x000fe200078e0203 */
[----:B------:R-:W-:-:S04]  /*c3c0*/  SHF.L.U32 R0, R5, 0x1f, RZ ;  /* 0x0000001f05007819 */ /* 0x000fc800000006ff */
[----:B------:R-:W1:Y:S02]  /*c3d0*/  SYNCS.PHASECHK.TRANS64.TRYWAIT P0, [R7+URZ+0x38440], R0 ;  /* 0x03844000070075a7 */ /* 0x000e64000800017f */
[----:B-1----:R-:W-:Y:S05]  /*c3e0*/  @!P0 BRA `(.L_x_217) ;  /* 0x0000000c00d88947 */ /* 0x002fea0003800000 */
.L_x_267:
[----:B------:R-:W-:Y:S05]  /*c3f0*/  @!P1 BRA `(.L_x_218) ;  /* 0x0000000000049947 */ /* 0x000fea0003800000 */
[----:B------:R-:W-:Y:S01]  /*c400*/  BPT.TRAP 0x1 ;  /* 0x000000040000795c */ /* 0x000fe20000300000 */
.L_x_218:
        /* <DEDUP_REMOVED lines=9> */
.L_x_268:
[----:B------:R-:W-:Y:S05]  /*c4a0*/  @!P1 BRA `(.L_x_220) ;  /* 0x0000000000049947 */ /* 0x000fea0003800000 */
[----:B------:R-:W-:Y:S01]  /*c4b0*/  BPT.TRAP 0x1 ;  /* 0x000000040000795c */ /* 0x000fe20000300000 */
.L_x_220:
        /* <DEDUP_REMOVED lines=9> */
.L_x_269:
[----:B------:R-:W-:Y:S05]  /*c550*/  @!P1 BRA `(.L_x_222) ;  /* 0x0000000000049947 */ /* 0x000fea0003800000 */
[----:B------:R-:W-:Y:S01]  /*c560*/  BPT.TRAP 0x1 ;  /* 0x000000040000795c */ /* 0x000fe20000300000 */
.L_x_222:
        /* <DEDUP_REMOVED lines=9> */
.L_x_270:
[----:B------:R-:W-:Y:S05]  /*c600*/  @!P1 BRA `(.L_x_224) ;  /* 0x0000000000049947 */ /* 0x000fea0003800000 */
[----:B------:R-:W-:Y:S01]  /*c610*/  BPT.TRAP 0x1 ;  /* 0x000000040000795c */ /* 0x000fe20000300000 */
.L_x_224:
        /* <DEDUP_REMOVED lines=9> */
.L_x_271:
[----:B------:R-:W-:Y:S05]  /*c6b0*/  @!P1 BRA `(.L_x_226) ;  /* 0x0000000000049947 */ /* 0x000fea0003800000 */
[----:B------:R-:W-:Y:S01]  /*c6c0*/  BPT.TRAP 0x1 ;  /* 0x000000040000795c */ /* 0x000fe20000300000 */
.L_x_226:
[----:B-1----:R-:W-:-:S05]  /*c6d0*/  VIADD R0, R4, 0x1 ;  /* 0x0000000104007836 */ /* 0x002fca0000000000 */
[----:B------:R-:W-:-:S04]  /*c6e0*/  ISETP.NE.AND P0, PT, R0, 0x8, PT ;  /* 0x000000080000780c */ /* 0x000fc80003f05270 */
[----:B------:R-:W-:Y:S02]  /*c6f0*/  SEL R2, RZ, 0x1, P0 ;  /* 0x00000001ff027807 */ /* 0x000fe40000000000 */
[----:B------:R-:W-:Y:S02]  /*c700*/  SEL R0, R0, RZ, P0 ;  /* 0x000000ff00007207 */ /* 0x000fe40000000000 */
[----:B------:R-:W-:-:S03]  /*c710*/  LOP3.LUT R2, R5, R2, RZ, 0x3c, !PT ;  /* 0x0000000205027212 */ /* 0x000fc600078e3cff */
[----:B------:R-:W-:Y:S01]  /*c720*/  IMAD R3, R0, 0x8, R3 ;  /* 0x0000000800037824 */ /* 0x000fe200078e0203 */
[----:B------:R-:W-:-:S07]  /*c730*/  SHF.L.U32 R0, R2, 0x1f, RZ ;  /* 0x0000001f02007819 */ /* 0x000fce00000006ff */
.L_x_227:
[----:B-1----:R1:W2:Y:S02]  /*c740*/  SYNCS.PHASECHK.TRANS64.TRYWAIT P0, [R3+URZ+0x38440], R0 ;  /* 0x03844000030075a7 */ /* 0x0022a4000800017f */
[----:B--2---:R-:W-:Y:S05]  /*c750*/  @!P0 NANOSLEEP.SYNCS 0x989680 ;  /* 0x009896800000895d */ /* 0x004fea0003900000 */
[----:B------:R-:W2:Y:S02]  /*c760*/  @!P0 SYNCS.PHASECHK.TRANS64 P0, [R3+URZ+0x38440], R0 ;  /* 0x03844000030085a7 */ /* 0x000ea4000800007f */
[----:B--2---:R-:W-:Y:S05]  /*c770*/  @P0 EXIT ;  /* 0x000000000000094d */ /* 0x004fea0003800000 */
[----:B------:R-:W-:Y:S05]  /*c780*/  BRA `(.L_x_227) ;  /* 0xfffffffc00ec7947 */ /* 0x000fea000383ffff */
.L_x_37:
[----:B--2---:R-:W-:-:S04]  /*c790*/  IMAD.U32 R3, RZ, RZ, UR4 ;  /* 0x00000004ff037e24 */ /* 0x004fc8000f8e00ff */
[----:B------:R2:W3:Y:S03]  /*c7a0*/  SYNCS.PHASECHK.TRANS64.TRYWAIT P0, [R3+URZ+0x38480], R2 ;  /* 0x03848002030075a7 */ /* 0x0004e6000800017f */
[----:B---3--:R-:W-:Y:S05]  /*c7b0*/  @!P0 NANOSLEEP.SYNCS 0x989680 ;  /* 0x009896800000895d */ /* 0x008fea0003900000 */
[----:B------:R-:W3:Y:S02]  /*c7c0*/  @!P0 SYNCS.PHASECHK.TRANS64 P0, [R3+URZ+0x38480], R2 ;  /* 0x03848002030085a7 */ /* 0x000ee4000800007f */
[----:B---3--:R-:W-:Y:S05]  /*c7d0*/  @!P0 BRA `(.L_x_37) ;  /* 0xfffffffc00ec8947 */ /* 0x008fea000383ffff */
[----:B------:R-:W-:Y:S05]  /*c7e0*/  BRA `(.L_x_36) ;  /* 0xffffff7400907947 */ /* 0x000fea000383ffff */
.L_x_42:
[----:B--2---:R-:W-:-:S04]  /*c7f0*/  IMAD.U32 R8, RZ, RZ, UR4 ;  /* 0x00000004ff087e24 */ /* 0x004fc8000f8e00ff */
[----:B------:R2:W3:Y:S03]  /*c800*/  SYNCS.PHASECHK.TRANS64.TRYWAIT P0, [R8+URZ+0x38480], R5 ;  /* 0x03848005080075a7 */ /* 0x0004e6000800017f */
[----:B---3--:R-:W-:Y:S05]  /*c810*/  @!P0 NANOSLEEP.SYNCS 0x989680 ;  /* 0x009896800000895d */ /* 0x008fea0003900000 */
[----:B------:R-:W3:Y:S02]  /*c820*/  @!P0 SYNCS.PHASECHK.TRANS64 P0, [R8+URZ+0x38480], R5 ;  /* 0x03848005080085a7 */ /* 0x000ee4000800007f */
[----:B---3--:R-:W-:Y:S05]  /*c830*/  @!P0 BRA `(.L_x_42) ;  /* 0xfffffffc00ec8947 */ /* 0x008fea000383ffff */
[----:B------:R-:W-:Y:S05]  /*c840*/  BRA `(.L_x_41) ;  /* 0xffffff7800747947 */ /* 0x000fea000383ffff */
.L_x_59:
[----:B------:R-:W-:-:S07]  /*c850*/  IMAD.MOV.U32 R15, RZ, RZ, -0x1 ;  /* 0xffffffffff0f7424 */ /* 0x000fce00078e00ff */
[----:B-12--5:R-:W-:Y:S05]  /*c860*/  WARPSYNC.COLLECTIVE R15, `(.L_x_228) ;  /* 0x000000000f0c7348 */ /* 0x026fea0003c00000 */
[----:B------:R-:W-:Y:S02]  /*c870*/  ELECT P6, UR62, PT ;  /* 0x00000000003e782f */ /* 0x000fe400038c0000 */
[----:B------:R-:W-:Y:S01]  /*c880*/  MOV R14, UR62 ;  /* 0x0000003e000e7c02 */ /* 0x000fe20008000f00 */
[----:B-12--5:R-:W-:Y:S10]  /*c890*/  ENDCOLLECTIVE ;  /* 0x000000000000791b */ /* 0x026ff40003800000 */
.L_x_228:
[----:B------:R-:W-:Y:S05]  /*c8a0*/  BRA `(.L_x_229) ;  /* 0xffffff8400387947 */ /* 0x000fea000383ffff */
.L_x_62:
[----:B-1----:R-:W-:-:S04]  /*c8b0*/  IMAD.U32 R4, RZ, RZ, UR43 ;  /* 0x0000002bff047e24 */ /* 0x002fc8000f8e00ff */
[----:B------:R1:W2:Y:S03]  /*c8c0*/  SYNCS.PHASECHK.TRANS64.TRYWAIT P3, [R4+URZ+0x384e0], R3 ;  /* 0x0384e003040075a7 */ /* 0x0002a6000806017f */
[----:B--2---:R-:W-:Y:S05]  /*c8d0*/  @!P3 NANOSLEEP.SYNCS 0x989680 ;  /* 0x009896800000b95d */ /* 0x004fea0003900000 */
[----:B------:R-:W2:Y:S02]  /*c8e0*/  @!P3 SYNCS.PHASECHK.TRANS64 P3, [R4+URZ+0x384e0], R3 ;  /* 0x0384e0030400b5a7 */ /* 0x000ea4000806007f */
[----:B--2---:R-:W-:Y:S05]  /*c8f0*/  @!P3 BRA `(.L_x_62) ;  /* 0xfffffffc00ecb947 */ /* 0x004fea000383ffff */
[----:B------:R-:W-:Y:S05]  /*c900*/  BRA `(.L_x_230) ;  /* 0xffffff8400687947 */ /* 0x000fea000383ffff */
.L_x_71:
[----:B--2---:R-:W-:-:S04]  /*c910*/  IMAD.U32 R14, RZ, RZ, UR43 ;  /* 0x0000002bff0e7e24 */ /* 0x004fc8000f8e00ff */
[----:B------:R2:W3:Y:S03]  /*c920*/  SYNCS.PHASECHK.TRANS64.TRYWAIT P3, [R14+URZ+0x384e8], R3 ;  /* 0x0384e8030e0075a7 */ /* 0x0004e6000806017f */
[----:B---3--:R-:W-:Y:S05]  /*c930*/  @!P3 NANOSLEEP.SYNCS 0x989680 ;  /* 0x009896800000b95d */ /* 0x008fea0003900000 */
[----:B------:R-:W3:Y:S02]  /*c940*/  @!P3 SYNCS.PHASECHK.TRANS64 P3, [R14+URZ+0x384e8], R3 ;  /* 0x0384e8030e00b5a7 */ /* 0x000ee4000806007f */
[----:B---3--:R-:W-:Y:S05]  /*c950*/  @!P3 BRA `(.L_x_71) ;  /* 0xfffffffc00ecb947 */ /* 0x008fea000383ffff */
[----:B------:R-:W-:Y:S05]  /*c960*/  BRA `(.L_x_231) ;  /* 0xffffff8800ec7947 */ /* 0x000fea000383ffff */
.L_x_77:
[----:B--2---:R-:W-:-:S04]  /*c970*/  IMAD.U32 R14, RZ, RZ, UR43 ;  /* 0x0000002bff0e7e24 */ /* 0x004fc8000f8e00ff */
[----:B------:R2:W3:Y:S03]  /*c980*/  SYNCS.PHASECHK.TRANS64.TRYWAIT P3, [R14+URZ+0x384f0], R3 ;  /* 0x0384f0030e0075a7 */ /* 0x0004e6000806017f */
[----:B---3--:R-:W-:Y:S05]  /*c990*/  @!P3 NANOSLEEP.SYNCS 0x989680 ;  /* 0x009896800000b95d */ /* 0x008fea0003900000 */
[----:B------:R-:W3:Y:S02]  /*c9a0*/  @!P3 SYNCS.PHASECHK.TRANS64 P3, [R14+URZ+0x384f0], R3 ;  /* 0x0384f0030e00b5a7 */ /* 0x000ee4000806007f */
[----:B---3--:R-:W-:Y:S05]  /*c9b0*/  @!P3 BRA `(.L_x_77) ;  /* 0xfffffffc00ecb947 */ /* 0x008fea000383ffff */
[----:B------:R-:W-:Y:S05]  /*c9c0*/  BRA `(.L_x_232) ;  /* 0xffffff9000507947 */ /* 0x000fea000383ffff */
.L_x_83:
[----:B--2---:R-:W-:-:S04]  /*c9d0*/  IMAD.U32 R14, RZ, RZ, UR43 ;  /* 0x0000002bff0e7e24 */ /* 0x004fc8000f8e00ff */
[----:B------:R2:W3:Y:S03]  /*c9e0*/  SYNCS.PHASECHK.TRANS64.TRYWAIT P3, [R14+URZ+0x384f8], R3 ;  /* 0x0384f8030e0075a7 */ /* 0x0004e6000806017f */
[----:B---3--:R-:W-:Y:S05]  /*c9f0*/  @!P3 NANOSLEEP.SYNCS 0x989680 ;  /* 0x009896800000b95d */ /* 0x008fea0003900000 */
[----:B------:R-:W3:Y:S02]  /*ca00*/  @!P3 SYNCS.PHASECHK.TRANS64 P3, [R14+URZ+0x384f8], R3 ;  /* 0x0384f8030e00b5a7 */ /* 0x000ee4000806007f */
[----:B---3--:R-:W-:Y:S05]  /*ca10*/  @!P3 BRA `(.L_x_83) ;  /* 0xfffffffc00ecb947 */ /* 0x008fea000383ffff */
[----:B------:R-:W-:Y:S05]  /*ca20*/  BRA `(.L_x_233) ;  /* 0xffffff9400c07947 */ /* 0x000fea000383ffff */
.L_x_90:
[----:B--2---:R-:W-:-:S04]  /*ca30*/  IMAD.U32 R3, RZ, RZ, UR4 ;  /* 0x00000004ff037e24 */ /* 0x004fc8000f8e00ff */
[----:B------:R2:W3:Y:S03]  /*ca40*/  SYNCS.PHASECHK.TRANS64.TRYWAIT P0, [R3+URZ+0x38400], R0 ;  /* 0x03840000030075a7 */ /* 0x0004e6000800017f */
[----:B---3--:R-:W-:Y:S05]  /*ca50*/  @!P0 NANOSLEEP.SYNCS 0x989680 ;  /* 0x009896800000895d */ /* 0x008fea0003900000 */
[----:B------:R-:W3:Y:S02]  /*ca60*/  @!P0 SYNCS.PHASECHK.TRANS64 P0, [R3+URZ+0x38400], R0 ;  /* 0x03840000030085a7 */ /* 0x000ee4000800007f */
[----:B---3--:R-:W-:Y:S05]  /*ca70*/  @!P0 BRA `(.L_x_90) ;  /* 0xfffffffc00ec8947 */ /* 0x008fea000383ffff */
[----:B------:R-:W-:Y:S05]  /*ca80*/  BRA `(.L_x_234) ;  /* 0xffffff9c00547947 */ /* 0x000fea000383ffff */
.L_x_108:
[----:B-1----:R-:W-:-:S04]  /*ca90*/  IMAD.U32 R3, RZ, RZ, UR5 ;  /* 0x00000005ff037e24 */ /* 0x002fc8000f8e00ff */
[----:B------:R1:W2:Y:S03]  /*caa0*/  SYNCS.PHASECHK.TRANS64.TRYWAIT P0, [R3+URZ+0x38528], R0 ;  /* 0x03852800030075a7 */ /* 0x0002a6000800017f */
[----:B--2---:R-:W-:Y:S05]  /*cab0*/  @!P0 NANOSLEEP.SYNCS 0x989680 ;  /* 0x009896800000895d */ /* 0x004fea0003900000 */
[----:B------:R-:W2:Y:S02]  /*cac0*/  @!P0 SYNCS.PHASECHK.TRANS64 P0, [R3+URZ+0x38528], R0 ;  /* 0x03852800030085a7 */ /* 0x000ea4000800007f */
[----:B--2---:R-:W-:Y:S05]  /*cad0*/  @!P0 BRA `(.L_x_108) ;  /* 0xfffffffc00ec8947 */ /* 0x004fea000383ffff */
[----:B------:R-:W-:Y:S05]  /*cae0*/  BRA `(.L_x_235) ;  /* 0xffffffa800b47947 */ /* 0x000fea000383ffff */
.L_x_110:
[----:B-1----:R-:W-:-:S04]  /*caf0*/  IMAD.U32 R4, RZ, RZ, UR8 ;  /* 0x00000008ff047e24 */ /* 0x002fc8000f8e00ff */
[----:B------:R1:W2:Y:S03]  /*cb00*/  SYNCS.PHASECHK.TRANS64.TRYWAIT P0, [R4+URZ+0x38400], R3 ;  /* 0x03840003040075a7 */ /* 0x0002a6000800017f */
[----:B--2---:R-:W-:Y:S05]  /*cb10*/  @!P0 NANOSLEEP.SYNCS 0x989680 ;  /* 0x009896800000895d */ /* 0x004fea0003900000 */
[----:B------:R-:W2:Y:S02]  /*cb20*/  @!P0 SYNCS.PHASECHK.TRANS64 P0, [R4+URZ+0x38400], R3 ;  /* 0x03840003040085a7 */ /* 0x000ea4000800007f */
[----:B--2---:R-:W-:Y:S05]  /*cb30*/  @!P0 BRA `(.L_x_110) ;  /* 0xfffffffc00ec8947 */ /* 0x004fea000383ffff */
[----:B------:R-:W-:Y:S05]  /*cb40*/  BRA `(.L_x_236) ;  /* 0xffffffa800d87947 */ /* 0x000fea000383ffff */
.L_x_116:
[----:B--2---:R-:W-:-:S04]  /*cb50*/  IMAD.U32 R3, RZ, RZ, UR5 ;  /* 0x00000005ff037e24 */ /* 0x004fc8000f8e00ff */
[----:B------:R2:W3:Y:S03]  /*cb60*/  SYNCS.PHASECHK.TRANS64.TRYWAIT P1, [R3+URZ+0x38500], R2 ;  /* 0x03850002030075a7 */ /* 0x0004e6000802017f */
[----:B---3--:R-:W-:Y:S05]  /*cb70*/  @!P1 NANOSLEEP.SYNCS 0x989680 ;  /* 0x009896800000995d */ /* 0x008fea0003900000 */
[----:B------:R-:W3:Y:S02]  /*cb80*/  @!P1 SYNCS.PHASECHK.TRANS64 P1, [R3+URZ+0x38500], R2 ;  /* 0x03850002030095a7 */ /* 0x000ee4000802007f */
[----:B---3--:R-:W-:Y:S05]  /*cb90*/  @!P1 BRA `(.L_x_116) ;  /* 0xfffffffc00ec9947 */ /* 0x008fea000383ffff */
[----:B------:R-:W-:Y:S05]  /*cba0*/  BRA `(.L_x_237) ;  /* 0xffffffac00847947 */ /* 0x000fea000383ffff */
.L_x_122:
[----:B--23--:R-:W-:-:S04]  /*cbb0*/  IMAD.U32 R3, RZ, RZ, UR5 ;  /* 0x00000005ff037e24 */ /* 0x00cfc8000f8e00ff */
[----:B------:R2:W3:Y:S03]  /*cbc0*/  SYNCS.PHASECHK.TRANS64.TRYWAIT P1, [R3+URZ+0x38508], R2 ;  /* 0x03850802030075a7 */ /* 0x0004e6000802017f */
[----:B---3--:R-:W-:Y:S05]  /*cbd0*/  @!P1 NANOSLEEP.SYNCS 0x989680 ;  /* 0x009896800000995d */ /* 0x008fea0003900000 */
[----:B------:R-:W3:Y:S02]  /*cbe0*/  @!P1 SYNCS.PHASECHK.TRANS64 P1, [R3+URZ+0x38508], R2 ;  /* 0x03850802030095a7 */ /* 0x000ee4000802007f */
[----:B---3--:R-:W-:Y:S05]  /*cbf0*/  @!P1 BRA `(.L_x_122) ;  /* 0xfffffffc00ec9947 */ /* 0x008fea000383ffff */
[----:B------:R-:W-:Y:S05]  /*cc00*/  BRA `(.L_x_238) ;  /* 0xffffffac00d47947 */ /* 0x000fea000383ffff */
.L_x_128:
[----:B--234-:R-:W-:-:S04]  /*cc10*/  IMAD.U32 R3, RZ, RZ, UR5 ;  /* 0x00000005ff037e24 */ /* 0x01cfc8000f8e00ff */
[----:B------:R2:W3:Y:S03]  /*cc20*/  SYNCS.PHASECHK.TRANS64.TRYWAIT P1, [R3+URZ+0x38510], R2 ;  /* 0x03851002030075a7 */ /* 0x0004e6000802017f */
[----:B---3--:R-:W-:Y:S05]  /*cc30*/  @!P1 NANOSLEEP.SYNCS 0x989680 ;  /* 0x009896800000995d */ /* 0x008fea0003900000 */
[----:B------:R-:W3:Y:S02]  /*cc40*/  @!P1 SYNCS.PHASECHK.TRANS64 P1, [R3+URZ+0x38510], R2 ;  /* 0x03851002030095a7 */ /* 0x000ee4000802007f */
[----:B---3--:R-:W-:Y:S05]  /*cc50*/  @!P1 BRA `(.L_x_128) ;  /* 0xfffffffc00ec9947 */ /* 0x008fea000383ffff */
[----:B------:R-:W-:Y:S05]  /*cc60*/  BRA `(.L_x_239) ;  /* 0xffffffb0002c7947 */ /* 0x000fea000383ffff */
.L_x_134:
[----:B-1234-:R-:W-:-:S04]  /*cc70*/  IMAD.U32 R3, RZ, RZ, UR5 ;  /* 0x00000005ff037e24 */ /* 0x01efc8000f8e00ff */
[----:B------:R1:W2:Y:S03]  /*cc80*/  SYNCS.PHASECHK.TRANS64.TRYWAIT P1, [R3+URZ+0x38518], R2 ;  /* 0x03851802030075a7 */ /* 0x0002a6000802017f */
[----:B--2---:R-:W-:Y:S05]  /*cc90*/  @!P1 NANOSLEEP.SYNCS 0x989680 ;  /* 0x009896800000995d */ /* 0x004fea0003900000 */
[----:B------:R-:W2:Y:S02]  /*cca0*/  @!P1 SYNCS.PHASECHK.TRANS64 P1, [R3+URZ+0x38518], R2 ;  /* 0x03851802030095a7 */ /* 0x000ea4000802007f */
[----:B--2---:R-:W-:Y:S05]  /*ccb0*/  @!P1 BRA `(.L_x_134) ;  /* 0xfffffffc00ec9947 */ /* 0x004fea000383ffff */
[----:B------:R-:W-:Y:S05]  /*ccc0*/  BRA `(.L_x_240) ;  /* 0xffffffb000847947 */ /* 0x000fea000383ffff */
.L_x_149:
[----:B--234-:R-:W-:-:S04]  /*ccd0*/  IMAD.U32 R3, RZ, RZ, UR5 ;  /* 0x00000005ff037e24 */ /* 0x01cfc8000f8e00ff */
[----:B------:R2:W3:Y:S03]  /*cce0*/  SYNCS.PHASECHK.TRANS64.TRYWAIT P0, [R3+URZ+0x38500], R2 ;  /* 0x03850002030075a7 */ /* 0x0004e6000800017f */
[----:B---3--:R-:W-:Y:S05]  /*ccf0*/  @!P0 NANOSLEEP.SYNCS 0x989680 ;  /* 0x009896800000895d */ /* 0x008fea0003900000 */
[----:B------:R-:W3:Y:S02]  /*cd00*/  @!P0 SYNCS.PHASECHK.TRANS64 P0, [R3+URZ+0x38500], R2 ;  /* 0x03850002030085a7 */ /* 0x000ee4000800007f */
[----:B---3--:R-:W-:Y:S05]  /*cd10*/  @!P0 BRA `(.L_x_149) ;  /* 0xfffffffc00ec8947 */ /* 0x008fea000383ffff */
[----:B------:R-:W-:Y:S05]  /*cd20*/  BRA `(.L_x_241) ;  /* 0xffffffb800307947 */ /* 0x000fea000383ffff */
.L_x_151:
[----:B--234-:R-:W-:-:S04]  /*cd30*/  IMAD.U32 R3, RZ, RZ, UR5 ;  /* 0x00000005ff037e24 */ /* 0x01cfc8000f8e00ff */
[----:B------:R2:W3:Y:S03]  /*cd40*/  SYNCS.PHASECHK.TRANS64.TRYWAIT P0, [R3+URZ+0x38508], R2 ;  /* 0x03850802030075a7 */ /* 0x0004e6000800017f */
[----:B---3--:R-:W-:Y:S05]  /*cd50*/  @!P0 NANOSLEEP.SYNCS 0x989680 ;  /* 0x009896800000895d */ /* 0x008fea0003900000 */
[----:B------:R-:W3:Y:S02]  /*cd60*/  @!P0 SYNCS.PHASECHK.TRANS64 P0, [R3+URZ+0x38508], R2 ;  /* 0x03850802030085a7 */ /* 0x000ee4000800007f */
[----:B---3--:R-:W-:Y:S05]  /*cd70*/  @!P0 BRA `(.L_x_151) ;  /* 0xfffffffc00ec8947 */ /* 0x008fea000383ffff */
[----:B------:R-:W-:Y:S05]  /*cd80*/  BRA `(.L_x_242) ;  /* 0xffffffb800287947 */ /* 0x000fea000383ffff */
.L_x_153:
[----:B--234-:R-:W-:-:S04]  /*cd90*/  IMAD.U32 R3, RZ, RZ, UR5 ;  /* 0x00000005ff037e24 */ /* 0x01cfc8000f8e00ff */
[----:B------:R2:W3:Y:S03]  /*cda0*/  SYNCS.PHASECHK.TRANS64.TRYWAIT P0, [R3+URZ+0x38510], R2 ;  /* 0x03851002030075a7 */ /* 0x0004e6000800017f */
[----:B---3--:R-:W-:Y:S05]  /*cdb0*/  @!P0 NANOSLEEP.SYNCS 0x989680 ;  /* 0x009896800000895d */ /* 0x008fea0003900000 */
[----:B------:R-:W3:Y:S02]  /*cdc0*/  @!P0 SYNCS.PHASECHK.TRANS64 P0, [R3+URZ+0x38510], R2 ;  /* 0x03851002030085a7 */ /* 0x000ee4000800007f */
[----:B---3--:R-:W-:Y:S05]  /*cdd0*/  @!P0 BRA `(.L_x_153) ;  /* 0xfffffffc00ec8947 */ /* 0x008fea000383ffff */
[----:B------:R-:W-:Y:S05]  /*cde0*/  BRA `(.L_x_243) ;  /* 0xffffffb800207947 */ /* 0x000fea000383ffff */
.L_x_164:
[----:B------:R-:W-:Y:S01]  /*cdf0*/  BSSY B1, `(.L_x_244) ;  /* 0x0000006000017945 */ /* 0x000fe20003800000 */
[----:B------:R-:W-:-:S07]  /*ce00*/  IMAD.MOV.U32 R15, RZ, RZ, -0x1 ;  /* 0xffffffffff0f7424 */ /* 0x000fce00078e00ff */
[----:B-----5:R-:W-:Y:S05]  /*ce10*/  WARPSYNC.COLLECTIVE R15, `(.L_x_245) ;  /* 0x000000000f0c7348 */ /* 0x020fea0003c00000 */
[----:B-----5:R-:W-:Y:S02]  /*ce20*/  ELECT P6, UR62, PT ;  /* 0x00000000003e782f */ /* 0x020fe400038c0000 */
[----:B------:R-:W-:Y:S01]  /*ce30*/  MOV R14, UR62 ;  /* 0x0000003e000e7c02 */ /* 0x000fe20008000f00 */
[----:B------:R-:W-:Y:S10]  /*ce40*/  ENDCOLLECTIVE ;  /* 0x000000000000791b */ /* 0x000ff40003800000 */
.L_x_245:
[----:B------:R-:W-:Y:S05]  /*ce50*/  BSYNC B1 ;  /* 0x0000000000017941 */ /* 0x000fea0003800000 */
.L_x_244:
[----:B------:R-:W-:Y:S05]  /*ce60*/  BRA `(.L_x_246) ;  /* 0xffffffc400407947 */ /* 0x000fea000383ffff */
.L_x_167:
[----:B-1----:R1:W3:Y:S02]  /*ce70*/  SYNCS.PHASECHK.TRANS64.TRYWAIT P0, [R8+URZ+0x384b0], R5 ;  /* 0x0384b005080075a7 */ /* 0x0022e4000800017f */
[----:B---3--:R-:W-:Y:S05]  /*ce80*/  @!P0 NANOSLEEP.SYNCS 0x989680 ;  /* 0x009896800000895d */ /* 0x008fea0003900000 */
[----:B------:R-:W3:Y:S02]  /*ce90*/  @!P0 SYNCS.PHASECHK.TRANS64 P0, [R8+URZ+0x384b0], R5 ;  /* 0x0384b005080085a7 */ /* 0x000ee4000800007f */
[----:B---3--:R-:W-:Y:S05]  /*cea0*/  @!P0 BRA `(.L_x_167) ;  /* 0xfffffffc00f08947 */ /* 0x008fea000383ffff */
[----:B------:R-:W-:Y:S05]  /*ceb0*/  BRA `(.L_x_247) ;  /* 0xffffffc4006c7947 */ /* 0x000fea000383ffff */
.L_x_172:
[----:B-1----:R1:W2:Y:S02]  /*cec0*/  SYNCS.PHASECHK.TRANS64.TRYWAIT P0, [R3+URZ+0x38400], R2 ;  /* 0x03840002030075a7 */ /* 0x0022a4000800017f */
[----:B--2---:R-:W-:Y:S05]  /*ced0*/  @!P0 NANOSLEEP.SYNCS 0x989680 ;  /* 0x009896800000895d */ /* 0x004fea0003900000 */
[----:B------:R-:W2:Y:S02]  /*cee0*/  @!P0 SYNCS.PHASECHK.TRANS64 P0, [R3+URZ+0x38400], R2 ;  /* 0x03840002030085a7 */ /* 0x000ea4000800007f */
[----:B--2---:R-:W-:Y:S05]  /*cef0*/  @!P0 BRA `(.L_x_172) ;  /* 0xfffffffc00f08947 */ /* 0x004fea000383ffff */
[----:B------:R-:W-:Y:S05]  /*cf00*/  BRA `(.L_x_248) ;  /* 0xffffffc800347947 */ /* 0x000fea000383ffff */
.L_x_175:
[----:B------:R-:W-:Y:S01]  /*cf10*/  BSSY B1, `(.L_x_249) ;  /* 0x0000006000017945 */ /* 0x000fe20003800000 */
[----:B------:R-:W-:-:S07]  /*cf20*/  IMAD.MOV.U32 R15, RZ, RZ, -0x1 ;  /* 0xffffffffff0f7424 */ /* 0x000fce00078e00ff */
[----:B-1---5:R-:W-:Y:S05]  /*cf30*/  WARPSYNC.COLLECTIVE R15, `(.L_x_250) ;  /* 0x000000000f0c7348 */ /* 0x022fea0003c00000 */
[----:B------:R-:W-:Y:S02]  /*cf40*/  ELECT P6, UR62, PT ;  /* 0x00000000003e782f */ /* 0x000fe400038c0000 */
[----:B------:R-:W-:Y:S01]  /*cf50*/  MOV R14, UR62 ;  /* 0x0000003e000e7c02 */ /* 0x000fe20008000f00 */
[----:B-1---5:R-:W-:Y:S10]  /*cf60*/  ENDCOLLECTIVE ;  /* 0x000000000000791b */ /* 0x022ff40003800000 */
.L_x_250:
[----:B------:R-:W-:Y:S05]  /*cf70*/  BSYNC B1 ;  /* 0x0000000000017941 */ /* 0x000fea0003800000 */
.L_x_249:
[----:B------:R-:W-:Y:S05]  /*cf80*/  BRA `(.L_x_251) ;  /* 0xffffffc8007c7947 */ /* 0x000fea000383ffff */
.L_x_178:
[----:B------:R-:W-:Y:S01]  /*cf90*/  BSSY B1, `(.L_x_252) ;  /* 0x0000005000017945 */ /* 0x000fe20003800000 */
[----:B------:R-:W-:-:S07]  /*cfa0*/  IMAD.MOV.U32 R15, RZ, RZ, -0x1 ;  /* 0xffffffffff0f7424 */ /* 0x000fce00078e00ff */
[----:B-12--5:R-:W-:Y:S05]  /*cfb0*/  WARPSYNC.COLLECTIVE R15, `(.L_x_253) ;  /* 0x000000000f087348 */ /* 0x026fea0003c00000 */
[----:B------:R-:W-:Y:S01]  /*cfc0*/  NOP ;  /* 0x0000000000007918 */ /* 0x000fe20000000000 */
[----:B-12--5:R-:W-:Y:S01]  /*cfd0*/  ENDCOLLECTIVE ;  /* 0x000000000000791b */ /* 0x026fe20003800000 */
.L_x_253:
[----:B------:R-:W-:Y:S05]  /*cfe0*/  BSYNC B1 ;  /* 0x0000000000017941 */ /* 0x000fea0003800000 */
.L_x_252:
[----:B------:R-:W-:-:S07]  /*cff0*/  IMAD.MOV.U32 R15, RZ, RZ, -0x1 ;  /* 0xffffffffff0f7424 */ /* 0x000fce00078e00ff */
[----:B------:R-:W-:Y:S05]  /*d000*/  WARPSYNC.COLLECTIVE R15, `(.L_x_254) ;  /* 0x000000000f0c7348 */ /* 0x000fea0003c00000 */
[----:B------:R-:W-:Y:S02]  /*d010*/  ELECT P6, UR62, PT ;  /* 0x00000000003e782f */ /* 0x000fe400038c0000 */
[----:B------:R-:W-:Y:S01]  /*d020*/  MOV R14, UR62 ;  /* 0x0000003e000e7c02 */ /* 0x000fe20008000f00 */
[----:B------:R-:W-:Y:S10]  /*d030*/  ENDCOLLECTIVE ;  /* 0x000000000000791b */ /* 0x000ff40003800000 */
.L_x_254:
[----:B------:R-:W-:Y:S05]  /*d040*/  BRA `(.L_x_255) ;  /* 0xffffffcc009c7947 */ /* 0x000fea000383ffff */
.L_x_181:
[----:B------:R-:W-:Y:S01]  /*d050*/  BSSY B0, `(.L_x_256) ;  /* 0x0000006000007945 */ /* 0x000fe20003800000 */
[----:B------:R-:W-:-:S07]  /*d060*/  IMAD.MOV.U32 R15, RZ, RZ, -0x1 ;  /* 0xffffffffff0f7424 */ /* 0x000fce00078e00ff */
[----:B-----5:R-:W-:Y:S05]  /*d070*/  WARPSYNC.COLLECTIVE R15, `(.L_x_257) ;  /* 0x000000000f0c7348 */ /* 0x020fea0003c00000 */
[----:B-----5:R-:W-:Y:S02]  /*d080*/  ELECT P6, UR62, PT ;  /* 0x00000000003e782f */ /* 0x020fe400038c0000 */
[----:B------:R-:W-:Y:S01]  /*d090*/  MOV R14, UR62 ;  /* 0x0000003e000e7c02 */ /* 0x000fe20008000f00 */
[----:B------:R-:W-:Y:S10]  /*d0a0*/  ENDCOLLECTIVE ;  /* 0x000000000000791b */ /* 0x000ff40003800000 */
.L_x_257:
[----:B------:R-:W-:Y:S05]  /*d0b0*/  BSYNC B0 ;  /* 0x0000000000007941 */ /* 0x000fea0003800000 */
.L_x_256:
[----:B------:R-:W-:Y:S05]  /*d0c0*/  BRA `(.L_x_258) ;  /* 0xffffffcc00ec7947 */ /* 0x000fea000383ffff */
.L_x_185:
[----:B-1----:R1:W2:Y:S02]  /*d0d0*/  SYNCS.PHASECHK.TRANS64.TRYWAIT P0, [R7+URZ], R2 ;  /* 0x00000002070075a7 */ /* 0x0022a4000800017f */
[----:B--2---:R-:W-:Y:S05]  /*d0e0*/  @!P0 NANOSLEEP.SYNCS 0x989680 ;  /* 0x009896800000895d */ /* 0x004fea0003900000 */
[----:B------:R-:W2:Y:S02]  /*d0f0*/  @!P0 SYNCS.PHASECHK.TRANS64 P0, [R7+URZ], R2 ;  /* 0x00000002070085a7 */ /* 0x000ea4000800007f */
[----:B--2---:R-:W-:Y:S05]  /*d100*/  @!P0 BRA `(.L_x_185) ;  /* 0xfffffffc00f08947 */ /* 0x004fea000383ffff */
[----:B------:R-:W-:Y:S05]  /*d110*/  BRA `(.L_x_259) ;  /* 0xffffffd000287947 */ /* 0x000fea000383ffff */
.L_x_186:
[----:B-1----:R1:W2:Y:S02]  /*d120*/  SYNCS.PHASECHK.TRANS64.TRYWAIT P0, [R9+URZ], R4 ;  /* 0x00000004090075a7 */ /* 0x0022a4000800017f */
[----:B--2---:R-:W-:Y:S05]  /*d130*/  @!P0 NANOSLEEP.SYNCS 0x989680 ;  /* 0x009896800000895d */ /* 0x004fea0003900000 */
[----:B------:R-:W2:Y:S02]  /*d140*/  @!P0 SYNCS.PHASECHK.TRANS64 P0, [R9+URZ], R4 ;  /* 0x00000004090085a7 */ /* 0x000ea4000800007f */
[----:B--2---:R-:W-:Y:S05]  /*d150*/  @!P0 BRA `(.L_x_186) ;  /* 0xfffffffc00f08947 */ /* 0x004fea000383ffff */
[----:B------:R-:W-:Y:S05]  /*d160*/  BRA `(.L_x_260) ;  /* 0xffffffd000387947 */ /* 0x000fea000383ffff */
.L_x_187:
[----:B-1----:R1:W2:Y:S02]  /*d170*/  SYNCS.PHASECHK.TRANS64.TRYWAIT P0, [R6+URZ], R5 ;  /* 0x00000005060075a7 */ /* 0x0022a4000800017f */
[----:B--2---:R-:W-:Y:S05]  /*d180*/  @!P0 NANOSLEEP.SYNCS 0x989680 ;  /* 0x009896800000895d */ /* 0x004fea0003900000 */
[----:B------:R-:W2:Y:S02]  /*d190*/  @!P0 SYNCS.PHASECHK.TRANS64 P0, [R6+URZ], R5 ;  /* 0x00000005060085a7 */ /* 0x000ea4000800007f */
[----:B--2---:R-:W-:Y:S05]  /*d1a0*/  @!P0 BRA `(.L_x_187) ;  /* 0xfffffffc00f08947 */ /* 0x004fea000383ffff */
[----:B------:R-:W-:Y:S05]  /*d1b0*/  BRA `(.L_x_261) ;  /* 0xffffffd000487947 */ /* 0x000fea000383ffff */
.L_x_188:
[----:B-1----:R1:W2:Y:S02]  /*d1c0*/  SYNCS.PHASECHK.TRANS64.TRYWAIT P0, [R9+URZ], R4 ;  /* 0x00000004090075a7 */ /* 0x0022a4000800017f */
[----:B--2---:R-:W-:Y:S05]  /*d1d0*/  @!P0 NANOSLEEP.SYNCS 0x989680 ;  /* 0x009896800000895d */ /* 0x004fea0003900000 */
[----:B------:R-:W2:Y:S02]  /*d1e0*/  @!P0 SYNCS.PHASECHK.TRANS64 P0, [R9+URZ], R4 ;  /* 0x00000004090085a7 */ /* 0x000ea4000800007f */
[----:B--2---:R-:W-:Y:S05]  /*d1f0*/  @!P0 BRA `(.L_x_188) ;  /* 0xfffffffc00f08947 */ /* 0x004fea000383ffff */
[----:B------:R-:W-:Y:S05]  /*d200*/  BRA `(.L_x_262) ;  /* 0xffffffd000587947 */ /* 0x000fea000383ffff */
.L_x_189:
[----:B--2---:R2:W3:Y:S02]  /*d210*/  SYNCS.PHASECHK.TRANS64.TRYWAIT P0, [R6+URZ], R5 ;  /* 0x00000005060075a7 */ /* 0x0044e4000800017f */
[----:B---3--:R-:W-:Y:S05]  /*d220*/  @!P0 NANOSLEEP.SYNCS 0x989680 ;  /* 0x009896800000895d */ /* 0x008fea0003900000 */
[----:B------:R-:W3:Y:S02]  /*d230*/  @!P0 SYNCS.PHASECHK.TRANS64 P0, [R6+URZ], R5 ;  /* 0x00000005060085a7 */ /* 0x000ee4000800007f */
[----:B---3--:R-:W-:Y:S05]  /*d240*/  @!P0 BRA `(.L_x_189) ;  /* 0xfffffffc00f08947 */ /* 0x008fea000383ffff */
[----:B------:R-:W-:Y:S05]  /*d250*/  BRA `(.L_x_263) ;  /* 0xffffffd000607947 */ /* 0x000fea000383ffff */
.L_x_207:
[----:B-1----:R1:W3:Y:S02]  /*d260*/  SYNCS.PHASECHK.TRANS64.TRYWAIT P2, [R17+URZ+0x38440], R2 ;  /* 0x03844002110075a7 */ /* 0x0022e4000804017f */
[----:B---3--:R-:W-:Y:S05]  /*d270*/  @!P2 NANOSLEEP.SYNCS 0x989680 ;  /* 0x009896800000a95d */ /* 0x008fea0003900000 */
[----:B------:R-:W3:Y:S02]  /*d280*/  @!P2 SYNCS.PHASECHK.TRANS64 P2, [R17+URZ+0x38440], R2 ;  /* 0x038440021100a5a7 */ /* 0x000ee4000804007f */
[----:B---3--:R-:W-:Y:S05]  /*d290*/  @!P2 BRA `(.L_x_207) ;  /* 0xfffffffc00f0a947 */ /* 0x008fea000383ffff */
[----:B------:R-:W-:Y:S05]  /*d2a0*/  BRA `(.L_x_264) ;  /* 0xffffffec007c7947 */ /* 0x000fea000383ffff */
.L_x_213:
[----:B-1----:R1:W2:Y:S02]  /*d2b0*/  SYNCS.PHASECHK.TRANS64.TRYWAIT P0, [R5+URZ+0x38440], R2 ;  /* 0x03844002050075a7 */ /* 0x0022a4000800017f */
[----:B--2---:R-:W-:Y:S05]  /*d2c0*/  @!P0 NANOSLEEP.SYNCS 0x989680 ;  /* 0x009896800000895d */ /* 0x004fea0003900000 */
[----:B------:R-:W2:Y:S02]  /*d2d0*/  @!P0 SYNCS.PHASECHK.TRANS64 P0, [R5+URZ+0x38440], R2 ;  /* 0x03844002050085a7 */ /* 0x000ea4000800007f */
[----:B--2---:R-:W-:Y:S05]  /*d2e0*/  @!P0 BRA `(.L_x_213) ;  /* 0xfffffffc00f08947 */ /* 0x004fea000383ffff */
[----:B------:R-:W-:Y:S05]  /*d2f0*/  BRA `(.L_x_265) ;  /* 0xffffffec00e47947 */ /* 0x000fea000383ffff */
.L_x_215:
[----:B-1----:R1:W2:Y:S02]  /*d300*/  SYNCS.PHASECHK.TRANS64.TRYWAIT P0, [R7+URZ+0x38440], R0 ;  /* 0x03844000070075a7 */ /* 0x0022a4000800017f */
[----:B--2---:R-:W-:Y:S05]  /*d310*/  @!P0 NANOSLEEP.SYNCS 0x989680 ;  /* 0x009896800000895d */ /* 0x004fea0003900000 */
[----:B------:R-:W2:Y:S02]  /*d320*/  @!P0 SYNCS.PHASECHK.TRANS64 P0, [R7+URZ+0x38440], R0 ;  /* 0x03844000070085a7 */ /* 0x000ea4000800007f */
[----:B--2---:R-:W-:Y:S05]  /*d330*/  @!P0 BRA `(.L_x_215) ;  /* 0xfffffffc00f08947 */ /* 0x004fea000383ffff */
[----:B------:R-:W-:Y:S05]  /*d340*/  BRA `(.L_x_266) ;  /* 0xffffffec00fc7947 */ /* 0x000fea000383ffff */
.L_x_217:
[----:B-1----:R1:W2:Y:S02]  /*d350*/  SYNCS.PHASECHK.TRANS64.TRYWAIT P0, [R7+URZ+0x38440], R0 ;  /* 0x03844000070075a7 */ /* 0x0022a4000800017f */
[----:B--2---:R-:W-:Y:S05]  /*d360*/  @!P0 NANOSLEEP.SYNCS 0x989680 ;  /* 0x009896800000895d */ /* 0x004fea0003900000 */
[----:B------:R-:W2:Y:S02]  /*d370*/  @!P0 SYNCS.PHASECHK.TRANS64 P0, [R7+URZ+0x38440], R0 ;  /* 0x03844000070085a7 */ /* 0x000ea4000800007f */
[----:B--2---:R-:W-:Y:S05]  /*d380*/  @!P0 BRA `(.L_x_217) ;  /* 0xfffffffc00f08947 */ /* 0x004fea000383ffff */
[----:B------:R-:W-:Y:S05]  /*d390*/  BRA `(.L_x_267) ;  /* 0xfffffff000147947 */ /* 0x000fea000383ffff */
.L_x_219:
[----:B-1----:R1:W2:Y:S02]  /*d3a0*/  SYNCS.PHASECHK.TRANS64.TRYWAIT P0, [R7+URZ+0x38440], R0 ;  /* 0x03844000070075a7 */ /* 0x0022a4000800017f */
[----:B--2---:R-:W-:Y:S05]  /*d3b0*/  @!P0 NANOSLEEP.SYNCS 0x989680 ;  /* 0x009896800000895d */ /* 0x004fea0003900000 */
[----:B------:R-:W2:Y:S02]  /*d3c0*/  @!P0 SYNCS.PHASECHK.TRANS64 P0, [R7+URZ+0x38440], R0 ;  /* 0x03844000070085a7 */ /* 0x000ea4000800007f */
[----:B--2---:R-:W-:Y:S05]  /*d3d0*/  @!P0 BRA `(.L_x_219) ;  /* 0xfffffffc00f08947 */ /* 0x004fea000383ffff */
[----:B------:R-:W-:Y:S05]  /*d3e0*/  BRA `(.L_x_268) ;  /* 0xfffffff0002c7947 */ /* 0x000fea000383ffff */
.L_x_221:
[----:B-1----:R1:W2:Y:S02]  /*d3f0*/  SYNCS.PHASECHK.TRANS64.TRYWAIT P0, [R7+URZ+0x38440], R0 ;  /* 0x03844000070075a7 */ /* 0x0022a4000800017f */
[----:B--2---:R-:W-:Y:S05]  /*d400*/  @!P0 NANOSLEEP.SYNCS 0x989680 ;  /* 0x009896800000895d */ /* 0x004fea0003900000 */
[----:B------:R-:W2:Y:S02]  /*d410*/  @!P0 SYNCS.PHASECHK.TRANS64 P0, [R7+URZ+0x38440], R0 ;  /* 0x03844000070085a7 */ /* 0x000ea4000800007f */
[----:B--2---:R-:W-:Y:S05]  /*d420*/  @!P0 BRA `(.L_x_221) ;  /* 0xfffffffc00f08947 */ /* 0x004fea000383ffff */
[----:B------:R-:W-:Y:S05]  /*d430*/  BRA `(.L_x_269) ;  /* 0xfffffff000447947 */ /* 0x000fea000383ffff */
.L_x_223:
[----:B-1----:R1:W2:Y:S02]  /*d440*/  SYNCS.PHASECHK.TRANS64.TRYWAIT P0, [R7+URZ+0x38440], R0 ;  /* 0x03844000070075a7 */ /* 0x0022a4000800017f */
[----:B--2---:R-:W-:Y:S05]  /*d450*/  @!P0 NANOSLEEP.SYNCS 0x989680 ;  /* 0x009896800000895d */ /* 0x004fea0003900000 */
[----:B------:R-:W2:Y:S02]  /*d460*/  @!P0 SYNCS.PHASECHK.TRANS64 P0, [R7+URZ+0x38440], R0 ;  /* 0x03844000070085a7 */ /* 0x000ea4000800007f */
[----:B--2---:R-:W-:Y:S05]  /*d470*/  @!P0 BRA `(.L_x_223) ;  /* 0xfffffffc00f08947 */ /* 0x004fea000383ffff */
[----:B------:R-:W-:Y:S05]  /*d480*/  BRA `(.L_x_270) ;  /* 0xfffffff0005c7947 */ /* 0x000fea000383ffff */
.L_x_225:
[----:B-1----:R1:W2:Y:S02]  /*d490*/  SYNCS.PHASECHK.TRANS64.TRYWAIT P0, [R7+URZ+0x38440], R0 ;  /* 0x03844000070075a7 */ /* 0x0022a4000800017f */
[----:B--2---:R-:W-:Y:S05]  /*d4a0*/  @!P0 NANOSLEEP.SYNCS 0x989680 ;  /* 0x009896800000895d */ /* 0x004fea0003900000 */
[----:B------:R-:W2:Y:S02]  /*d4b0*/  @!P0 SYNCS.PHASECHK.TRANS64 P0, [R7+URZ+0x38440], R0 ;  /* 0x03844000070085a7 */ /* 0x000ea4000800007f */
[----:B--2---:R-:W-:Y:S05]  /*d4c0*/  @!P0 BRA `(.L_x_225) ;  /* 0xfffffffc00f08947 */ /* 0x004fea000383ffff */
[----:B------:R-:W-:Y:S05]  /*d4d0*/  BRA `(.L_x_271) ;  /* 0xfffffff000747947 */ /* 0x000fea000383ffff */
        .weak           $__internal_0_$__cuda_sm20_div_u64
        .type           $__internal_0_$__cuda_sm20_div_u64,@function
        .size           $__internal_0_$__cuda_sm20_div_u64,(.L_x_204 - $__internal_0_$__cuda_sm20_div_u64)
$__internal_0_$__cuda_sm20_div_u64:
[----:B------:R-:W1:Y:S08]  /*d4e0*/  I2F.U64.RP R0, R24 ;  /* 0x0000001800007312 */ /* 0x000e700000309000 */
[----:B-1----:R-:W1:Y:S02]  /*d4f0*/  MUFU.RCP R0, R0 ;  /* 0x0000000000007308 */ /* 0x002e640000001000 */
[----:B-1----:R-:W-:-:S06]  /*d500*/  VIADD R2, R0, 0x1ffffffe ;  /* 0x1ffffffe00027836 */ /* 0x002fcc0000000000 */
[----:B------:R-:W1:Y:S02]  /*d510*/  F2I.U64.TRUNC R2, R2 ;  /* 0x0000000200027311 */ /* 0x000e64000020d800 */
[----:B-1----:R-:W-:-:S04]  /*d520*/  IMAD.WIDE.U32 R16, R2, R24, RZ ;  /* 0x0000001802107225 */ /* 0x002fc800078e00ff */
[C---:B------:R-:W-:Y:S01]  /*d530*/  IMAD R15, R2.reuse, R25, R17 ;  /* 0x00000019020f7224 */ /* 0x040fe200078e0211 */
[----:B------:R-:W-:Y:S01]  /*d540*/  IADD3 R27, P1, RZ, -R16, RZ ;  /* 0x80000010ff1b7210 */ /* 0x000fe20007f3e0ff */
[----:B------:R-:W-:Y:S02]  /*d550*/  IMAD.MOV.U32 R17, RZ, RZ, R2 ;  /* 0x000000ffff117224 */ /* 0x000fe400078e0002 */
[----:B------:R-:W-:Y:S02]  /*d560*/  IMAD R15, R3, R24, R15 ;  /* 0x00000018030f7224 */ /* 0x000fe400078e020f */
[----:B------:R-:W-:-:S04]  /*d570*/  IMAD.HI.U32 R16, R2, R27, RZ ;  /* 0x0000001b02107227 */ /* 0x000fc800078e00ff */
[----:B------:R-:W-:-:S04]  /*d580*/  IMAD.X R15, RZ, RZ, ~R15, P1 ;  /* 0x000000ffff0f7224 */ /* 0x000fc800008e0e0f */
[----:B------:R-:W-:-:S04]  /*d590*/  IMAD.WIDE.U32 R16, P1, R2, R15, R16 ;  /* 0x0000000f02107225 */ /* 0x000fc80007820010 */
[C---:B------:R-:W-:Y:S02]  /*d5a0*/  IMAD R29, R3.reuse, R15, RZ ;  /* 0x0000000f031d7224 */ /* 0x040fe400078e02ff */
[----:B------:R-:W-:-:S04]  /*d5b0*/  IMAD.HI.U32 R16, P2, R3, R27, R16 ;  /* 0x0000001b03107227 */ /* 0x000fc80007840010 */
[----:B------:R-:W-:Y:S01]  /*d5c0*/  IMAD.HI.U32 R15, R3, R15, RZ ;  /* 0x0000000f030f7227 */ /* 0x000fe200078e00ff */
[----:B------:R-:W-:-:S03]  /*d5d0*/  IADD3 R17, P3, R29, R16, RZ ;  /* 0x000000101d117210 */ /* 0x000fc60007f7e0ff */
[----:B------:R-:W-:Y:S02]  /*d5e0*/  IMAD.X R0, R15, 0x1, R3, P1 ;  /* 0x000000010f007824 */ /* 0x000fe400008e0603 */
[----:B------:R-:W-:-:S03]  /*d5f0*/  IMAD.WIDE.U32 R2, R17, R24, RZ ;  /* 0x0000001811027225 */ /* 0x000fc600078e00ff */
[----:B------:R-:W-:Y:S01]  /*d600*/  IADD3.X R15, RZ, RZ, R0, P3, P2 ;  /* 0x000000ffff0f7210 */ /* 0x000fe20001fe4400 */
[----:B------:R-:W-:Y:S01]  /*d610*/  IMAD R0, R17, R25, R3 ;  /* 0x0000001911007224 */ /* 0x000fe200078e0203 */
[----:B------:R-:W-:-:S03]  /*d620*/  IADD3 R3, P1, RZ, -R2, RZ ;  /* 0x80000002ff037210 */ /* 0x000fc60007f3e0ff */
        /* <DEDUP_REMOVED lines=9> */
[----:B------:R-:W-:-:S03]  /*d6c0*/  IMAD.HI.U32 R2, R17, UR14, RZ ;  /* 0x0000000e11027c27 */ /* 0x000fc6000f8e00ff */
[----:B------:R-:W-:Y:S01]  /*d6d0*/  IADD3.X R15, RZ, RZ, R15, P3, P2 ;  /* 0x000000ffff0f7210 */ /* 0x000fe20001fe440f */
[----:B------:R-:W-:Y:S02]  /*d6e0*/  IMAD.MOV.U32 R3, RZ, RZ, RZ ;  /* 0x000000ffff037224 */ /* 0x000fe400078e00ff */
[----:B------:R-:W-:-:S04]  /*d6f0*/  IMAD.WIDE.U32 R2, R17, UR22, R2 ;  /* 0x0000001611027c25 */ /* 0x000fc8000f8e0002 */
[C---:B------:R-:W-:Y:S02]  /*d700*/  IMAD R17, R15.reuse, UR22, RZ ;  /* 0x000000160f117c24 */ /* 0x040fe4000f8e02ff */
[----:B------:R-:W-:-:S04]  /*d710*/  IMAD.HI.U32 R2, P1, R15, UR14, R2 ;  /* 0x0000000e0f027c27 */ /* 0x000fc8000f820002 */
[----:B------:R-:W-:Y:S01]  /*d720*/  IMAD.HI.U32 R0, R15, UR22, RZ ;  /* 0x000000160f007c27 */ /* 0x000fe2000f8e00ff */
[----:B------:R-:W-:-:S03]  /*d730*/  IADD3 R15, P2, R17, R2, RZ ;  /* 0x00000002110f7210 */ /* 0x000fc60007f5e0ff */
[----:B------:R-:W-:Y:S02]  /*d740*/  IMAD.X R0, RZ, RZ, R0, P1 ;  /* 0x000000ffff007224 */ /* 0x000fe400008e0600 */
[----:B------:R-:W-:-:S04]  /*d750*/  IMAD.WIDE.U32 R2, R15, R24, RZ ;  /* 0x000000180f027225 */ /* 0x000fc800078e00ff */
[----:B------:R-:W-:Y:S01]  /*d760*/  IMAD.X R0, RZ, RZ, R0, P2 ;  /* 0x000000ffff007224 */ /* 0x000fe200010e0600 */
[----:B------:R-:W-:Y:S01]  /*d770*/  IADD3 R17, P2, -R2, UR14, RZ ;  /* 0x0000000e02117c10 */ /* 0x000fe2000ff5e1ff */
[----:B------:R-:W-:-:S03]  /*d780*/  IMAD R3, R15, R25, R3 ;  /* 0x000000190f037224 */ /* 0x000fc600078e0203 */
[-C--:B------:R-:W-:Y:S01]  /*d790*/  ISETP.GE.U32.AND P1, PT, R17, R24.reuse, PT ;  /* 0x000000181100720c */ /* 0x080fe20003f26070 */
[----:B------:R-:W-:-:S05]  /*d7a0*/  IMAD R0, R0, R24, R3 ;  /* 0x0000001800007224 */ /* 0x000fca00078e0203 */
[----:B------:R-:W-:Y:S01]  /*d7b0*/  IADD3.X R16, ~R0, UR22, RZ, P2, !PT ;  /* 0x0000001600107c10 */ /* 0x000fe200097fe5ff */
[----:B------:R-:W-:Y:S01]  /*d7c0*/  VIADD R0, R15, 0x1 ;  /* 0x000000010f007836 */ /* 0x000fe20000000000 */
[----:B------:R-:W-:Y:S02]  /*d7d0*/  IADD3 R2, P2, -R24, R17, RZ ;  /* 0x0000001118027210 */ /* 0x000fe40007f5e1ff */
[----:B------:R-:W-:-:S03]  /*d7e0*/  ISETP.GE.U32.AND.EX P1, PT, R16, R25, PT, P1 ;  /* 0x000000191000720c */ /* 0x000fc60003f26110 */
[----:B------:R-:W-:Y:S01]  /*d7f0*/  IMAD.X R3, R16, 0x1, ~R25, P2 ;  /* 0x0000000110037824 */ /* 0x000fe200010e0e19 */
[----:B------:R-:W-:Y:S02]  /*d800*/  SEL R2, R2, R17, P1 ;  /* 0x0000001102027207 */ /* 0x000fe40000800000 */
[----:B------:R-:W-:Y:S02]  /*d810*/  SEL R15, R0, R15, P1 ;  /* 0x0000000f000f7207 */ /* 0x000fe40000800000 */
[----:B------:R-:W-:Y:S02]  /*d820*/  SEL R3, R3, R16, P1 ;  /* 0x0000001003037207 */ /* 0x000fe40000800000 */
[----:B------:R-:W-:Y:S01]  /*d830*/  ISETP.GE.U32.AND P1, PT, R2, R24, PT ;  /* 0x000000180200720c */ /* 0x000fe20003f26070 */
[----:B------:R-:W-:Y:S01]  /*d840*/  VIADD R0, R15, 0x1 ;  /* 0x000000010f007836 */ /* 0x000fe20000000000 */
[----:B------:R-:W-:Y:S01]  /*d850*/  ISETP.NE.U32.AND P2, PT, R24, RZ, PT ;  /* 0x000000ff1800720c */ /* 0x000fe20003f45070 */
[----:B------:R-:W-:Y:S01]  /*d860*/  IMAD.MOV.U32 R2, RZ, RZ, R12 ;  /* 0x000000ffff027224 */ /* 0x000fe200078e000c */
[----:B------:R-:W-:Y:S01]  /*d870*/  ISETP.GE.U32.AND.EX P1, PT, R3, R25, PT, P1 ;  /* 0x000000190300720c */ /* 0x000fe20003f26110 */
[----:B------:R-:W-:Y:S01]  /*d880*/  IMAD.MOV.U32 R3, RZ, RZ, 0x0 ;  /* 0x00000000ff037424 */ /* 0x000fe200078e00ff */
[----:B------:R-:W-:-:S02]  /*d890*/  ISETP.NE.AND.EX P2, PT, R25, RZ, PT, P2 ;  /* 0x000000ff1900720c */ /* 0x000fc40003f45320 */
[----:B------:R-:W-:-:S04]  /*d8a0*/  SEL R0, R0, R15, P1 ;  /* 0x0000000f00007207 */ /* 0x000fc80000800000 */
[----:B------:R-:W-:Y:S01]  /*d8b0*/  SEL R0, R0, 0xffffffff, P2 ;  /* 0xffffffff00007807 */ /* 0x000fe20001000000 */
[----:B------:R-:W-:Y:S06]  /*d8c0*/  RET.REL.NODEC R2 `(_ZN7cutlass13device_kernelINS_4gemm6kernel13GemmUniversalINS1_17GroupProblemShapeIN4cute5tupleIJiiiEEEEENS1_10collective13CollectiveMmaINS1_39MainloopSm90ArrayTmaGmmaWarpSpecializedILi6ENS6_IJNS5_1CILi2EEENSC_ILi1EEESE_EEENS1_43KernelPtrArrayTmaWarpSpecializedCooperativeEEENS6_IJNSC_ILi128EEESI_NSC_ILi64EEEEEENS_10bfloat16_tEPNS6_IJlSE_NSC_ILi0EEEEEESL_SO_NS5_8TiledMMAINS5_8MMA_AtomIJNS5_4SM904GMMA28MMA_64x128x16_F32BF16BF16_SSILNSS_5MajorE0ELSU_0ELNSS_7ScaleInE1ELSV_1EEEEEENS5_6LayoutISF_NS6_IJSE_SM_SM_EEEEENS6_IJNS5_10UnderscoreES11_S11_EEEEENS5_13SM90_TMA_LOADENS5_14ComposedLayoutINS5_7SwizzleILi3ELi4ELi3EEENS5_18smem_ptr_flag_bitsILi16EEENSY_INS6_IJNSC_ILi8EEESJ_EEENS6_IJSJ_SE_EEEEEEEvNS5_8identityENS5_23SM90_TMA_LOAD_MULTICASTES1E_vS1F_EENS_8epilogue10collective18CollectiveEpilogueINS1I_30Sm90PtrArrayTmaWarpSpecializedILi4ELi2ELi16ELb1ELb0ELi2EEEJSK_NS6_IJSI_NSC_ILi32EEEEEENS_6half_tEPNS6_IJSE_lSM_EEES1P_S1R_NS1I_6fusion15FusionCallbacksIS1M_NS1S_17LinearCombinationIS1P_fS1P_fLNS_15FloatRoundStyleE2EEESK_S1O_JEEES14_NS15_IS17_S19_NSY_INS6_IJSJ_S1A_EEENS6_IJSE_SJ_EEEEEEENS5_17SM75_U16x8_LDSM_TENS5_14SM90_TMA_STOREES21_NS5_17SM90_U16x8_STSM_TENS5_9Copy_AtomIJNS5_17SM90_U32x4_STSM_NES1P_EEEvEEEvvEEEEvNT_6ParamsE) ;  /* 0xffffff2402cc7950 */ /* 0x000fec0003c3ffff */
.L_x_204:
[----:B------:R-:W-:Y:S01]  /*d8d0*/  UMOV UR24, UR32 ;  /* 0x0000002000187c82 */ /* 0x000fe20008000000 */
[----:B------:R-:W-:Y:S02]  /*d8e0*/  UMOV UR25, UR35 ;  /* 0x0000002300197c82 */ /* 0x000fe40008000000 */
[----:B------:R-:W1:Y:S08]  /*d8f0*/  I2F.U64.RP R13, UR24 ;  /* 0x00000018000d7d12 */ /* 0x000e700008309000 */
[----:B-1----:R-:W1:Y:S02]  /*d900*/  MUFU.RCP R13, R13 ;  /* 0x0000000d000d7308 */ /* 0x002e640000001000 */
[----:B-1----:R-:W-:-:S06]  /*d910*/  VIADD R2, R13, 0x1ffffffe ;  /* 0x1ffffffe0d027836 */ /* 0x002fcc0000000000 */
[----:B------:R-:W1:Y:S02]  /*d920*/  F2I.U64.TRUNC R2, R2 ;  /* 0x0000000200027311 */ /* 0x000e64000020d800 */
[----:B-1----:R-:W-:Y:S01]  /*d930*/  R2UR UR24, R2 ;  /* 0x00000000021872ca */ /* 0x002fe200000e0000 */
[----:B------:R-:W-:Y:S01]  /*d940*/  IMAD.MOV.U32 R2, RZ, RZ, R12 ;  /* 0x000000ffff027224 */ /* 0x000fe200078e000c */
[----:B------:R-:W-:Y:S01]  /*d950*/  R2UR UR25, R3 ;  /* 0x00000000031972ca */ /* 0x000fe200000e0000 */
[----:B------:R-:W-:-:S10]  /*d960*/  IMAD.MOV.U32 R3, RZ, RZ, 0x0 ;  /* 0x00000000ff037424 */ /* 0x000fd400078e00ff */
[----:B------:R-:W-:-:S04]  /*d970*/  UIMAD.WIDE.U32 UR26, UR24, UR32, URZ ;  /* 0x00000020181a72a5 */ /* 0x000fc8000f8e003f */
[----:B------:R-:W-:Y:S02]  /*d980*/  UIMAD UR27, UR24, UR35, UR27 ;  /* 0x00000023181b72a4 */ /* 0x000fe4000f8e021b */
[----:B------:R-:W-:Y:S02]  /*d990*/  UIADD3 UR36, UP1, URZ, -UR26, URZ ;  /* 0x8000001a3f247290 */ /* 0x000fe4000ff3e03f */
[----:B------:R-:W-:Y:S02]  /*d9a0*/  UIMAD UR28, UR25, UR32, UR27 ;  /* 0x00000020191c72a4 */ /* 0x000fe4000f8e021b */
[----:B------:R-:W-:Y:S02]  /*d9b0*/  UIMAD.WIDE.U32 UR26, UR24, UR36, URZ ;  /* 0x00000024181a72a5 */ /* 0x000fe4000f8e003f */
[----:B------:R-:W-:-:S05]  /*d9c0*/  UIADD3.X UR37, URZ, ~UR28, URZ, UP1, !UPT ;  /* 0x8000001c3f257290 */ /* 0x000fca0008ffe43f */
[----:B------:R-:W-:Y:S01]  /*d9d0*/  UMOV UR26, UR27 ;  /* 0x0000001b001a7c82 */ /* 0x000fe20008000000 */
[----:B------:R-:W-:Y:S02]  /*d9e0*/  UMOV UR27, UR24 ;  /* 0x00000018001b7c82 */ /* 0x000fe40008000000 */
[----:B------:R-:W-:Y:S02]  /*d9f0*/  UIMAD.WIDE.U32 UR28, UP1, UR24, UR37, UR26 ;  /* 0x00000025181c72a5 */ /* 0x000fe4000f82001a */
[----:B------:R-:W-:Y:S02]  /*da00*/  UIMAD.WIDE.U32 UR26, UR25, UR37, URZ ;  /* 0x00000025191a72a5 */ /* 0x000fe4000f8e003f */
[----:B------:R-:W-:Y:S02]  /*da10*/  UIMAD.WIDE.U32 UR28, UP2, UR25, UR36, UR28 ;  /* 0x00000024191c72a5 */ /* 0x000fe4000f84001c */
[----:B------:R-:W-:Y:S02]  /*da20*/  UIMAD UR37, UR25, UR37, URZ ;  /* 0x00000025192572a4 */ /* 0x000fe4000f8e023f */
[----:B------:R-:W-:-:S02]  /*da30*/  UIADD3.X UR26, UR27, UR25, URZ, UP1, !UPT ;  /* 0x000000191b1a7290 */ /* 0x000fc40008ffe43f */
[----:B------:R-:W-:-:S04]  /*da40*/  UIADD3 UR29, UP4, UR37, UR29, URZ ;  /* 0x0000001d251d7290 */ /* 0x000fc8000ff9e03f */
[----:B------:R-:W-:Y:S02]  /*da50*/  UIMAD.WIDE.U32 UR24, UR29, UR32, URZ ;  /* 0x000000201d1872a5 */ /* 0x000fe4000f8e003f */
[----:B------:R-:W-:Y:S02]  /*da60*/  UIADD3.X UR36, URZ, URZ, UR26, UP4, UP2 ;  /* 0x0000003f3f247290 */ /* 0x000fe4000a7e441a */
[----:B------:R-:W-:Y:S02]  /*da70*/  UIMAD UR25, UR29, UR35, UR25 ;  /* 0x000000231d1972a4 */ /* 0x000fe4000f8e0219 */
[----:B------:R-:W-:Y:S02]  /*da80*/  UIADD3 UR37, UP1, URZ, -UR24, URZ ;  /* 0x800000183f257290 */ /* 0x000fe4000ff3e03f */
[----:B------:R-:W-:Y:S02]  /*da90*/  UIMAD UR26, UR36, UR32, UR25 ;  /* 0x00000020241a72a4 */ /* 0x000fe4000f8e0219 */
[----:B------:R-:W-:-:S02]  /*daa0*/  UIMAD.WIDE.U32 UR24, UR29, UR37, URZ ;  /* 0x000000251d1872a5 */ /* 0x000fc4000f8e003f */
[----:B------:R-:W-:-:S05]  /*dab0*/  UIADD3.X UR38, URZ, ~UR26, URZ, UP1, !UPT ;  /* 0x8000001a3f267290 */ /* 0x000fca0008ffe43f */
[----:B------:R-:W-:Y:S01]  /*dac0*/  UMOV UR28, UR25 ;  /* 0x00000019001c7c82 */ /* 0x000fe20008000000 */
[----:B------:R-:W-:Y:S02]  /*dad0*/  UIMAD.WIDE.U32 UR24, UR36, UR38, URZ ;  /* 0x00000026241872a5 */ /* 0x000fe4000f8e003f */
[----:B------:R-:W-:Y:S02]  /*dae0*/  UIMAD.WIDE.U32 UR26, UP1, UR29, UR38, UR28 ;  /* 0x000000261d1a72a5 */ /* 0x000fe4000f82001c */
[----:B------:R-:W-:Y:S02]  /*daf0*/  UIMAD UR28, UR36, UR38, URZ ;  /* 0x00000026241c72a4 */ /* 0x000fe4000f8e023f */
[----:B------:R-:W-:Y:S02]  /*db00*/  UIMAD.WIDE.U32 UR26, UP2, UR36, UR37, UR26 ;  /* 0x00000025241a72a5 */ /* 0x000fe4000f84001a */
[----:B------:R-:W-:Y:S02]  /*db10*/  UIADD3.X UR36, UR25, UR36, URZ, UP1, !UPT ;  /* 0x0000002419247290 */ /* 0x000fe40008ffe43f */
[----:B------:R-:W-:Y:S01]  /*db20*/  UIADD3 UR28, UP4, UR28, UR27, URZ ;  /* 0x0000001b1c1c7290 */ /* 0x000fe2000ff9e03f */
[----:B------:R-:W-:-:S03]  /*db30*/  UMOV UR25, URZ ;  /* 0x0000003f00197c82 */ /* 0x000fc60008000000 */
[----:B------:R-:W-:Y:S02]  /*db40*/  UIMAD.WIDE.U32 UR26, UR28, UR33, URZ ;  /* 0x000000211c1a72a5 */ /* 0x000fe4000f8e003f */
[----:B------:R-:W-:-:S05]  /*db50*/  UIADD3.X UR36, URZ, URZ, UR36, UP4, UP2 ;  /* 0x0000003f3f247290 */ /* 0x000fca000a7e4424 */
[----:B------:R-:W-:Y:S01]  /*db60*/  UMOV UR24, UR27 ;  /* 0x0000001b00187c82 */ /* 0x000fe20008000000 */
[----:B------:R-:W-:Y:S02]  /*db70*/  UIMAD.WIDE.U32 UR26, UR36, UR34, URZ ;  /* 0x00000022241a72a5 */ /* 0x000fe4000f8e003f */
[----:B------:R-:W-:Y:S02]  /*db80*/  UIMAD.WIDE.U32 UR24, UR28, UR34, UR24 ;  /* 0x000000221c1872a5 */ /* 0x000fe4000f8e0018 */
[----:B------:R-:W-:Y:S02]  /*db90*/  UIMAD UR28, UR36, UR34, URZ ;  /* 0x00000022241c72a4 */ /* 0x000fe4000f8e023f */
[----:B------:R-:W-:-:S04]  /*dba0*/  UIMAD.WIDE.U32 UR24, UP1, UR36, UR33, UR24 ;  /* 0x00000021241872a5 */ /* 0x000fc8000f820018 */
[----:B------:R-:W-:Y:S02]  /*dbb0*/  UIADD3 UR28, UP2, UR28, UR25, URZ ;  /* 0x000000191c1c7290 */ /* 0x000fe4000ff5e03f */
[----:B------:R-:W-:Y:S02]  /*dbc0*/  UIADD3.X UR26, UR27, URZ, URZ, UP1, !UPT ;  /* 0x0000003f1b1a7290 */ /* 0x000fe40008ffe43f */
[----:B------:R-:W-:Y:S02]  /*dbd0*/  UIMAD.WIDE.U32 UR24, UR28, UR32, URZ ;  /* 0x000000201c1872a5 */ /* 0x000fe4000f8e003f */
[----:B------:R-:W-:Y:S02]  /*dbe0*/  UIADD3.X UR26, URZ, UR26, URZ, UP2, !UPT ;  /* 0x0000001a3f1a7290 */ /* 0x000fe400097fe43f */
[----:B------:R-:W-:Y:S02]  /*dbf0*/  UIMAD UR25, UR28, UR35, UR25 ;  /* 0x000000231c1972a4 */ /* 0x000fe4000f8e0219 */
[----:B------:R-:W-:-:S02]  /*dc00*/  UIADD3 UR27, UP2, -UR24, UR33, URZ ;  /* 0x00000021181b7290 */ /* 0x000fc4000ff5e13f */
[----:B------:R-:W-:Y:S02]  /*dc10*/  UIMAD UR25, UR26, UR32, UR25 ;  /* 0x000000201a1972a4 */ /* 0x000fe4000f8e0219 */
[----:B------:R-:W-:Y:S02]  /*dc20*/  UISETP.GE.U32.AND UP1, UPT, UR27, UR32, UPT ;  /* 0x000000201b00728c */ /* 0x000fe4000bf26070 */
[----:B------:R-:W-:Y:S02]  /*dc30*/  UIADD3.X UR34, ~UR25, UR34, URZ, UP2, !UPT ;  /* 0x0000002219227290 */ /* 0x000fe400097fe53f */
[----:B------:R-:W-:Y:S02]  /*dc40*/  UIADD3 UR25, UP2, -UR32, UR27, URZ ;  /* 0x0000001b20197290 */ /* 0x000fe4000ff5e13f */
[----:B------:R-:W-:Y:S02]  /*dc50*/  UISETP.GE.U32.AND.EX UP1, UPT, UR34, UR35, UPT, UP1 ;  /* 0x000000232200728c */ /* 0x000fe4000bf26110 */
[----:B------:R-:W-:-:S02]  /*dc60*/  UIADD3 UR24, UR28, 0x1, URZ ;  /* 0x000000011c187890 */ /* 0x000fc4000fffe03f */
[----:B------:R-:W-:Y:S02]  /*dc70*/  UIADD3.X UR26, ~UR35, UR34, URZ, UP2, !UPT ;  /* 0x00000022231a7290 */ /* 0x000fe400097fe53f */
[----:B------:R-:W-:Y:S02]  /*dc80*/  USEL UR25, UR25, UR27, UP1 ;  /* 0x0000001b19197287 */ /* 0x000fe40008800000 */
[----:B------:R-:W-:Y:S02]  /*dc90*/  USEL UR26, UR26, UR34, UP1 ;  /* 0x000000221a1a7287 */ /* 0x000fe40008800000 */
[----:B------:R-:W-:Y:S02]  /*dca0*/  USEL UR28, UR24, UR28, UP1 ;  /* 0x0000001c181c7287 */ /* 0x000fe40008800000 */
[----:B------:R-:W-:Y:S02]  /*dcb0*/  UISETP.GE.U32.AND UP1, UPT, UR25, UR32, UPT ;  /* 0x000000201900728c */ /* 0x000fe4000bf26070 */
[----:B------:R-:W-:-:S02]  /*dcc0*/  UISETP.NE.U32.AND UP2, UPT, UR32, URZ, UPT ;  /* 0x0000003f2000728c */ /* 0x000fc4000bf45070 */
[----:B------:R-:W-:Y:S02]  /*dcd0*/  UIADD3 UR24, UR28, 0x1, URZ ;  /* 0x000000011c187890 */ /* 0x000fe4000fffe03f */
[----:B------:R-:W-:Y:S02]  /*dce0*/  UISETP.GE.U32.AND.EX UP1, UPT, UR26, UR35, UPT, UP1 ;  /* 0x000000231a00728c */ /* 0x000fe4000bf26110 */
[----:B------:R-:W-:Y:S02]  /*dcf0*/  UISETP.NE.AND.EX UP2, UPT, UR35, URZ, UPT, UP2 ;  /* 0x0000003f2300728c */ /* 0x000fe4000bf45320 */
[----:B------:R-:W-:-:S04]  /*dd00*/  USEL UR24, UR24, UR28, UP1 ;  /* 0x0000001c18187287 */ /* 0x000fc80008800000 */
[----:B------:R-:W-:Y:S01]  /*dd10*/  USEL UR25, UR24, 0xffffffff, UP2 ;  /* 0xffffffff18197887 */ /* 0x000fe20009000000 */
[----:B------:R-:W-:Y:S11]  /*dd20*/  RET.REL.NODEC R2 `(_ZN7cutlass13device_kernelINS_4gemm6kernel13GemmUniversalINS1_17GroupProblemShapeIN4cute5tupleIJiiiEEEEENS1_10collective13CollectiveMmaINS1_39MainloopSm90ArrayTmaGmmaWarpSpecializedILi6ENS6_IJNS5_1CILi2EEENSC_ILi1EEESE_EEENS1_43KernelPtrArrayTmaWarpSpecializedCooperativeEEENS6_IJNSC_ILi128EEESI_NSC_ILi64EEEEEENS_10bfloat16_tEPNS6_IJlSE_NSC_ILi0EEEEEESL_SO_NS5_8TiledMMAINS5_8MMA_AtomIJNS5_4SM904GMMA28MMA_64x128x16_F32BF16BF16_SSILNSS_5MajorE0ELSU_0ELNSS_7ScaleInE1ELSV_1EEEEEENS5_6LayoutISF_NS6_IJSE_SM_SM_EEEEENS6_IJNS5_10UnderscoreES11_S11_EEEEENS5_13SM90_TMA_LOADENS5_14ComposedLayoutINS5_7SwizzleILi3ELi4ELi3EEENS5_18smem_ptr_flag_bitsILi16EEENSY_INS6_IJNSC_ILi8EEESJ_EEENS6_IJSJ_SE_EEEEEEEvNS5_8identityENS5_23SM90_TMA_LOAD_MULTICASTES1E_vS1F_EENS_8epilogue10collective18CollectiveEpilogueINS1I_30Sm90PtrArrayTmaWarpSpecializedILi4ELi2ELi16ELb1ELb0ELi2EEEJSK_NS6_IJSI_NSC_ILi32EEEEEENS_6half_tEPNS6_IJSE_lSM_EEES1P_S1R_NS1I_6fusion15FusionCallbacksIS1M_NS1S_17LinearCombinationIS1P_fS1P_fLNS_15FloatRoundStyleE2EEESK_S1O_JEEES14_NS15_IS17_S19_NSY_INS6_IJSJ_S1A_EEENS6_IJSE_SJ_EEEEEEENS5_17SM75_U16x8_LDSM_TENS5_14SM90_TMA_STOREES21_NS5_17SM90_U16x8_STSM_TENS5_9Copy_AtomIJNS5_17SM90_U32x4_STSM_NES1P_EEEvEEEvvEEEEvNT_6ParamsE) ;  /* 0xffffff2002b47950 */ /* 0x000ff60003c3ffff */
.L_x_272:
[----:B------:R-:W-:-:S00]  /*dd30*/  BRA `(.L_x_272) ;  /* 0xfffffffc00fc7947 */ /* 0x000fc0000383ffff */
[----:B------:R-:W-:-:S00]  /*dd40*/  NOP ;  /* 0x0000000000007918 */ /* 0x000fc00000000000 */
        /* <DEDUP_REMOVED lines=11> */
.L_x_273:


//--------------------- .nv.global.init           --------------------------
	.section	.nv.global.init,"aw",@progbits
.nv.global.init:
	.type		$str$24,@object
	.size		$str$24,($str$25 - $str$24)
$str$24:
        /*0000*/ 	.byte	0x28, 0x61, 0x64, 0x64, 0x72, 0x65, 0x73, 0x73, 0x20, 0x26, 0x20, 0x6d, 0x61, 0x73, 0x6b, 0x29
        /*0010*/ 	.byte	0x20, 0x3d, 0x3d, 0x20, 0x30, 0x00
	.type		$str$25,@object
	.size		$str$25,(__unnamed_1 - $str$25)
$str$25:
        /*0016*/ 	.byte	0x2f, 0x74, 0x6d, 0x70, 0x2f, 0x63, 0x75, 0x74, 0x6c, 0x61, 0x73, 0x73, 0x5f, 0x73, 0x77, 0x65
        /*0026*/ 	.byte	0x65, 0x70, 0x5f, 0x73, 0x72, 0x63, 0x2f, 0x69, 0x6e, 0x63, 0x6c, 0x75, 0x64, 0x65, 0x2f, 0x63
        /*0036*/ 	.byte	0x75, 0x74, 0x65, 0x2f, 0x70, 0x6f, 0x69, 0x6e, 0x74, 0x65, 0x72, 0x5f, 0x66, 0x6c, 0x61, 0x67
        /*0046*/ 	.byte	0x67, 0x65, 0x64, 0x2e, 0x68, 0x70, 0x70, 0x00
	.type		__unnamed_1,@object
	.size		__unnamed_1,(.L_0 - __unnamed_1)
__unnamed_1:
        /*004e*/ 	.byte	0x61, 0x75, 0x74, 0x6f, 0x20, 0x63, 0x75, 0x74, 0x65, 0x3a, 0x3a, 0x61, 0x73, 0x5f, 0x70, 0x6f
        /* <DEDUP_REMOVED lines=27> */
        /*020e*/ 	.byte	0x30, 0x39, 0x36, 0x3e, 0x3e, 0x3e, 0x3e, 0x3e, 0x5d, 0x00
.L_0:


//--------------------- .nv.shared._ZN7cutlass13device_kernelINS_4gemm6kernel13GemmUniversalINS1_17GroupProblemShapeIN4cute5tupleIJiiiEEEEENS1_10collective13CollectiveMmaINS1_39MainloopSm90ArrayTmaGmmaWarpSpecializedILi6ENS6_IJNS5_1CILi2EEENSC_ILi1EEESE_EEENS1_43KernelPtrArrayTmaWarpSpecializedCooperativeEEENS6_IJNSC_ILi128EEESI_NSC_ILi64EEEEEENS_10bfloat16_tEPNS6_IJlSE_NSC_ILi0EEEEEESL_SO_NS5_8TiledMMAINS5_8MMA_AtomIJNS5_4SM904GMMA28MMA_64x128x16_F32BF16BF16_SSILNSS_5MajorE0ELSU_0ELNSS_7ScaleInE1ELSV_1EEEEEENS5_6LayoutISF_NS6_IJSE_SM_SM_EEEEENS6_IJNS5_10UnderscoreES11_S11_EEEEENS5_13SM90_TMA_LOADENS5_14ComposedLayoutINS5_7SwizzleILi3ELi4ELi3EEENS5_18smem_ptr_flag_bitsILi16EEENSY_INS6_IJNSC_ILi8EEESJ_EEENS6_IJSJ_SE_EEEEEEEvNS5_8identityENS5_23SM90_TMA_LOAD_MULTICASTES1E_vS1F_EENS_8epilogue10collective18CollectiveEpilogueINS1I_30Sm90PtrArrayTmaWarpSpecializedILi4ELi2ELi16ELb1ELb0ELi2EEEJSK_NS6_IJSI_NSC_ILi32EEEEEENS_6half_tEPNS6_IJSE_lSM_EEES1P_S1R_NS1I_6fusion15FusionCallbacksIS1M_NS1S_17LinearCombinationIS1P_fS1P_fLNS_15FloatRoundStyleE2EEESK_S1O_JEEES14_NS15_IS17_S19_NSY_INS6_IJSJ_S1A_EEENS6_IJSE_SJ_EEEEEEENS5_17SM75_U16x8_LDSM_TENS5_14SM90_TMA_STOREES21_NS5_17SM90_U16x8_STSM_TENS5_9Copy_AtomIJNS5_17SM90_U32x4_STSM_NES1P_EEEvEEEvvEEEEvNT_6ParamsE --------------------------
	.section	.nv.shared._ZN7cutlass13device_kernelINS_4gemm6kernel13GemmUniversalINS1_17GroupProblemShapeIN4cute5tupleIJiiiEEEEENS1_10collective13CollectiveMmaINS1_39MainloopSm90ArrayTmaGmmaWarpSpecializedILi6ENS6_IJNS5_1CILi2EEENSC_ILi1EEESE_EEENS1_43KernelPtrArrayTmaWarpSpecializedCooperativeEEENS6_IJNSC_ILi128EEESI_NSC_ILi64EEEEEENS_10bfloat16_tEPNS6_IJlSE_NSC_ILi0EEEEEESL_SO_NS5_8TiledMMAINS5_8MMA_AtomIJNS5_4SM904GMMA28MMA_64x128x16_F32BF16BF16_SSILNSS_5MajorE0ELSU_0ELNSS_7ScaleInE1ELSV_1EEEEEENS5_6LayoutISF_NS6_IJSE_SM_SM_EEEEENS6_IJNS5_10UnderscoreES11_S11_EEEEENS5_13SM90_TMA_LOADENS5_14ComposedLayoutINS5_7SwizzleILi3ELi4ELi3EEENS5_18smem_ptr_flag_bitsILi16EEENSY_INS6_IJNSC_ILi8EEESJ_EEENS6_IJSJ_SE_EEEEEEEvNS5_8identityENS5_23SM90_TMA_LOAD_MULTICASTES1E_vS1F_EENS_8epilogue10collective18CollectiveEpilogueINS1I_30Sm90PtrArrayTmaWarpSpecializedILi4ELi2ELi16ELb1ELb0ELi2EEEJSK_NS6_IJSI_NSC_ILi32EEEEEENS_6half_tEPNS6_IJSE_lSM_EEES1P_S1R_NS1I_6fusion15FusionCallbacksIS1M_NS1S_17LinearCombinationIS1P_fS1P_fLNS_15FloatRoundStyleE2EEESK_S1O_JEEES14_NS15_IS17_S19_NSY_INS6_IJSJ_S1A_EEENS6_IJSE_SJ_EEEEEEENS5_17SM75_U16x8_LDSM_TENS5_14SM90_TMA_STOREES21_NS5_17SM90_U16x8_STSM_TENS5_9Copy_AtomIJNS5_17SM90_U32x4_STSM_NES1P_EEEvEEEvvEEEEvNT_6ParamsE,"aw",@nobits
	.sectionflags	@""
	.align	16
	.zero		1024


//--------------------- .nv.shared.reserved.0     --------------------------
	.section	.nv.shared.reserved.0,"aw",@nobits
	.weak		__nv_reservedSMEM_offset_0_alias
	.size		__nv_reservedSMEM_offset_0_alias, 0, 0
	.other		__nv_reservedSMEM_offset_0_alias,@"STO_CUDA_RESERVED_SHARED STV_DEFAULT"
__nv_reservedSMEM_offset_0_alias:
	.zero		0


//--------------------- .nv.global                --------------------------
	.section	.nv.global,"aw",@nobits
.nv.global:
	.type		_ZN39_INTERNAL_caf4c499_4_k_cu_29128e6b_29274cute1_E,@object
	.size		_ZN39_INTERNAL_caf4c499_4_k_cu_29128e6b_29274cute1_E,(_ZN39_INTERNAL_caf4c499_4_k_cu_29128e6b_29274cuda3std3__45__cpo6cbeginE - _ZN39_INTERNAL_caf4c499_4_k_cu_29128e6b_29274cute1_E)
_ZN39_INTERNAL_caf4c499_4_k_cu_29128e6b_29274cute1_E:
	.zero		1
	.type		_ZN39_INTERNAL_caf4c499_4_k_cu_29128e6b_29274cuda3std3__45__cpo6cbeginE,@object
	.size		_ZN39_INTERNAL_caf4c499_4_k_cu_29128e6b_29274cuda3std3__45__cpo6cbeginE,(_ZN39_INTERNAL_caf4c499_4_k_cu_29128e6b_29274cuda3std3__48in_placeE - _ZN39_INTERNAL_caf4c499_4_k_cu_29128e6b_29274cuda3std3__45__cpo6cbeginE)
_ZN39_INTERNAL_caf4c499_4_k_cu_29128e6b_29274cuda3std3__45__cpo6cbeginE:
	.zero		1
	.type		_ZN39_INTERNAL_caf4c499_4_k_cu_29128e6b_29274cuda3std3__48in_placeE,@object
	.size		_ZN39_INTERNAL_caf4c499_4_k_cu_29128e6b_29274cuda3std3__48in_placeE,(_ZN39_INTERNAL_caf4c499_4_k_cu_29128e6b_29274cuda3std6ranges3__45__cpo9iter_moveE - _ZN39_INTERNAL_caf4c499_4_k_cu_29128e6b_29274cuda3std3__48in_placeE)
_ZN39_INTERNAL_caf4c499_4_k_cu_29128e6b_29274cuda3std3__48in_placeE:
	.zero		1
	.type		_ZN39_INTERNAL_caf4c499_4_k_cu_29128e6b_29274cuda3std6ranges3__45__cpo9iter_moveE,@object
	.size		_ZN39_INTERNAL_caf4c499_4_k_cu_29128e6b_29274cuda3std6ranges3__45__cpo9iter_moveE,(_ZN39_INTERNAL_caf4c499_4_k_cu_29128e6b_29274cuda3std3__45__cpo5beginE - _ZN39_INTERNAL_caf4c499_4_k_cu_29128e6b_29274cuda3std6ranges3__45__cpo9iter_moveE)
_ZN39_INTERNAL_caf4c499_4_k_cu_29128e6b_29274cuda3std6ranges3__45__cpo9iter_moveE:
	.zero		1
	.type		_ZN39_INTERNAL_caf4c499_4_k_cu_29128e6b_29274cuda3std3__45__cpo5beginE,@object
	.size		_ZN39_INTERNAL_caf4c499_4_k_cu_29128e6b_29274cuda3std3__45__cpo5beginE,(_ZN39_INTERNAL_caf4c499_4_k_cu_29128e6b_29274cuda3std3__441_GLOBAL__N__caf4c499_4_k_cu_29128e6b_29276ignoreE - _ZN39_INTERNAL_caf4c499_4_k_cu_29128e6b_29274cuda3std3__45__cpo5beginE)
_ZN39_INTERNAL_caf4c499_4_k_cu_29128e6b_29274cuda3std3__45__cpo5beginE:
	.zero		1
	.type		_ZN39_INTERNAL_caf4c499_4_k_cu_29128e6b_29274cuda3std3__441_GLOBAL__N__caf4c499_4_k_cu_29128e6b_29276ignoreE,@object
	.size		_ZN39_INTERNAL_caf4c499_4_k_cu_29128e6b_29274cuda3std3__441_GLOBAL__N__caf4c499_4_k_cu_29128e6b_29276ignoreE,(_ZN39_INTERNAL_caf4c499_4_k_cu_29128e6b_29274cute7productE - _ZN39_INTERNAL_caf4c499_4_k_cu_29128e6b_29274cuda3std3__441_GLOBAL__N__caf4c499_4_k_cu_29128e6b_29276ignoreE)
_ZN39_INTERNAL_caf4c499_4_k_cu_29128e6b_29274cuda3std3__441_GLOBAL__N__caf4c499_4_k_cu_29128e6b_29276ignoreE:
	.zero		1
	.type		_ZN39_INTERNAL_caf4c499_4_k_cu_29128e6b_29274cute7productE,@object
	.size		_ZN39_INTERNAL_caf4c499_4_k_cu_29128e6b_29274cute7productE,(_ZN39_INTERNAL_caf4c499_4_k_cu_29128e6b_29274cuda3std3__45__cpo3endE - _ZN39_INTERNAL_caf4c499_4_k_cu_29128e6b_29274cute7productE)
_ZN39_INTERNAL_caf4c499_4_k_cu_29128e6b_29274cute7productE:
	.zero		1
	.type		_ZN39_INTERNAL_caf4c499_4_k_cu_29128e6b_29274cuda3std3__45__cpo3endE,@object
	.size		_ZN39_INTERNAL_caf4c499_4_k_cu_29128e6b_29274cuda3std3__45__cpo3endE,(_ZN39_INTERNAL_caf4c499_4_k_cu_29128e6b_29274cuda3std3__419piecewise_constructE - _ZN39_INTERNAL_caf4c499_4_k_cu_29128e6b_29274cuda3std3__45__cpo3endE)
_ZN39_INTERNAL_caf4c499_4_k_cu_29128e6b_29274cuda3std3__45__cpo3endE:
	.zero		1
	.type		_ZN39_INTERNAL_caf4c499_4_k_cu_29128e6b_29274cuda3std3__419piecewise_constructE,@object
	.size		_ZN39_INTERNAL_caf4c499_4_k_cu_29128e6b_29274cuda3std3__419piecewise_constructE,(_ZN39_INTERNAL_caf4c499_4_k_cu_29128e6b_29274cuda3std3__45__cpo4cendE - _ZN39_INTERNAL_caf4c499_4_k_cu_29128e6b_29274cuda3std3__419piecewise_constructE)
_ZN39_INTERNAL_caf4c499_4_k_cu_29128e6b_29274cuda3std3__419piecewise_constructE:
	.zero		1
	.type		_ZN39_INTERNAL_caf4c499_4_k_cu_29128e6b_29274cuda3std3__45__cpo4cendE,@object
	.size		_ZN39_INTERNAL_caf4c499_4_k_cu_29128e6b_29274cuda3std3__45__cpo4cendE,(_ZN39_INTERNAL_caf4c499_4_k_cu_29128e6b_29274cuda3std6ranges3__45__cpo4swapE - _ZN39_INTERNAL_caf4c499_4_k_cu_29128e6b_29274cuda3std3__45__cpo4cendE)
_ZN39_INTERNAL_caf4c499_4_k_cu_29128e6b_29274cuda3std3__45__cpo4cendE:
	.zero		1
	.type		_ZN39_INTERNAL_caf4c499_4_k_cu_29128e6b_29274cuda3std6ranges3__45__cpo4swapE,@object
	.size		_ZN39_INTERNAL_caf4c499_4_k_cu_29128e6b_29274cuda3std6ranges3__45__cpo4swapE,(.L_8 - _ZN39_INTERNAL_caf4c499_4_k_cu_29128e6b_29274cuda3std6ranges3__45__cpo4swapE)
_ZN39_INTERNAL_caf4c499_4_k_cu_29128e6b_29274cuda3std6ranges3__45__cpo4swapE:
	.zero		1
.L_8:


//--------------------- .nv.constant0._ZN7cutlass13device_kernelINS_4gemm6kernel13GemmUniversalINS1_17GroupProblemShapeIN4cute5tupleIJiiiEEEEENS1_10collective13CollectiveMmaINS1_39MainloopSm90ArrayTmaGmmaWarpSpecializedILi6ENS6_IJNS5_1CILi2EEENSC_ILi1EEESE_EEENS1_43KernelPtrArrayTmaWarpSpecializedCooperativeEEENS6_IJNSC_ILi128EEESI_NSC_ILi64EEEEEENS_10bfloat16_tEPNS6_IJlSE_NSC_ILi0EEEEEESL_SO_NS5_8TiledMMAINS5_8MMA_AtomIJNS5_4SM904GMMA28MMA_64x128x16_F32BF16BF16_SSILNSS_5MajorE0ELSU_0ELNSS_7ScaleInE1ELSV_1EEEEEENS5_6LayoutISF_NS6_IJSE_SM_SM_EEEEENS6_IJNS5_10UnderscoreES11_S11_EEEEENS5_13SM90_TMA_LOADENS5_14ComposedLayoutINS5_7SwizzleILi3ELi4ELi3EEENS5_18smem_ptr_flag_bitsILi16EEENSY_INS6_IJNSC_ILi8EEESJ_EEENS6_IJSJ_SE_EEEEEEEvNS5_8identityENS5_23SM90_TMA_LOAD_MULTICASTES1E_vS1F_EENS_8epilogue10collective18CollectiveEpilogueINS1I_30Sm90PtrArrayTmaWarpSpecializedILi4ELi2ELi16ELb1ELb0ELi2EEEJSK_NS6_IJSI_NSC_ILi32EEEEEENS_6half_tEPNS6_IJSE_lSM_EEES1P_S1R_NS1I_6fusion15FusionCallbacksIS1M_NS1S_17LinearCombinationIS1P_fS1P_fLNS_15FloatRoundStyleE2EEESK_S1O_JEEES14_NS15_IS17_S19_NSY_INS6_IJSJ_S1A_EEENS6_IJSE_SJ_EEEEEEENS5_17SM75_U16x8_LDSM_TENS5_14SM90_TMA_STOREES21_NS5_17SM90_U16x8_STSM_TENS5_9Copy_AtomIJNS5_17SM90_U32x4_STSM_NES1P_EEEvEEEvvEEEEvNT_6ParamsE --------------------------
	.section	.nv.constant0._ZN7cutlass13device_kernelINS_4gemm6kernel13GemmUniversalINS1_17GroupProblemShapeIN4cute5tupleIJiiiEEEEENS1_10collective13CollectiveMmaINS1_39MainloopSm90ArrayTmaGmmaWarpSpecializedILi6ENS6_IJNS5_1CILi2EEENSC_ILi1EEESE_EEENS1_43KernelPtrArrayTmaWarpSpecializedCooperativeEEENS6_IJNSC_ILi128EEESI_NSC_ILi64EEEEEENS_10bfloat16_tEPNS6_IJlSE_NSC_ILi0EEEEEESL_SO_NS5_8TiledMMAINS5_8MMA_AtomIJNS5_4SM904GMMA28MMA_64x128x16_F32BF16BF16_SSILNSS_5MajorE0ELSU_0ELNSS_7ScaleInE1ELSV_1EEEEEENS5_6LayoutISF_NS6_IJSE_SM_SM_EEEEENS6_IJNS5_10UnderscoreES11_S11_EEEEENS5_13SM90_TMA_LOADENS5_14ComposedLayoutINS5_7SwizzleILi3ELi4ELi3EEENS5_18smem_ptr_flag_bitsILi16EEENSY_INS6_IJNSC_ILi8EEESJ_EEENS6_IJSJ_SE_EEEEEEEvNS5_8identityENS5_23SM90_TMA_LOAD_MULTICASTES1E_vS1F_EENS_8epilogue10collective18CollectiveEpilogueINS1I_30Sm90PtrArrayTmaWarpSpecializedILi4ELi2ELi16ELb1ELb0ELi2EEEJSK_NS6_IJSI_NSC_ILi32EEEEEENS_6half_tEPNS6_IJSE_lSM_EEES1P_S1R_NS1I_6fusion15FusionCallbacksIS1M_NS1S_17LinearCombinationIS1P_fS1P_fLNS_15FloatRoundStyleE2EEESK_S1O_JEEES14_NS15_IS17_S19_NSY_INS6_IJSJ_S1A_EEENS6_IJSE_SJ_EEEEEEENS5_17SM75_U16x8_LDSM_TENS5_14SM90_TMA_STOREES21_NS5_17SM90_U16x8_STSM_TENS5_9Copy_AtomIJNS5_17SM90_U32x4_STSM_NES1P_EEEvEEEvvEEEEvNT_6ParamsE,"a",@progbits
	.sectionflags	@""
	.align	4
.nv.constant0._ZN7cutlass13device_kernelINS_4gemm6kernel13GemmUniversalINS1_17GroupProblemShapeIN4cute5tupleIJiiiEEEEENS1_10collective13CollectiveMmaINS1_39MainloopSm90ArrayTmaGmmaWarpSpecializedILi6ENS6_IJNS5_1CILi2EEENSC_ILi1EEESE_EEENS1_43KernelPtrArrayTmaWarpSpecializedCooperativeEEENS6_IJNSC_ILi128EEESI_NSC_ILi64EEEEEENS_10bfloat16_tEPNS6_IJlSE_NSC_ILi0EEEEEESL_SO_NS5_8TiledMMAINS5_8MMA_AtomIJNS5_4SM904GMMA28MMA_64x128x16_F32BF16BF16_SSILNSS_5MajorE0ELSU_0ELNSS_7ScaleInE1ELSV_1EEEEEENS5_6LayoutISF_NS6_IJSE_SM_SM_EEEEENS6_IJNS5_10UnderscoreES11_S11_EEEEENS5_13SM90_TMA_LOADENS5_14ComposedLayoutINS5_7SwizzleILi3ELi4ELi3EEENS5_18smem_ptr_flag_bitsILi16EEENSY_INS6_IJNSC_ILi8EEESJ_EEENS6_IJSJ_SE_EEEEEEEvNS5_8identityENS5_23SM90_TMA_LOAD_MULTICASTES1E_vS1F_EENS_8epilogue10collective18CollectiveEpilogueINS1I_30Sm90PtrArrayTmaWarpSpecializedILi4ELi2ELi16ELb1ELb0ELi2EEEJSK_NS6_IJSI_NSC_ILi32EEEEEENS_6half_tEPNS6_IJSE_lSM_EEES1P_S1R_NS1I_6fusion15FusionCallbacksIS1M_NS1S_17LinearCombinationIS1P_fS1P_fLNS_15FloatRoundStyleE2EEESK_S1O_JEEES14_NS15_IS17_S19_NSY_INS6_IJSJ_S1A_EEENS6_IJSE_SJ_EEEEEEENS5_17SM75_U16x8_LDSM_TENS5_14SM90_TMA_STOREES21_NS5_17SM90_U16x8_STSM_TENS5_9Copy_AtomIJNS5_17SM90_U32x4_STSM_NES1P_EEEvEEEvvEEEEvNT_6ParamsE:
	.zero		2432


//--------------------- SYMBOLS --------------------------

	.type		.nv.reservedSmem.offset0,@object
	.size		.nv.reservedSmem.offset0,0x4
	.type		__assertfail,@function
